//
// Generated by NVIDIA NVVM Compiler
//
// Compiler Build ID: CL-36424714
// Cuda compilation tools, release 13.0, V13.0.88
// Based on NVVM 20.0.0
//

.version 9.0
.target sm_100
.address_size 64

	// .globl	_Z19wave_gpu_naive_stepI20DoubleSlitSmallScaleEvfPfPKf
.extern .shared .align 16 .b8 shmem[];
.global .align 4 .b8 __cudart_i2opi_f[24] = {65, 144, 67, 60, 153, 149, 98, 219, 192, 221, 52, 245, 209, 87, 39, 252, 41, 21, 68, 78, 110, 131, 249, 162};

.visible .entry _Z19wave_gpu_naive_stepI20DoubleSlitSmallScaleEvfPfPKf(
	.param .f32 _Z19wave_gpu_naive_stepI20DoubleSlitSmallScaleEvfPfPKf_param_0,
	.param .u64 .ptr .align 1 _Z19wave_gpu_naive_stepI20DoubleSlitSmallScaleEvfPfPKf_param_1,
	.param .u64 .ptr .align 1 _Z19wave_gpu_naive_stepI20DoubleSlitSmallScaleEvfPfPKf_param_2
)
{
	.local .align 4 .b8 	__local_depot0[28];
	.reg .b64 	%SP;
	.reg .b64 	%SPL;
	.reg .pred 	%p<30>;
	.reg .b32 	%r<50>;
	.reg .b32 	%f<69>;
	.reg .b64 	%rd<30>;
	.reg .b64 	%fd<3>;

	mov.u64 	%SPL, __local_depot0;
	ld.param.f32 	%f11, [_Z19wave_gpu_naive_stepI20DoubleSlitSmallScaleEvfPfPKf_param_0];
	ld.param.u64 	%rd11, [_Z19wave_gpu_naive_stepI20DoubleSlitSmallScaleEvfPfPKf_param_1];
	ld.param.u64 	%rd10, [_Z19wave_gpu_naive_stepI20DoubleSlitSmallScaleEvfPfPKf_param_2];
	cvta.to.global.u64 	%rd1, %rd11;
	add.u64 	%rd2, %SPL, 0;
	mov.u32 	%r18, %ctaid.x;
	mov.u32 	%r19, %ntid.x;
	mov.u32 	%r20, %tid.x;
	mad.lo.s32 	%r1, %r18, %r19, %r20;
	mov.u32 	%r21, %ctaid.y;
	mov.u32 	%r22, %ntid.y;
	mov.u32 	%r23, %tid.y;
	mad.lo.s32 	%r24, %r21, %r22, %r23;
	setp.gt.s32 	%p3, %r1, 200;
	setp.gt.u32 	%p4, %r24, 200;
	or.pred  	%p5, %p3, %p4;
	@%p5 bra 	$L__BB0_20;
	mad.lo.s32 	%r3, %r24, 201, %r1;
	mov.pred 	%p29, -1;
	setp.eq.s32 	%p7, %r1, 0;
	@%p7 bra 	$L__BB0_4;
	setp.eq.s32 	%p8, %r1, 200;
	@%p8 bra 	$L__BB0_4;
	setp.eq.s32 	%p29, %r24, 0;
$L__BB0_4:
	setp.eq.s32 	%p9, %r24, 200;
	or.pred  	%p10, %p29, %p9;
	mov.f32 	%f68, 0f00000000;
	@%p10 bra 	$L__BB0_19;
	cvt.rn.f32.u32 	%f13, %r24;
	div.rn.f32 	%f1, %f13, 0f43480000;
	setp.ne.s32 	%p11, %r1, 133;
	@%p11 bra 	$L__BB0_8;
	setp.ge.f32 	%p12, %f1, 0f3EDEB830;
	setp.le.f32 	%p13, %f1, 0f3EEE149C;
	and.pred  	%p14, %p12, %p13;
	@%p14 bra 	$L__BB0_8;
	setp.ltu.f32 	%p15, %f1, 0f3F08F5B2;
	setp.gtu.f32 	%p16, %f1, 0f3F10A3E8;
	or.pred  	%p17, %p15, %p16;
	@%p17 bra 	$L__BB0_19;
$L__BB0_8:
	setp.ne.s32 	%p18, %r1, 33;
	setp.ne.s32 	%p19, %r24, 100;
	or.pred  	%p20, %p18, %p19;
	@%p20 bra 	$L__BB0_18;
	mul.f32 	%f2, %f11, 0f42FB53D2;
	mul.f32 	%f15, %f2, 0f3F22F983;
	cvt.rni.s32.f32 	%r49, %f15;
	cvt.rn.f32.s32 	%f16, %r49;
	fma.rn.f32 	%f17, %f16, 0fBFC90FDA, %f2;
	fma.rn.f32 	%f18, %f16, 0fB3A22168, %f17;
	fma.rn.f32 	%f67, %f16, 0fA7C234C5, %f18;
	abs.f32 	%f4, %f2;
	setp.ltu.f32 	%p21, %f4, 0f47CE4780;
	@%p21 bra 	$L__BB0_17;
	setp.neu.f32 	%p22, %f4, 0f7F800000;
	@%p22 bra 	$L__BB0_12;
	mov.f32 	%f21, 0f00000000;
	mul.rn.f32 	%f67, %f2, %f21;
	mov.b32 	%r49, 0;
	bra.uni 	$L__BB0_17;
$L__BB0_12:
	mov.b32 	%r5, %f2;
	shl.b32 	%r26, %r5, 8;
	or.b32  	%r6, %r26, -2147483648;
	mov.b64 	%rd29, 0;
	mov.b32 	%r46, 0;
	mov.u64 	%rd27, __cudart_i2opi_f;
	mov.u64 	%rd28, %rd2;
$L__BB0_13:
	.pragma "nounroll";
	ld.global.nc.u32 	%r27, [%rd27];
	mad.wide.u32 	%rd15, %r27, %r6, %rd29;
	shr.u64 	%rd29, %rd15, 32;
	st.local.u32 	[%rd28], %rd15;
	add.s32 	%r46, %r46, 1;
	add.s64 	%rd28, %rd28, 4;
	add.s64 	%rd27, %rd27, 4;
	setp.ne.s32 	%p23, %r46, 6;
	@%p23 bra 	$L__BB0_13;
	shr.u32 	%r28, %r5, 23;
	st.local.u32 	[%rd2+24], %rd29;
	and.b32  	%r9, %r28, 31;
	and.b32  	%r29, %r28, 224;
	add.s32 	%r30, %r29, -128;
	shr.u32 	%r31, %r30, 5;
	mul.wide.u32 	%rd16, %r31, 4;
	sub.s64 	%rd9, %rd2, %rd16;
	ld.local.u32 	%r47, [%rd9+24];
	ld.local.u32 	%r48, [%rd9+20];
	setp.eq.s32 	%p24, %r9, 0;
	@%p24 bra 	$L__BB0_16;
	shf.l.wrap.b32 	%r47, %r48, %r47, %r9;
	ld.local.u32 	%r32, [%rd9+16];
	shf.l.wrap.b32 	%r48, %r32, %r48, %r9;
$L__BB0_16:
	shr.u32 	%r33, %r47, 30;
	shf.l.wrap.b32 	%r34, %r48, %r47, 2;
	shl.b32 	%r35, %r48, 2;
	shr.u32 	%r36, %r34, 31;
	add.s32 	%r37, %r36, %r33;
	neg.s32 	%r38, %r37;
	setp.lt.s32 	%p25, %r5, 0;
	selp.b32 	%r49, %r38, %r37, %p25;
	xor.b32  	%r39, %r34, %r5;
	shr.s32 	%r40, %r34, 31;
	xor.b32  	%r41, %r40, %r34;
	xor.b32  	%r42, %r40, %r35;
	cvt.u64.u32 	%rd17, %r41;
	shl.b64 	%rd18, %rd17, 32;
	cvt.u64.u32 	%rd19, %r42;
	or.b64  	%rd20, %rd18, %rd19;
	cvt.rn.f64.s64 	%fd1, %rd20;
	mul.f64 	%fd2, %fd1, 0d3BF921FB54442D19;
	cvt.rn.f32.f64 	%f19, %fd2;
	neg.f32 	%f20, %f19;
	setp.lt.s32 	%p26, %r39, 0;
	selp.f32 	%f67, %f20, %f19, %p26;
$L__BB0_17:
	mul.rn.f32 	%f22, %f67, %f67;
	and.b32  	%r44, %r49, 1;
	setp.eq.b32 	%p27, %r44, 1;
	selp.f32 	%f23, 0f3F800000, %f67, %p27;
	fma.rn.f32 	%f24, %f22, %f23, 0f00000000;
	fma.rn.f32 	%f25, %f22, 0f37CBAC00, 0fBAB607ED;
	selp.f32 	%f26, %f25, 0fB94D4153, %p27;
	selp.f32 	%f27, 0f3D2AAABB, 0f3C0885E4, %p27;
	fma.rn.f32 	%f28, %f26, %f22, %f27;
	selp.f32 	%f29, 0fBEFFFFFF, 0fBE2AAAA8, %p27;
	fma.rn.f32 	%f30, %f28, %f22, %f29;
	fma.rn.f32 	%f31, %f30, %f24, %f23;
	and.b32  	%r45, %r49, 2;
	setp.eq.s32 	%p28, %r45, 0;
	mov.f32 	%f32, 0f00000000;
	sub.f32 	%f33, %f32, %f31;
	selp.f32 	%f34, %f31, %f33, %p28;
	mul.f32 	%f68, %f34, 0f41200000;
	bra.uni 	$L__BB0_19;
$L__BB0_18:
	cvt.rn.f32.s32 	%f35, %r1;
	div.rn.f32 	%f36, %f35, 0f43480000;
	mov.f32 	%f37, 0f3F800000;
	sub.f32 	%f38, %f37, %f36;
	min.f32 	%f39, %f36, %f38;
	min.f32 	%f40, %f39, 0f3DCCCCCD;
	div.rn.f32 	%f41, %f40, 0f3DCCCCCD;
	sub.f32 	%f42, %f37, %f41;
	sub.f32 	%f43, %f37, %f1;
	min.f32 	%f44, %f1, %f43;
	min.f32 	%f45, %f44, 0f3DCCCCCD;
	div.rn.f32 	%f46, %f45, 0f3DCCCCCD;
	sub.f32 	%f47, %f37, %f46;
	max.f32 	%f48, %f42, %f47;
	mul.f32 	%f49, %f48, 0f3F000000;
	mul.f32 	%f50, %f48, %f49;
	mov.f32 	%f51, 0f40000000;
	sub.f32 	%f52, %f51, %f50;
	add.f32 	%f53, %f52, 0fBE800000;
	cvta.to.global.u64 	%rd21, %rd10;
	mul.wide.s32 	%rd22, %r3, 4;
	add.s64 	%rd23, %rd21, %rd22;
	ld.global.f32 	%f54, [%rd23];
	mul.f32 	%f55, %f53, %f54;
	sub.f32 	%f56, %f37, %f50;
	add.s64 	%rd24, %rd1, %rd22;
	ld.global.f32 	%f57, [%rd24];
	mul.f32 	%f58, %f56, %f57;
	sub.f32 	%f59, %f55, %f58;
	ld.global.f32 	%f60, [%rd23+-4];
	ld.global.f32 	%f61, [%rd23+4];
	add.f32 	%f62, %f60, %f61;
	ld.global.f32 	%f63, [%rd23+-804];
	add.f32 	%f64, %f62, %f63;
	ld.global.f32 	%f65, [%rd23+804];
	add.f32 	%f66, %f64, %f65;
	fma.rn.f32 	%f68, %f66, 0f3D800000, %f59;
$L__BB0_19:
	mul.wide.s32 	%rd25, %r3, 4;
	add.s64 	%rd26, %rd1, %rd25;
	st.global.f32 	[%rd26], %f68;
$L__BB0_20:
	ret;

}
	// .globl	_Z24wave_gpu_shmem_multistepI20DoubleSlitSmallScaleEvfPfPKf
.visible .entry _Z24wave_gpu_shmem_multistepI20DoubleSlitSmallScaleEvfPfPKf(
	.param .f32 _Z24wave_gpu_shmem_multistepI20DoubleSlitSmallScaleEvfPfPKf_param_0,
	.param .u64 .ptr .align 1 _Z24wave_gpu_shmem_multistepI20DoubleSlitSmallScaleEvfPfPKf_param_1,
	.param .u64 .ptr .align 1 _Z24wave_gpu_shmem_multistepI20DoubleSlitSmallScaleEvfPfPKf_param_2
)
{
	.local .align 4 .b8 	__local_depot1[28];
	.reg .b64 	%SP;
	.reg .b64 	%SPL;
	.reg .pred 	%p<391>;
	.reg .b32 	%r<638>;
	.reg .b32 	%f<808>;
	.reg .b64 	%rd<210>;
	.reg .b64 	%fd<25>;

	mov.u64 	%SPL, __local_depot1;
	ld.param.f32 	%f101, [_Z24wave_gpu_shmem_multistepI20DoubleSlitSmallScaleEvfPfPKf_param_0];
	ld.param.u64 	%rd34, [_Z24wave_gpu_shmem_multistepI20DoubleSlitSmallScaleEvfPfPKf_param_1];
	ld.param.u64 	%rd35, [_Z24wave_gpu_shmem_multistepI20DoubleSlitSmallScaleEvfPfPKf_param_2];
	cvta.to.global.u64 	%rd1, %rd35;
	cvta.to.global.u64 	%rd2, %rd34;
	add.u64 	%rd3, %SPL, 0;
	mov.u32 	%r205, %ctaid.x;
	shl.b32 	%r206, %r205, 3;
	mov.u32 	%r207, %ctaid.y;
	shl.b32 	%r208, %r207, 3;
	add.s32 	%r1, %r206, -6;
	add.s32 	%r2, %r208, -6;
	mov.u32 	%r635, %tid.y;
	setp.gt.u32 	%p31, %r635, 19;
	@%p31 bra 	$L__BB1_24;
	mov.u32 	%r4, %tid.x;
	mov.u32 	%r5, %ntid.x;
	mov.u32 	%r6, %ntid.y;
	add.s32 	%r7, %r4, %r5;
	max.u32 	%r209, %r7, 20;
	setp.lt.u32 	%p32, %r7, 20;
	selp.u32 	%r210, 1, 0, %p32;
	add.s32 	%r211, %r7, %r210;
	sub.s32 	%r212, %r209, %r211;
	div.u32 	%r213, %r212, %r5;
	add.s32 	%r8, %r213, %r210;
	and.b32  	%r9, %r8, 3;
	add.s32 	%r10, %r4, %r1;
	add.s32 	%r11, %r10, %r5;
	add.s32 	%r12, %r7, %r5;
	mov.u32 	%r590, %r635;
$L__BB1_2:
	setp.gt.u32 	%p33, %r4, 19;
	@%p33 bra 	$L__BB1_23;
	setp.eq.s32 	%p34, %r9, 3;
	add.s32 	%r14, %r590, %r2;
	mul.lo.s32 	%r15, %r590, 20;
	mul.lo.s32 	%r16, %r14, 201;
	mov.u32 	%r591, %r4;
	@%p34 bra 	$L__BB1_13;
	max.u32 	%r214, %r10, %r14;
	setp.gt.u32 	%p35, %r214, 200;
	mov.f32 	%f770, 0f00000000;
	mov.f32 	%f771, %f770;
	@%p35 bra 	$L__BB1_6;
	add.s32 	%r215, %r10, %r16;
	mul.wide.u32 	%rd37, %r215, 4;
	add.s64 	%rd38, %rd2, %rd37;
	ld.global.f32 	%f770, [%rd38];
	add.s64 	%rd39, %rd1, %rd37;
	ld.global.f32 	%f771, [%rd39];
$L__BB1_6:
	setp.eq.s32 	%p36, %r9, 0;
	add.s32 	%r216, %r4, %r15;
	shl.b32 	%r217, %r216, 2;
	mov.u32 	%r218, shmem;
	add.s32 	%r17, %r218, %r217;
	st.shared.f32 	[%r17], %f770;
	st.shared.f32 	[%r17+1600], %f771;
	mov.u32 	%r591, %r7;
	@%p36 bra 	$L__BB1_13;
	max.u32 	%r219, %r11, %r14;
	setp.gt.u32 	%p37, %r219, 200;
	mov.f32 	%f772, 0f00000000;
	mov.f32 	%f773, %f772;
	@%p37 bra 	$L__BB1_9;
	add.s32 	%r220, %r11, %r16;
	mul.wide.u32 	%rd40, %r220, 4;
	add.s64 	%rd41, %rd2, %rd40;
	ld.global.f32 	%f772, [%rd41];
	add.s64 	%rd42, %rd1, %rd40;
	ld.global.f32 	%f773, [%rd42];
$L__BB1_9:
	setp.eq.s32 	%p38, %r9, 1;
	shl.b32 	%r18, %r5, 2;
	add.s32 	%r19, %r17, %r18;
	st.shared.f32 	[%r19], %f772;
	st.shared.f32 	[%r19+1600], %f773;
	mov.u32 	%r591, %r12;
	@%p38 bra 	$L__BB1_13;
	add.s32 	%r221, %r11, %r5;
	max.u32 	%r222, %r221, %r14;
	setp.gt.u32 	%p39, %r222, 200;
	mov.f32 	%f774, 0f00000000;
	mov.f32 	%f775, %f774;
	@%p39 bra 	$L__BB1_12;
	add.s32 	%r224, %r221, %r16;
	mul.wide.u32 	%rd43, %r224, 4;
	add.s64 	%rd44, %rd2, %rd43;
	ld.global.f32 	%f774, [%rd44];
	add.s64 	%rd45, %rd1, %rd43;
	ld.global.f32 	%f775, [%rd45];
$L__BB1_12:
	add.s32 	%r591, %r12, %r5;
	add.s32 	%r225, %r19, %r18;
	st.shared.f32 	[%r225], %f774;
	st.shared.f32 	[%r225+1600], %f775;
$L__BB1_13:
	setp.lt.u32 	%p40, %r8, 3;
	@%p40 bra 	$L__BB1_23;
$L__BB1_14:
	add.s32 	%r23, %r591, %r1;
	max.u32 	%r226, %r23, %r14;
	setp.gt.u32 	%p41, %r226, 200;
	mov.f32 	%f776, 0f00000000;
	mov.f32 	%f777, %f776;
	@%p41 bra 	$L__BB1_16;
	add.s32 	%r227, %r23, %r16;
	mul.wide.u32 	%rd46, %r227, 4;
	add.s64 	%rd47, %rd2, %rd46;
	ld.global.f32 	%f776, [%rd47];
	add.s64 	%rd48, %rd1, %rd46;
	ld.global.f32 	%f777, [%rd48];
$L__BB1_16:
	mad.lo.s32 	%r228, %r590, 20, %r591;
	shl.b32 	%r229, %r228, 2;
	mov.u32 	%r230, shmem;
	add.s32 	%r24, %r230, %r229;
	st.shared.f32 	[%r24], %f776;
	st.shared.f32 	[%r24+1600], %f777;
	add.s32 	%r25, %r23, %r5;
	max.u32 	%r231, %r25, %r14;
	setp.gt.u32 	%p42, %r231, 200;
	mov.f32 	%f778, 0f00000000;
	mov.f32 	%f779, %f778;
	@%p42 bra 	$L__BB1_18;
	add.s32 	%r232, %r25, %r16;
	mul.wide.u32 	%rd49, %r232, 4;
	add.s64 	%rd50, %rd2, %rd49;
	ld.global.f32 	%f778, [%rd50];
	add.s64 	%rd51, %rd1, %rd49;
	ld.global.f32 	%f779, [%rd51];
$L__BB1_18:
	shl.b32 	%r26, %r5, 2;
	add.s32 	%r27, %r24, %r26;
	st.shared.f32 	[%r27], %f778;
	st.shared.f32 	[%r27+1600], %f779;
	add.s32 	%r28, %r25, %r5;
	max.u32 	%r233, %r28, %r14;
	setp.gt.u32 	%p43, %r233, 200;
	mov.f32 	%f780, 0f00000000;
	mov.f32 	%f781, %f780;
	@%p43 bra 	$L__BB1_20;
	add.s32 	%r234, %r28, %r16;
	mul.wide.u32 	%rd52, %r234, 4;
	add.s64 	%rd53, %rd2, %rd52;
	ld.global.f32 	%f780, [%rd53];
	add.s64 	%rd54, %rd1, %rd52;
	ld.global.f32 	%f781, [%rd54];
$L__BB1_20:
	add.s32 	%r29, %r27, %r26;
	st.shared.f32 	[%r29], %f780;
	st.shared.f32 	[%r29+1600], %f781;
	add.s32 	%r30, %r28, %r5;
	max.u32 	%r235, %r30, %r14;
	setp.gt.u32 	%p44, %r235, 200;
	mov.f32 	%f782, 0f00000000;
	mov.f32 	%f783, %f782;
	@%p44 bra 	$L__BB1_22;
	add.s32 	%r236, %r30, %r16;
	mul.wide.u32 	%rd55, %r236, 4;
	add.s64 	%rd56, %rd2, %rd55;
	ld.global.f32 	%f782, [%rd56];
	add.s64 	%rd57, %rd1, %rd55;
	ld.global.f32 	%f783, [%rd57];
$L__BB1_22:
	add.s32 	%r237, %r29, %r26;
	st.shared.f32 	[%r237], %f782;
	st.shared.f32 	[%r237+1600], %f783;
	add.s32 	%r591, %r26, %r591;
	setp.lt.u32 	%p45, %r591, 20;
	@%p45 bra 	$L__BB1_14;
$L__BB1_23:
	add.s32 	%r590, %r590, %r6;
	setp.lt.u32 	%p46, %r590, 20;
	@%p46 bra 	$L__BB1_2;
$L__BB1_24:
	setp.lt.u32 	%p47, %r635, 20;
	bar.sync 	0;
	mov.u32 	%r33, %tid.x;
	mov.u32 	%r34, %ntid.x;
	mov.u32 	%r35, %ntid.y;
	@%p47 bra 	$L__BB1_25;
	bra.uni 	$L__BB1_61;
$L__BB1_25:
	add.f32 	%f109, %f101, 0f00000000;
	mul.f32 	%f110, %f109, 0f42FB53D2;
	mul.f32 	%f111, %f110, 0f3F22F983;
	cvt.rni.s32.f32 	%r238, %f111;
	cvt.rn.f32.s32 	%f112, %r238;
	fma.rn.f32 	%f113, %f112, 0fBFC90FDA, %f110;
	fma.rn.f32 	%f114, %f112, 0fB3A22168, %f113;
	fma.rn.f32 	%f115, %f112, 0fA7C234C5, %f114;
	abs.f32 	%f116, %f110;
	setp.ltu.f32 	%p48, %f116, 0f47CE4780;
	setp.eq.f32 	%p49, %f116, 0f7F800000;
	mov.b32 	%r47, %f110;
	shr.u32 	%r239, %r47, 23;
	and.b32  	%r240, %r239, 224;
	add.s32 	%r241, %r240, -128;
	shl.b32 	%r242, %r47, 8;
	or.b32  	%r48, %r242, -2147483648;
	shr.u32 	%r243, %r241, 5;
	and.b32  	%r49, %r239, 31;
	mul.wide.u32 	%rd58, %r243, 4;
	sub.s64 	%rd4, %rd3, %rd58;
	mov.f32 	%f117, 0f00000000;
	mul.rn.f32 	%f118, %f110, %f117;
	or.pred  	%p1, %p48, %p49;
	selp.b32 	%r50, %r238, 0, %p48;
	selp.f32 	%f29, %f115, %f118, %p48;
	mov.u64 	%rd71, __cudart_i2opi_f;
	mov.u32 	%r593, %r635;
$L__BB1_26:
	setp.gt.u32 	%p50, %r33, 19;
	@%p50 bra 	$L__BB1_60;
	setp.eq.s32 	%p51, %r49, 0;
	add.s32 	%r52, %r593, %r2;
	cvt.rn.f32.s32 	%f119, %r52;
	div.rn.f32 	%f120, %f119, 0f43480000;
	setp.ge.f32 	%p52, %f120, 0f3EDEB830;
	setp.le.f32 	%p53, %f120, 0f3EEE149C;
	and.pred  	%p2, %p52, %p53;
	setp.ge.f32 	%p54, %f120, 0f3F08F5B2;
	setp.le.f32 	%p55, %f120, 0f3F10A3E8;
	and.pred  	%p3, %p54, %p55;
	mov.f32 	%f121, 0f3F800000;
	sub.f32 	%f122, %f121, %f120;
	min.f32 	%f123, %f120, %f122;
	min.f32 	%f124, %f123, 0f3DCCCCCD;
	div.rn.f32 	%f125, %f124, 0f3DCCCCCD;
	sub.f32 	%f30, %f121, %f125;
	@%p51 bra 	$L__BB1_41;
	or.pred  	%p4, %p2, %p3;
	not.pred 	%p66, %p4;
	mov.u32 	%r597, %r33;
$L__BB1_29:
	setp.gt.u32 	%p56, %r593, 18;
	setp.eq.s32 	%p57, %r593, 0;
	add.s32 	%r244, %r597, -19;
	setp.lt.u32 	%p58, %r244, -18;
	or.pred  	%p59, %p57, %p58;
	or.pred  	%p60, %p59, %p56;
	mov.f32 	%f787, 0f00000000;
	@%p60 bra 	$L__BB1_59;
	mad.lo.s32 	%r245, %r593, 20, %r597;
	add.s32 	%r62, %r597, %r1;
	shl.b32 	%r246, %r245, 2;
	mov.u32 	%r247, shmem;
	add.s32 	%r248, %r247, %r246;
	add.s32 	%r63, %r248, 1600;
	setp.eq.s32 	%p61, %r62, 0;
	@%p61 bra 	$L__BB1_58;
	setp.eq.s32 	%p62, %r62, 200;
	@%p62 bra 	$L__BB1_58;
	setp.eq.s32 	%p63, %r52, 0;
	@%p63 bra 	$L__BB1_58;
	setp.eq.s32 	%p64, %r52, 200;
	@%p64 bra 	$L__BB1_58;
	setp.eq.s32 	%p65, %r62, 133;
	and.pred  	%p67, %p65, %p66;
	@%p67 bra 	$L__BB1_58;
	setp.ne.s32 	%p68, %r52, 100;
	setp.ne.s32 	%p69, %r62, 33;
	or.pred  	%p70, %p69, %p68;
	@%p70 bra 	$L__BB1_57;
	mov.u32 	%r599, %r50;
	mov.f32 	%f786, %f29;
	@%p1 bra 	$L__BB1_40;
	mov.b64 	%rd199, 0;
	mov.b32 	%r598, 0;
$L__BB1_38:
	.pragma "nounroll";
	mul.wide.u32 	%rd60, %r598, 4;
	mov.u64 	%rd61, __cudart_i2opi_f;
	add.s64 	%rd62, %rd61, %rd60;
	ld.global.nc.u32 	%r250, [%rd62];
	mad.wide.u32 	%rd63, %r250, %r48, %rd199;
	shr.u64 	%rd199, %rd63, 32;
	add.s64 	%rd64, %rd3, %rd60;
	st.local.u32 	[%rd64], %rd63;
	add.s32 	%r598, %r598, 1;
	setp.ne.s32 	%p71, %r598, 6;
	@%p71 bra 	$L__BB1_38;
	setp.lt.s32 	%p72, %r47, 0;
	st.local.u32 	[%rd3+24], %rd199;
	ld.local.u32 	%r251, [%rd4+20];
	ld.local.u32 	%r252, [%rd4+24];
	shf.l.wrap.b32 	%r253, %r251, %r252, %r49;
	ld.local.u32 	%r254, [%rd4+16];
	shf.l.wrap.b32 	%r255, %r254, %r251, %r49;
	shr.u32 	%r256, %r253, 30;
	shf.l.wrap.b32 	%r257, %r255, %r253, 2;
	shl.b32 	%r258, %r255, 2;
	shr.u32 	%r259, %r257, 31;
	add.s32 	%r260, %r259, %r256;
	neg.s32 	%r261, %r260;
	selp.b32 	%r599, %r261, %r260, %p72;
	xor.b32  	%r262, %r257, %r47;
	shr.s32 	%r263, %r257, 31;
	xor.b32  	%r264, %r263, %r257;
	xor.b32  	%r265, %r263, %r258;
	cvt.u64.u32 	%rd65, %r264;
	shl.b64 	%rd66, %rd65, 32;
	cvt.u64.u32 	%rd67, %r265;
	or.b64  	%rd68, %rd66, %rd67;
	cvt.rn.f64.s64 	%fd1, %rd68;
	mul.f64 	%fd2, %fd1, 0d3BF921FB54442D19;
	cvt.rn.f32.f64 	%f129, %fd2;
	neg.f32 	%f130, %f129;
	setp.lt.s32 	%p73, %r262, 0;
	selp.f32 	%f786, %f130, %f129, %p73;
$L__BB1_40:
	mul.rn.f32 	%f131, %f786, %f786;
	and.b32  	%r266, %r599, 1;
	setp.eq.b32 	%p74, %r266, 1;
	selp.f32 	%f132, 0f3F800000, %f786, %p74;
	fma.rn.f32 	%f133, %f131, %f132, 0f00000000;
	fma.rn.f32 	%f134, %f131, 0f37CBAC00, 0fBAB607ED;
	selp.f32 	%f135, %f134, 0fB94D4153, %p74;
	selp.f32 	%f136, 0f3D2AAABB, 0f3C0885E4, %p74;
	fma.rn.f32 	%f137, %f135, %f131, %f136;
	selp.f32 	%f138, 0fBEFFFFFF, 0fBE2AAAA8, %p74;
	fma.rn.f32 	%f139, %f137, %f131, %f138;
	fma.rn.f32 	%f140, %f139, %f133, %f132;
	and.b32  	%r267, %r599, 2;
	setp.eq.s32 	%p75, %r267, 0;
	mov.f32 	%f141, 0f00000000;
	sub.f32 	%f142, %f141, %f140;
	selp.f32 	%f143, %f140, %f142, %p75;
	mul.f32 	%f787, %f143, 0f41200000;
	bra.uni 	$L__BB1_58;
$L__BB1_41:
	or.pred  	%p5, %p2, %p3;
	not.pred 	%p87, %p5;
	mov.u32 	%r594, %r33;
$L__BB1_42:
	setp.gt.u32 	%p77, %r593, 18;
	setp.eq.s32 	%p78, %r593, 0;
	add.s32 	%r268, %r594, -19;
	setp.lt.u32 	%p79, %r268, -18;
	or.pred  	%p80, %p78, %p79;
	or.pred  	%p81, %p80, %p77;
	mov.f32 	%f785, 0f00000000;
	@%p81 bra 	$L__BB1_56;
	mad.lo.s32 	%r269, %r593, 20, %r594;
	add.s32 	%r54, %r594, %r1;
	shl.b32 	%r270, %r269, 2;
	mov.u32 	%r271, shmem;
	add.s32 	%r272, %r271, %r270;
	add.s32 	%r55, %r272, 1600;
	setp.eq.s32 	%p82, %r54, 0;
	@%p82 bra 	$L__BB1_55;
	setp.eq.s32 	%p83, %r54, 200;
	@%p83 bra 	$L__BB1_55;
	setp.eq.s32 	%p84, %r52, 0;
	@%p84 bra 	$L__BB1_55;
	setp.eq.s32 	%p85, %r52, 200;
	@%p85 bra 	$L__BB1_55;
	setp.eq.s32 	%p86, %r54, 133;
	and.pred  	%p88, %p86, %p87;
	@%p88 bra 	$L__BB1_55;
	setp.ne.s32 	%p89, %r52, 100;
	setp.ne.s32 	%p90, %r54, 33;
	or.pred  	%p91, %p90, %p89;
	@%p91 bra 	$L__BB1_54;
	mov.u32 	%r596, %r50;
	mov.f32 	%f784, %f29;
	@%p1 bra 	$L__BB1_53;
	mov.b64 	%rd198, 0;
	mov.b32 	%r595, 0;
$L__BB1_51:
	.pragma "nounroll";
	mul.wide.u32 	%rd70, %r595, 4;
	add.s64 	%rd72, %rd71, %rd70;
	ld.global.nc.u32 	%r274, [%rd72];
	mad.wide.u32 	%rd73, %r274, %r48, %rd198;
	shr.u64 	%rd198, %rd73, 32;
	add.s64 	%rd74, %rd3, %rd70;
	st.local.u32 	[%rd74], %rd73;
	add.s32 	%r595, %r595, 1;
	setp.ne.s32 	%p92, %r595, 6;
	@%p92 bra 	$L__BB1_51;
	setp.lt.s32 	%p93, %r47, 0;
	st.local.u32 	[%rd3+24], %rd198;
	ld.local.u32 	%r275, [%rd4+20];
	ld.local.u32 	%r276, [%rd4+24];
	shr.u32 	%r277, %r276, 30;
	shf.l.wrap.b32 	%r278, %r275, %r276, 2;
	shl.b32 	%r279, %r275, 2;
	shr.u32 	%r280, %r278, 31;
	add.s32 	%r281, %r280, %r277;
	neg.s32 	%r282, %r281;
	selp.b32 	%r596, %r282, %r281, %p93;
	xor.b32  	%r283, %r278, %r47;
	shr.s32 	%r284, %r278, 31;
	xor.b32  	%r285, %r284, %r278;
	xor.b32  	%r286, %r284, %r279;
	cvt.u64.u32 	%rd75, %r285;
	shl.b64 	%rd76, %rd75, 32;
	cvt.u64.u32 	%rd77, %r286;
	or.b64  	%rd78, %rd76, %rd77;
	cvt.rn.f64.s64 	%fd3, %rd78;
	mul.f64 	%fd4, %fd3, 0d3BF921FB54442D19;
	cvt.rn.f32.f64 	%f174, %fd4;
	neg.f32 	%f175, %f174;
	setp.lt.s32 	%p94, %r283, 0;
	selp.f32 	%f784, %f175, %f174, %p94;
$L__BB1_53:
	mul.rn.f32 	%f176, %f784, %f784;
	and.b32  	%r287, %r596, 1;
	setp.eq.b32 	%p95, %r287, 1;
	selp.f32 	%f177, 0f3F800000, %f784, %p95;
	fma.rn.f32 	%f178, %f176, %f177, 0f00000000;
	fma.rn.f32 	%f179, %f176, 0f37CBAC00, 0fBAB607ED;
	selp.f32 	%f180, %f179, 0fB94D4153, %p95;
	selp.f32 	%f181, 0f3D2AAABB, 0f3C0885E4, %p95;
	fma.rn.f32 	%f182, %f180, %f176, %f181;
	selp.f32 	%f183, 0fBEFFFFFF, 0fBE2AAAA8, %p95;
	fma.rn.f32 	%f184, %f182, %f176, %f183;
	fma.rn.f32 	%f185, %f184, %f178, %f177;
	and.b32  	%r288, %r596, 2;
	setp.eq.s32 	%p96, %r288, 0;
	mov.f32 	%f186, 0f00000000;
	sub.f32 	%f187, %f186, %f185;
	selp.f32 	%f188, %f185, %f187, %p96;
	mul.f32 	%f785, %f188, 0f41200000;
	bra.uni 	$L__BB1_55;
$L__BB1_54:
	cvt.rn.f32.s32 	%f189, %r54;
	div.rn.f32 	%f190, %f189, 0f43480000;
	mov.f32 	%f191, 0f3F800000;
	sub.f32 	%f192, %f191, %f190;
	min.f32 	%f193, %f190, %f192;
	min.f32 	%f194, %f193, 0f3DCCCCCD;
	div.rn.f32 	%f195, %f194, 0f3DCCCCCD;
	sub.f32 	%f196, %f191, %f195;
	max.f32 	%f197, %f196, %f30;
	mul.f32 	%f198, %f197, 0f3F000000;
	mul.f32 	%f199, %f197, %f198;
	ld.shared.f32 	%f200, [%r55];
	ld.shared.f32 	%f201, [%r55+-1600];
	ld.shared.f32 	%f202, [%r55+-4];
	ld.shared.f32 	%f203, [%r55+4];
	ld.shared.f32 	%f204, [%r55+-80];
	ld.shared.f32 	%f205, [%r55+80];
	mov.f32 	%f206, 0f40000000;
	sub.f32 	%f207, %f206, %f199;
	add.f32 	%f208, %f207, 0fBE800000;
	mul.f32 	%f209, %f208, %f200;
	sub.f32 	%f210, %f191, %f199;
	mul.f32 	%f211, %f210, %f201;
	sub.f32 	%f212, %f209, %f211;
	add.f32 	%f213, %f202, %f203;
	add.f32 	%f214, %f213, %f204;
	add.f32 	%f215, %f214, %f205;
	fma.rn.f32 	%f785, %f215, 0f3D800000, %f212;
$L__BB1_55:
	st.shared.f32 	[%r55+-1600], %f785;
$L__BB1_56:
	add.s32 	%r594, %r594, %r34;
	setp.lt.u32 	%p97, %r594, 20;
	@%p97 bra 	$L__BB1_42;
	bra.uni 	$L__BB1_60;
$L__BB1_57:
	cvt.rn.f32.s32 	%f144, %r62;
	div.rn.f32 	%f145, %f144, 0f43480000;
	mov.f32 	%f146, 0f3F800000;
	sub.f32 	%f147, %f146, %f145;
	min.f32 	%f148, %f145, %f147;
	min.f32 	%f149, %f148, 0f3DCCCCCD;
	div.rn.f32 	%f150, %f149, 0f3DCCCCCD;
	sub.f32 	%f151, %f146, %f150;
	max.f32 	%f152, %f151, %f30;
	mul.f32 	%f153, %f152, 0f3F000000;
	mul.f32 	%f154, %f152, %f153;
	ld.shared.f32 	%f155, [%r63];
	ld.shared.f32 	%f156, [%r63+-1600];
	ld.shared.f32 	%f157, [%r63+-4];
	ld.shared.f32 	%f158, [%r63+4];
	ld.shared.f32 	%f159, [%r63+-80];
	ld.shared.f32 	%f160, [%r63+80];
	mov.f32 	%f161, 0f40000000;
	sub.f32 	%f162, %f161, %f154;
	add.f32 	%f163, %f162, 0fBE800000;
	mul.f32 	%f164, %f163, %f155;
	sub.f32 	%f165, %f146, %f154;
	mul.f32 	%f166, %f165, %f156;
	sub.f32 	%f167, %f164, %f166;
	add.f32 	%f168, %f157, %f158;
	add.f32 	%f169, %f168, %f159;
	add.f32 	%f170, %f169, %f160;
	fma.rn.f32 	%f787, %f170, 0f3D800000, %f167;
$L__BB1_58:
	st.shared.f32 	[%r63+-1600], %f787;
$L__BB1_59:
	add.s32 	%r597, %r597, %r34;
	setp.lt.u32 	%p76, %r597, 20;
	@%p76 bra 	$L__BB1_29;
$L__BB1_60:
	add.s32 	%r593, %r593, %r35;
	setp.lt.u32 	%p98, %r593, 20;
	@%p98 bra 	$L__BB1_26;
$L__BB1_61:
	setp.gt.u32 	%p99, %r635, 19;
	bar.sync 	0;
	@%p99 bra 	$L__BB1_98;
	add.f32 	%f216, %f101, 0f3AA3D70A;
	mul.f32 	%f217, %f216, 0f42FB53D2;
	mul.f32 	%f218, %f217, 0f3F22F983;
	cvt.rni.s32.f32 	%r289, %f218;
	cvt.rn.f32.s32 	%f219, %r289;
	fma.rn.f32 	%f220, %f219, 0fBFC90FDA, %f217;
	fma.rn.f32 	%f221, %f219, 0fB3A22168, %f220;
	fma.rn.f32 	%f222, %f219, 0fA7C234C5, %f221;
	abs.f32 	%f223, %f217;
	setp.ltu.f32 	%p100, %f223, 0f47CE4780;
	setp.eq.f32 	%p101, %f223, 0f7F800000;
	mov.b32 	%r70, %f217;
	shr.u32 	%r290, %r70, 23;
	and.b32  	%r291, %r290, 224;
	add.s32 	%r292, %r291, -128;
	shl.b32 	%r293, %r70, 8;
	or.b32  	%r71, %r293, -2147483648;
	shr.u32 	%r294, %r292, 5;
	and.b32  	%r72, %r290, 31;
	mul.wide.u32 	%rd79, %r294, 4;
	sub.s64 	%rd9, %rd3, %rd79;
	mov.f32 	%f224, 0f00000000;
	mul.rn.f32 	%f225, %f217, %f224;
	or.pred  	%p6, %p100, %p101;
	selp.b32 	%r73, %r289, 0, %p100;
	selp.f32 	%f41, %f222, %f225, %p100;
	mov.u64 	%rd92, __cudart_i2opi_f;
	mov.u32 	%r600, %r635;
$L__BB1_63:
	setp.gt.u32 	%p102, %r33, 19;
	@%p102 bra 	$L__BB1_97;
	setp.eq.s32 	%p103, %r72, 0;
	add.s32 	%r75, %r600, %r2;
	cvt.rn.f32.s32 	%f226, %r75;
	div.rn.f32 	%f227, %f226, 0f43480000;
	setp.ge.f32 	%p104, %f227, 0f3EDEB830;
	setp.le.f32 	%p105, %f227, 0f3EEE149C;
	and.pred  	%p7, %p104, %p105;
	setp.ge.f32 	%p106, %f227, 0f3F08F5B2;
	setp.le.f32 	%p107, %f227, 0f3F10A3E8;
	and.pred  	%p8, %p106, %p107;
	mov.f32 	%f228, 0f3F800000;
	sub.f32 	%f229, %f228, %f227;
	min.f32 	%f230, %f227, %f229;
	min.f32 	%f231, %f230, 0f3DCCCCCD;
	div.rn.f32 	%f232, %f231, 0f3DCCCCCD;
	sub.f32 	%f42, %f228, %f232;
	@%p103 bra 	$L__BB1_81;
	or.pred  	%p9, %p7, %p8;
	not.pred 	%p118, %p9;
	mov.u32 	%r601, %r33;
$L__BB1_66:
	setp.gt.u32 	%p108, %r600, 17;
	setp.lt.u32 	%p109, %r600, 2;
	add.s32 	%r295, %r601, -18;
	setp.lt.u32 	%p110, %r295, -16;
	or.pred  	%p111, %p109, %p110;
	or.pred  	%p112, %p111, %p108;
	mov.f32 	%f789, 0f00000000;
	@%p112 bra 	$L__BB1_80;
	mad.lo.s32 	%r296, %r600, 20, %r601;
	add.s32 	%r77, %r601, %r1;
	shl.b32 	%r297, %r296, 2;
	mov.u32 	%r298, shmem;
	add.s32 	%r78, %r298, %r297;
	setp.eq.s32 	%p113, %r77, 0;
	@%p113 bra 	$L__BB1_79;
	setp.eq.s32 	%p114, %r77, 200;
	@%p114 bra 	$L__BB1_79;
	setp.eq.s32 	%p115, %r75, 0;
	@%p115 bra 	$L__BB1_79;
	setp.eq.s32 	%p116, %r75, 200;
	@%p116 bra 	$L__BB1_79;
	setp.eq.s32 	%p117, %r77, 133;
	and.pred  	%p119, %p117, %p118;
	@%p119 bra 	$L__BB1_79;
	setp.ne.s32 	%p120, %r75, 100;
	setp.ne.s32 	%p121, %r77, 33;
	or.pred  	%p122, %p121, %p120;
	@%p122 bra 	$L__BB1_78;
	mov.u32 	%r603, %r73;
	mov.f32 	%f788, %f41;
	@%p6 bra 	$L__BB1_77;
	mov.b64 	%rd200, 0;
	mov.b32 	%r602, 0;
$L__BB1_75:
	.pragma "nounroll";
	mul.wide.u32 	%rd81, %r602, 4;
	mov.u64 	%rd82, __cudart_i2opi_f;
	add.s64 	%rd83, %rd82, %rd81;
	ld.global.nc.u32 	%r300, [%rd83];
	mad.wide.u32 	%rd84, %r300, %r71, %rd200;
	shr.u64 	%rd200, %rd84, 32;
	add.s64 	%rd85, %rd3, %rd81;
	st.local.u32 	[%rd85], %rd84;
	add.s32 	%r602, %r602, 1;
	setp.ne.s32 	%p123, %r602, 6;
	@%p123 bra 	$L__BB1_75;
	setp.lt.s32 	%p124, %r70, 0;
	st.local.u32 	[%rd3+24], %rd200;
	ld.local.u32 	%r301, [%rd9+20];
	ld.local.u32 	%r302, [%rd9+24];
	shf.l.wrap.b32 	%r303, %r301, %r302, %r72;
	ld.local.u32 	%r304, [%rd9+16];
	shf.l.wrap.b32 	%r305, %r304, %r301, %r72;
	shr.u32 	%r306, %r303, 30;
	shf.l.wrap.b32 	%r307, %r305, %r303, 2;
	shl.b32 	%r308, %r305, 2;
	shr.u32 	%r309, %r307, 31;
	add.s32 	%r310, %r309, %r306;
	neg.s32 	%r311, %r310;
	selp.b32 	%r603, %r311, %r310, %p124;
	xor.b32  	%r312, %r307, %r70;
	shr.s32 	%r313, %r307, 31;
	xor.b32  	%r314, %r313, %r307;
	xor.b32  	%r315, %r313, %r308;
	cvt.u64.u32 	%rd86, %r314;
	shl.b64 	%rd87, %rd86, 32;
	cvt.u64.u32 	%rd88, %r315;
	or.b64  	%rd89, %rd87, %rd88;
	cvt.rn.f64.s64 	%fd5, %rd89;
	mul.f64 	%fd6, %fd5, 0d3BF921FB54442D19;
	cvt.rn.f32.f64 	%f236, %fd6;
	neg.f32 	%f237, %f236;
	setp.lt.s32 	%p125, %r312, 0;
	selp.f32 	%f788, %f237, %f236, %p125;
$L__BB1_77:
	mul.rn.f32 	%f238, %f788, %f788;
	and.b32  	%r316, %r603, 1;
	setp.eq.b32 	%p126, %r316, 1;
	selp.f32 	%f239, 0f3F800000, %f788, %p126;
	fma.rn.f32 	%f240, %f238, %f239, 0f00000000;
	fma.rn.f32 	%f241, %f238, 0f37CBAC00, 0fBAB607ED;
	selp.f32 	%f242, %f241, 0fB94D4153, %p126;
	selp.f32 	%f243, 0f3D2AAABB, 0f3C0885E4, %p126;
	fma.rn.f32 	%f244, %f242, %f238, %f243;
	selp.f32 	%f245, 0fBEFFFFFF, 0fBE2AAAA8, %p126;
	fma.rn.f32 	%f246, %f244, %f238, %f245;
	fma.rn.f32 	%f247, %f246, %f240, %f239;
	and.b32  	%r317, %r603, 2;
	setp.eq.s32 	%p127, %r317, 0;
	mov.f32 	%f248, 0f00000000;
	sub.f32 	%f249, %f248, %f247;
	selp.f32 	%f250, %f247, %f249, %p127;
	mul.f32 	%f789, %f250, 0f41200000;
	bra.uni 	$L__BB1_79;
$L__BB1_78:
	cvt.rn.f32.s32 	%f251, %r77;
	div.rn.f32 	%f252, %f251, 0f43480000;
	mov.f32 	%f253, 0f3F800000;
	sub.f32 	%f254, %f253, %f252;
	min.f32 	%f255, %f252, %f254;
	min.f32 	%f256, %f255, 0f3DCCCCCD;
	div.rn.f32 	%f257, %f256, 0f3DCCCCCD;
	sub.f32 	%f258, %f253, %f257;
	max.f32 	%f259, %f258, %f42;
	mul.f32 	%f260, %f259, 0f3F000000;
	mul.f32 	%f261, %f259, %f260;
	ld.shared.f32 	%f262, [%r78];
	ld.shared.f32 	%f263, [%r78+1600];
	ld.shared.f32 	%f264, [%r78+-4];
	ld.shared.f32 	%f265, [%r78+4];
	ld.shared.f32 	%f266, [%r78+-80];
	ld.shared.f32 	%f267, [%r78+80];
	mov.f32 	%f268, 0f40000000;
	sub.f32 	%f269, %f268, %f261;
	add.f32 	%f270, %f269, 0fBE800000;
	mul.f32 	%f271, %f270, %f262;
	sub.f32 	%f272, %f253, %f261;
	mul.f32 	%f273, %f272, %f263;
	sub.f32 	%f274, %f271, %f273;
	add.f32 	%f275, %f264, %f265;
	add.f32 	%f276, %f275, %f266;
	add.f32 	%f277, %f276, %f267;
	fma.rn.f32 	%f789, %f277, 0f3D800000, %f274;
$L__BB1_79:
	st.shared.f32 	[%r78+1600], %f789;
$L__BB1_80:
	add.s32 	%r601, %r601, %r34;
	setp.lt.u32 	%p128, %r601, 20;
	@%p128 bra 	$L__BB1_66;
	bra.uni 	$L__BB1_97;
$L__BB1_81:
	or.pred  	%p10, %p7, %p8;
	not.pred 	%p139, %p10;
	mov.u32 	%r604, %r33;
$L__BB1_82:
	setp.gt.u32 	%p129, %r600, 17;
	setp.lt.u32 	%p130, %r600, 2;
	add.s32 	%r318, %r604, -18;
	setp.lt.u32 	%p131, %r318, -16;
	or.pred  	%p132, %p130, %p131;
	or.pred  	%p133, %p132, %p129;
	mov.f32 	%f791, 0f00000000;
	@%p133 bra 	$L__BB1_96;
	mad.lo.s32 	%r319, %r600, 20, %r604;
	add.s32 	%r85, %r604, %r1;
	shl.b32 	%r320, %r319, 2;
	mov.u32 	%r321, shmem;
	add.s32 	%r86, %r321, %r320;
	setp.eq.s32 	%p134, %r85, 0;
	@%p134 bra 	$L__BB1_95;
	setp.eq.s32 	%p135, %r85, 200;
	@%p135 bra 	$L__BB1_95;
	setp.eq.s32 	%p136, %r75, 0;
	@%p136 bra 	$L__BB1_95;
	setp.eq.s32 	%p137, %r75, 200;
	@%p137 bra 	$L__BB1_95;
	setp.eq.s32 	%p138, %r85, 133;
	and.pred  	%p140, %p138, %p139;
	@%p140 bra 	$L__BB1_95;
	setp.ne.s32 	%p141, %r75, 100;
	setp.ne.s32 	%p142, %r85, 33;
	or.pred  	%p143, %p142, %p141;
	@%p143 bra 	$L__BB1_94;
	mov.u32 	%r606, %r73;
	mov.f32 	%f790, %f41;
	@%p6 bra 	$L__BB1_93;
	mov.b64 	%rd201, 0;
	mov.b32 	%r605, 0;
$L__BB1_91:
	.pragma "nounroll";
	mul.wide.u32 	%rd91, %r605, 4;
	add.s64 	%rd93, %rd92, %rd91;
	ld.global.nc.u32 	%r323, [%rd93];
	mad.wide.u32 	%rd94, %r323, %r71, %rd201;
	shr.u64 	%rd201, %rd94, 32;
	add.s64 	%rd95, %rd3, %rd91;
	st.local.u32 	[%rd95], %rd94;
	add.s32 	%r605, %r605, 1;
	setp.ne.s32 	%p144, %r605, 6;
	@%p144 bra 	$L__BB1_91;
	setp.lt.s32 	%p145, %r70, 0;
	st.local.u32 	[%rd3+24], %rd201;
	ld.local.u32 	%r324, [%rd9+20];
	ld.local.u32 	%r325, [%rd9+24];
	shr.u32 	%r326, %r325, 30;
	shf.l.wrap.b32 	%r327, %r324, %r325, 2;
	shl.b32 	%r328, %r324, 2;
	shr.u32 	%r329, %r327, 31;
	add.s32 	%r330, %r329, %r326;
	neg.s32 	%r331, %r330;
	selp.b32 	%r606, %r331, %r330, %p145;
	xor.b32  	%r332, %r327, %r70;
	shr.s32 	%r333, %r327, 31;
	xor.b32  	%r334, %r333, %r327;
	xor.b32  	%r335, %r333, %r328;
	cvt.u64.u32 	%rd96, %r334;
	shl.b64 	%rd97, %rd96, 32;
	cvt.u64.u32 	%rd98, %r335;
	or.b64  	%rd99, %rd97, %rd98;
	cvt.rn.f64.s64 	%fd7, %rd99;
	mul.f64 	%fd8, %fd7, 0d3BF921FB54442D19;
	cvt.rn.f32.f64 	%f281, %fd8;
	neg.f32 	%f282, %f281;
	setp.lt.s32 	%p146, %r332, 0;
	selp.f32 	%f790, %f282, %f281, %p146;
$L__BB1_93:
	mul.rn.f32 	%f283, %f790, %f790;
	and.b32  	%r336, %r606, 1;
	setp.eq.b32 	%p147, %r336, 1;
	selp.f32 	%f284, 0f3F800000, %f790, %p147;
	fma.rn.f32 	%f285, %f283, %f284, 0f00000000;
	fma.rn.f32 	%f286, %f283, 0f37CBAC00, 0fBAB607ED;
	selp.f32 	%f287, %f286, 0fB94D4153, %p147;
	selp.f32 	%f288, 0f3D2AAABB, 0f3C0885E4, %p147;
	fma.rn.f32 	%f289, %f287, %f283, %f288;
	selp.f32 	%f290, 0fBEFFFFFF, 0fBE2AAAA8, %p147;
	fma.rn.f32 	%f291, %f289, %f283, %f290;
	fma.rn.f32 	%f292, %f291, %f285, %f284;
	and.b32  	%r337, %r606, 2;
	setp.eq.s32 	%p148, %r337, 0;
	mov.f32 	%f293, 0f00000000;
	sub.f32 	%f294, %f293, %f292;
	selp.f32 	%f295, %f292, %f294, %p148;
	mul.f32 	%f791, %f295, 0f41200000;
	bra.uni 	$L__BB1_95;
$L__BB1_94:
	cvt.rn.f32.s32 	%f296, %r85;
	div.rn.f32 	%f297, %f296, 0f43480000;
	mov.f32 	%f298, 0f3F800000;
	sub.f32 	%f299, %f298, %f297;
	min.f32 	%f300, %f297, %f299;
	min.f32 	%f301, %f300, 0f3DCCCCCD;
	div.rn.f32 	%f302, %f301, 0f3DCCCCCD;
	sub.f32 	%f303, %f298, %f302;
	max.f32 	%f304, %f303, %f42;
	mul.f32 	%f305, %f304, 0f3F000000;
	mul.f32 	%f306, %f304, %f305;
	ld.shared.f32 	%f307, [%r86];
	ld.shared.f32 	%f308, [%r86+1600];
	ld.shared.f32 	%f309, [%r86+-4];
	ld.shared.f32 	%f310, [%r86+4];
	ld.shared.f32 	%f311, [%r86+-80];
	ld.shared.f32 	%f312, [%r86+80];
	mov.f32 	%f313, 0f40000000;
	sub.f32 	%f314, %f313, %f306;
	add.f32 	%f315, %f314, 0fBE800000;
	mul.f32 	%f316, %f315, %f307;
	sub.f32 	%f317, %f298, %f306;
	mul.f32 	%f318, %f317, %f308;
	sub.f32 	%f319, %f316, %f318;
	add.f32 	%f320, %f309, %f310;
	add.f32 	%f321, %f320, %f311;
	add.f32 	%f322, %f321, %f312;
	fma.rn.f32 	%f791, %f322, 0f3D800000, %f319;
$L__BB1_95:
	st.shared.f32 	[%r86+1600], %f791;
$L__BB1_96:
	add.s32 	%r604, %r604, %r34;
	setp.lt.u32 	%p149, %r604, 20;
	@%p149 bra 	$L__BB1_82;
$L__BB1_97:
	add.s32 	%r600, %r600, %r35;
	setp.lt.u32 	%p150, %r600, 20;
	@%p150 bra 	$L__BB1_63;
$L__BB1_98:
	setp.gt.u32 	%p151, %r635, 19;
	bar.sync 	0;
	@%p151 bra 	$L__BB1_135;
	add.f32 	%f323, %f101, 0f3B23D70A;
	mul.f32 	%f324, %f323, 0f42FB53D2;
	mul.f32 	%f325, %f324, 0f3F22F983;
	cvt.rni.s32.f32 	%r338, %f325;
	cvt.rn.f32.s32 	%f326, %r338;
	fma.rn.f32 	%f327, %f326, 0fBFC90FDA, %f324;
	fma.rn.f32 	%f328, %f326, 0fB3A22168, %f327;
	fma.rn.f32 	%f329, %f326, 0fA7C234C5, %f328;
	abs.f32 	%f330, %f324;
	setp.ltu.f32 	%p152, %f330, 0f47CE4780;
	setp.eq.f32 	%p153, %f330, 0f7F800000;
	mov.b32 	%r93, %f324;
	shr.u32 	%r339, %r93, 23;
	and.b32  	%r340, %r339, 224;
	add.s32 	%r341, %r340, -128;
	shl.b32 	%r342, %r93, 8;
	or.b32  	%r94, %r342, -2147483648;
	shr.u32 	%r343, %r341, 5;
	and.b32  	%r95, %r339, 31;
	mul.wide.u32 	%rd100, %r343, 4;
	sub.s64 	%rd14, %rd3, %rd100;
	mov.f32 	%f331, 0f00000000;
	mul.rn.f32 	%f332, %f324, %f331;
	or.pred  	%p11, %p152, %p153;
	selp.b32 	%r96, %r338, 0, %p152;
	selp.f32 	%f53, %f329, %f332, %p152;
	mov.u64 	%rd113, __cudart_i2opi_f;
	mov.u32 	%r607, %r635;
$L__BB1_100:
	setp.gt.u32 	%p154, %r33, 19;
	@%p154 bra 	$L__BB1_134;
	setp.eq.s32 	%p155, %r95, 0;
	add.s32 	%r98, %r607, %r2;
	cvt.rn.f32.s32 	%f333, %r98;
	div.rn.f32 	%f334, %f333, 0f43480000;
	setp.ge.f32 	%p156, %f334, 0f3EDEB830;
	setp.le.f32 	%p157, %f334, 0f3EEE149C;
	and.pred  	%p12, %p156, %p157;
	setp.ge.f32 	%p158, %f334, 0f3F08F5B2;
	setp.le.f32 	%p159, %f334, 0f3F10A3E8;
	and.pred  	%p13, %p158, %p159;
	mov.f32 	%f335, 0f3F800000;
	sub.f32 	%f336, %f335, %f334;
	min.f32 	%f337, %f334, %f336;
	min.f32 	%f338, %f337, 0f3DCCCCCD;
	div.rn.f32 	%f339, %f338, 0f3DCCCCCD;
	sub.f32 	%f54, %f335, %f339;
	@%p155 bra 	$L__BB1_118;
	or.pred  	%p14, %p12, %p13;
	not.pred 	%p170, %p14;
	mov.u32 	%r608, %r33;
$L__BB1_103:
	setp.gt.u32 	%p160, %r607, 16;
	setp.lt.u32 	%p161, %r607, 3;
	add.s32 	%r344, %r608, -17;
	setp.lt.u32 	%p162, %r344, -14;
	or.pred  	%p163, %p161, %p162;
	or.pred  	%p164, %p163, %p160;
	mov.f32 	%f793, 0f00000000;
	@%p164 bra 	$L__BB1_117;
	mad.lo.s32 	%r345, %r607, 20, %r608;
	add.s32 	%r100, %r608, %r1;
	shl.b32 	%r346, %r345, 2;
	mov.u32 	%r347, shmem;
	add.s32 	%r348, %r347, %r346;
	add.s32 	%r101, %r348, 1600;
	setp.eq.s32 	%p165, %r100, 0;
	@%p165 bra 	$L__BB1_116;
	setp.eq.s32 	%p166, %r100, 200;
	@%p166 bra 	$L__BB1_116;
	setp.eq.s32 	%p167, %r98, 0;
	@%p167 bra 	$L__BB1_116;
	setp.eq.s32 	%p168, %r98, 200;
	@%p168 bra 	$L__BB1_116;
	setp.eq.s32 	%p169, %r100, 133;
	and.pred  	%p171, %p169, %p170;
	@%p171 bra 	$L__BB1_116;
	setp.ne.s32 	%p172, %r98, 100;
	setp.ne.s32 	%p173, %r100, 33;
	or.pred  	%p174, %p173, %p172;
	@%p174 bra 	$L__BB1_115;
	mov.u32 	%r610, %r96;
	mov.f32 	%f792, %f53;
	@%p11 bra 	$L__BB1_114;
	mov.b64 	%rd202, 0;
	mov.b32 	%r609, 0;
$L__BB1_112:
	.pragma "nounroll";
	mul.wide.u32 	%rd102, %r609, 4;
	mov.u64 	%rd103, __cudart_i2opi_f;
	add.s64 	%rd104, %rd103, %rd102;
	ld.global.nc.u32 	%r350, [%rd104];
	mad.wide.u32 	%rd105, %r350, %r94, %rd202;
	shr.u64 	%rd202, %rd105, 32;
	add.s64 	%rd106, %rd3, %rd102;
	st.local.u32 	[%rd106], %rd105;
	add.s32 	%r609, %r609, 1;
	setp.ne.s32 	%p175, %r609, 6;
	@%p175 bra 	$L__BB1_112;
	setp.lt.s32 	%p176, %r93, 0;
	st.local.u32 	[%rd3+24], %rd202;
	ld.local.u32 	%r351, [%rd14+20];
	ld.local.u32 	%r352, [%rd14+24];
	shf.l.wrap.b32 	%r353, %r351, %r352, %r95;
	ld.local.u32 	%r354, [%rd14+16];
	shf.l.wrap.b32 	%r355, %r354, %r351, %r95;
	shr.u32 	%r356, %r353, 30;
	shf.l.wrap.b32 	%r357, %r355, %r353, 2;
	shl.b32 	%r358, %r355, 2;
	shr.u32 	%r359, %r357, 31;
	add.s32 	%r360, %r359, %r356;
	neg.s32 	%r361, %r360;
	selp.b32 	%r610, %r361, %r360, %p176;
	xor.b32  	%r362, %r357, %r93;
	shr.s32 	%r363, %r357, 31;
	xor.b32  	%r364, %r363, %r357;
	xor.b32  	%r365, %r363, %r358;
	cvt.u64.u32 	%rd107, %r364;
	shl.b64 	%rd108, %rd107, 32;
	cvt.u64.u32 	%rd109, %r365;
	or.b64  	%rd110, %rd108, %rd109;
	cvt.rn.f64.s64 	%fd9, %rd110;
	mul.f64 	%fd10, %fd9, 0d3BF921FB54442D19;
	cvt.rn.f32.f64 	%f343, %fd10;
	neg.f32 	%f344, %f343;
	setp.lt.s32 	%p177, %r362, 0;
	selp.f32 	%f792, %f344, %f343, %p177;
$L__BB1_114:
	mul.rn.f32 	%f345, %f792, %f792;
	and.b32  	%r366, %r610, 1;
	setp.eq.b32 	%p178, %r366, 1;
	selp.f32 	%f346, 0f3F800000, %f792, %p178;
	fma.rn.f32 	%f347, %f345, %f346, 0f00000000;
	fma.rn.f32 	%f348, %f345, 0f37CBAC00, 0fBAB607ED;
	selp.f32 	%f349, %f348, 0fB94D4153, %p178;
	selp.f32 	%f350, 0f3D2AAABB, 0f3C0885E4, %p178;
	fma.rn.f32 	%f351, %f349, %f345, %f350;
	selp.f32 	%f352, 0fBEFFFFFF, 0fBE2AAAA8, %p178;
	fma.rn.f32 	%f353, %f351, %f345, %f352;
	fma.rn.f32 	%f354, %f353, %f347, %f346;
	and.b32  	%r367, %r610, 2;
	setp.eq.s32 	%p179, %r367, 0;
	mov.f32 	%f355, 0f00000000;
	sub.f32 	%f356, %f355, %f354;
	selp.f32 	%f357, %f354, %f356, %p179;
	mul.f32 	%f793, %f357, 0f41200000;
	bra.uni 	$L__BB1_116;
$L__BB1_115:
	cvt.rn.f32.s32 	%f358, %r100;
	div.rn.f32 	%f359, %f358, 0f43480000;
	mov.f32 	%f360, 0f3F800000;
	sub.f32 	%f361, %f360, %f359;
	min.f32 	%f362, %f359, %f361;
	min.f32 	%f363, %f362, 0f3DCCCCCD;
	div.rn.f32 	%f364, %f363, 0f3DCCCCCD;
	sub.f32 	%f365, %f360, %f364;
	max.f32 	%f366, %f365, %f54;
	mul.f32 	%f367, %f366, 0f3F000000;
	mul.f32 	%f368, %f366, %f367;
	ld.shared.f32 	%f369, [%r101];
	ld.shared.f32 	%f370, [%r101+-1600];
	ld.shared.f32 	%f371, [%r101+-4];
	ld.shared.f32 	%f372, [%r101+4];
	ld.shared.f32 	%f373, [%r101+-80];
	ld.shared.f32 	%f374, [%r101+80];
	mov.f32 	%f375, 0f40000000;
	sub.f32 	%f376, %f375, %f368;
	add.f32 	%f377, %f376, 0fBE800000;
	mul.f32 	%f378, %f377, %f369;
	sub.f32 	%f379, %f360, %f368;
	mul.f32 	%f380, %f379, %f370;
	sub.f32 	%f381, %f378, %f380;
	add.f32 	%f382, %f371, %f372;
	add.f32 	%f383, %f382, %f373;
	add.f32 	%f384, %f383, %f374;
	fma.rn.f32 	%f793, %f384, 0f3D800000, %f381;
$L__BB1_116:
	st.shared.f32 	[%r101+-1600], %f793;
$L__BB1_117:
	add.s32 	%r608, %r608, %r34;
	setp.lt.u32 	%p180, %r608, 20;
	@%p180 bra 	$L__BB1_103;
	bra.uni 	$L__BB1_134;
$L__BB1_118:
	or.pred  	%p15, %p12, %p13;
	not.pred 	%p191, %p15;
	mov.u32 	%r611, %r33;
$L__BB1_119:
	setp.gt.u32 	%p181, %r607, 16;
	setp.lt.u32 	%p182, %r607, 3;
	add.s32 	%r368, %r611, -17;
	setp.lt.u32 	%p183, %r368, -14;
	or.pred  	%p184, %p182, %p183;
	or.pred  	%p185, %p184, %p181;
	mov.f32 	%f795, 0f00000000;
	@%p185 bra 	$L__BB1_133;
	mad.lo.s32 	%r369, %r607, 20, %r611;
	add.s32 	%r108, %r611, %r1;
	shl.b32 	%r370, %r369, 2;
	mov.u32 	%r371, shmem;
	add.s32 	%r372, %r371, %r370;
	add.s32 	%r109, %r372, 1600;
	setp.eq.s32 	%p186, %r108, 0;
	@%p186 bra 	$L__BB1_132;
	setp.eq.s32 	%p187, %r108, 200;
	@%p187 bra 	$L__BB1_132;
	setp.eq.s32 	%p188, %r98, 0;
	@%p188 bra 	$L__BB1_132;
	setp.eq.s32 	%p189, %r98, 200;
	@%p189 bra 	$L__BB1_132;
	setp.eq.s32 	%p190, %r108, 133;
	and.pred  	%p192, %p190, %p191;
	@%p192 bra 	$L__BB1_132;
	setp.ne.s32 	%p193, %r98, 100;
	setp.ne.s32 	%p194, %r108, 33;
	or.pred  	%p195, %p194, %p193;
	@%p195 bra 	$L__BB1_131;
	mov.u32 	%r613, %r96;
	mov.f32 	%f794, %f53;
	@%p11 bra 	$L__BB1_130;
	mov.b64 	%rd203, 0;
	mov.b32 	%r612, 0;
$L__BB1_128:
	.pragma "nounroll";
	mul.wide.u32 	%rd112, %r612, 4;
	add.s64 	%rd114, %rd113, %rd112;
	ld.global.nc.u32 	%r374, [%rd114];
	mad.wide.u32 	%rd115, %r374, %r94, %rd203;
	shr.u64 	%rd203, %rd115, 32;
	add.s64 	%rd116, %rd3, %rd112;
	st.local.u32 	[%rd116], %rd115;
	add.s32 	%r612, %r612, 1;
	setp.ne.s32 	%p196, %r612, 6;
	@%p196 bra 	$L__BB1_128;
	setp.lt.s32 	%p197, %r93, 0;
	st.local.u32 	[%rd3+24], %rd203;
	ld.local.u32 	%r375, [%rd14+20];
	ld.local.u32 	%r376, [%rd14+24];
	shr.u32 	%r377, %r376, 30;
	shf.l.wrap.b32 	%r378, %r375, %r376, 2;
	shl.b32 	%r379, %r375, 2;
	shr.u32 	%r380, %r378, 31;
	add.s32 	%r381, %r380, %r377;
	neg.s32 	%r382, %r381;
	selp.b32 	%r613, %r382, %r381, %p197;
	xor.b32  	%r383, %r378, %r93;
	shr.s32 	%r384, %r378, 31;
	xor.b32  	%r385, %r384, %r378;
	xor.b32  	%r386, %r384, %r379;
	cvt.u64.u32 	%rd117, %r385;
	shl.b64 	%rd118, %rd117, 32;
	cvt.u64.u32 	%rd119, %r386;
	or.b64  	%rd120, %rd118, %rd119;
	cvt.rn.f64.s64 	%fd11, %rd120;
	mul.f64 	%fd12, %fd11, 0d3BF921FB54442D19;
	cvt.rn.f32.f64 	%f388, %fd12;
	neg.f32 	%f389, %f388;
	setp.lt.s32 	%p198, %r383, 0;
	selp.f32 	%f794, %f389, %f388, %p198;
$L__BB1_130:
	mul.rn.f32 	%f390, %f794, %f794;
	and.b32  	%r387, %r613, 1;
	setp.eq.b32 	%p199, %r387, 1;
	selp.f32 	%f391, 0f3F800000, %f794, %p199;
	fma.rn.f32 	%f392, %f390, %f391, 0f00000000;
	fma.rn.f32 	%f393, %f390, 0f37CBAC00, 0fBAB607ED;
	selp.f32 	%f394, %f393, 0fB94D4153, %p199;
	selp.f32 	%f395, 0f3D2AAABB, 0f3C0885E4, %p199;
	fma.rn.f32 	%f396, %f394, %f390, %f395;
	selp.f32 	%f397, 0fBEFFFFFF, 0fBE2AAAA8, %p199;
	fma.rn.f32 	%f398, %f396, %f390, %f397;
	fma.rn.f32 	%f399, %f398, %f392, %f391;
	and.b32  	%r388, %r613, 2;
	setp.eq.s32 	%p200, %r388, 0;
	mov.f32 	%f400, 0f00000000;
	sub.f32 	%f401, %f400, %f399;
	selp.f32 	%f402, %f399, %f401, %p200;
	mul.f32 	%f795, %f402, 0f41200000;
	bra.uni 	$L__BB1_132;
$L__BB1_131:
	cvt.rn.f32.s32 	%f403, %r108;
	div.rn.f32 	%f404, %f403, 0f43480000;
	mov.f32 	%f405, 0f3F800000;
	sub.f32 	%f406, %f405, %f404;
	min.f32 	%f407, %f404, %f406;
	min.f32 	%f408, %f407, 0f3DCCCCCD;
	div.rn.f32 	%f409, %f408, 0f3DCCCCCD;
	sub.f32 	%f410, %f405, %f409;
	max.f32 	%f411, %f410, %f54;
	mul.f32 	%f412, %f411, 0f3F000000;
	mul.f32 	%f413, %f411, %f412;
	ld.shared.f32 	%f414, [%r109];
	ld.shared.f32 	%f415, [%r109+-1600];
	ld.shared.f32 	%f416, [%r109+-4];
	ld.shared.f32 	%f417, [%r109+4];
	ld.shared.f32 	%f418, [%r109+-80];
	ld.shared.f32 	%f419, [%r109+80];
	mov.f32 	%f420, 0f40000000;
	sub.f32 	%f421, %f420, %f413;
	add.f32 	%f422, %f421, 0fBE800000;
	mul.f32 	%f423, %f422, %f414;
	sub.f32 	%f424, %f405, %f413;
	mul.f32 	%f425, %f424, %f415;
	sub.f32 	%f426, %f423, %f425;
	add.f32 	%f427, %f416, %f417;
	add.f32 	%f428, %f427, %f418;
	add.f32 	%f429, %f428, %f419;
	fma.rn.f32 	%f795, %f429, 0f3D800000, %f426;
$L__BB1_132:
	st.shared.f32 	[%r109+-1600], %f795;
$L__BB1_133:
	add.s32 	%r611, %r611, %r34;
	setp.lt.u32 	%p201, %r611, 20;
	@%p201 bra 	$L__BB1_119;
$L__BB1_134:
	add.s32 	%r607, %r607, %r35;
	setp.lt.u32 	%p202, %r607, 20;
	@%p202 bra 	$L__BB1_100;
$L__BB1_135:
	setp.gt.u32 	%p203, %r635, 19;
	bar.sync 	0;
	@%p203 bra 	$L__BB1_172;
	add.f32 	%f430, %f101, 0f3B75C28F;
	mul.f32 	%f431, %f430, 0f42FB53D2;
	mul.f32 	%f432, %f431, 0f3F22F983;
	cvt.rni.s32.f32 	%r389, %f432;
	cvt.rn.f32.s32 	%f433, %r389;
	fma.rn.f32 	%f434, %f433, 0fBFC90FDA, %f431;
	fma.rn.f32 	%f435, %f433, 0fB3A22168, %f434;
	fma.rn.f32 	%f436, %f433, 0fA7C234C5, %f435;
	abs.f32 	%f437, %f431;
	setp.ltu.f32 	%p204, %f437, 0f47CE4780;
	setp.eq.f32 	%p205, %f437, 0f7F800000;
	mov.b32 	%r116, %f431;
	shr.u32 	%r390, %r116, 23;
	and.b32  	%r391, %r390, 224;
	add.s32 	%r392, %r391, -128;
	shl.b32 	%r393, %r116, 8;
	or.b32  	%r117, %r393, -2147483648;
	shr.u32 	%r394, %r392, 5;
	and.b32  	%r118, %r390, 31;
	mul.wide.u32 	%rd121, %r394, 4;
	sub.s64 	%rd19, %rd3, %rd121;
	mov.f32 	%f438, 0f00000000;
	mul.rn.f32 	%f439, %f431, %f438;
	or.pred  	%p16, %p204, %p205;
	selp.b32 	%r119, %r389, 0, %p204;
	selp.f32 	%f65, %f436, %f439, %p204;
	mov.u64 	%rd134, __cudart_i2opi_f;
	mov.u32 	%r614, %r635;
$L__BB1_137:
	setp.gt.u32 	%p206, %r33, 19;
	@%p206 bra 	$L__BB1_171;
	setp.eq.s32 	%p207, %r118, 0;
	add.s32 	%r121, %r614, %r2;
	cvt.rn.f32.s32 	%f440, %r121;
	div.rn.f32 	%f441, %f440, 0f43480000;
	setp.ge.f32 	%p208, %f441, 0f3EDEB830;
	setp.le.f32 	%p209, %f441, 0f3EEE149C;
	and.pred  	%p17, %p208, %p209;
	setp.ge.f32 	%p210, %f441, 0f3F08F5B2;
	setp.le.f32 	%p211, %f441, 0f3F10A3E8;
	and.pred  	%p18, %p210, %p211;
	mov.f32 	%f442, 0f3F800000;
	sub.f32 	%f443, %f442, %f441;
	min.f32 	%f444, %f441, %f443;
	min.f32 	%f445, %f444, 0f3DCCCCCD;
	div.rn.f32 	%f446, %f445, 0f3DCCCCCD;
	sub.f32 	%f66, %f442, %f446;
	@%p207 bra 	$L__BB1_155;
	or.pred  	%p19, %p17, %p18;
	not.pred 	%p222, %p19;
	mov.u32 	%r615, %r33;
$L__BB1_140:
	setp.gt.u32 	%p212, %r614, 15;
	setp.lt.u32 	%p213, %r614, 4;
	add.s32 	%r395, %r615, -16;
	setp.lt.u32 	%p214, %r395, -12;
	or.pred  	%p215, %p213, %p214;
	or.pred  	%p216, %p215, %p212;
	mov.f32 	%f797, 0f00000000;
	@%p216 bra 	$L__BB1_154;
	mad.lo.s32 	%r396, %r614, 20, %r615;
	add.s32 	%r123, %r615, %r1;
	shl.b32 	%r397, %r396, 2;
	mov.u32 	%r398, shmem;
	add.s32 	%r124, %r398, %r397;
	setp.eq.s32 	%p217, %r123, 0;
	@%p217 bra 	$L__BB1_153;
	setp.eq.s32 	%p218, %r123, 200;
	@%p218 bra 	$L__BB1_153;
	setp.eq.s32 	%p219, %r121, 0;
	@%p219 bra 	$L__BB1_153;
	setp.eq.s32 	%p220, %r121, 200;
	@%p220 bra 	$L__BB1_153;
	setp.eq.s32 	%p221, %r123, 133;
	and.pred  	%p223, %p221, %p222;
	@%p223 bra 	$L__BB1_153;
	setp.ne.s32 	%p224, %r121, 100;
	setp.ne.s32 	%p225, %r123, 33;
	or.pred  	%p226, %p225, %p224;
	@%p226 bra 	$L__BB1_152;
	mov.u32 	%r617, %r119;
	mov.f32 	%f796, %f65;
	@%p16 bra 	$L__BB1_151;
	mov.b64 	%rd204, 0;
	mov.b32 	%r616, 0;
$L__BB1_149:
	.pragma "nounroll";
	mul.wide.u32 	%rd123, %r616, 4;
	mov.u64 	%rd124, __cudart_i2opi_f;
	add.s64 	%rd125, %rd124, %rd123;
	ld.global.nc.u32 	%r400, [%rd125];
	mad.wide.u32 	%rd126, %r400, %r117, %rd204;
	shr.u64 	%rd204, %rd126, 32;
	add.s64 	%rd127, %rd3, %rd123;
	st.local.u32 	[%rd127], %rd126;
	add.s32 	%r616, %r616, 1;
	setp.ne.s32 	%p227, %r616, 6;
	@%p227 bra 	$L__BB1_149;
	setp.lt.s32 	%p228, %r116, 0;
	st.local.u32 	[%rd3+24], %rd204;
	ld.local.u32 	%r401, [%rd19+20];
	ld.local.u32 	%r402, [%rd19+24];
	shf.l.wrap.b32 	%r403, %r401, %r402, %r118;
	ld.local.u32 	%r404, [%rd19+16];
	shf.l.wrap.b32 	%r405, %r404, %r401, %r118;
	shr.u32 	%r406, %r403, 30;
	shf.l.wrap.b32 	%r407, %r405, %r403, 2;
	shl.b32 	%r408, %r405, 2;
	shr.u32 	%r409, %r407, 31;
	add.s32 	%r410, %r409, %r406;
	neg.s32 	%r411, %r410;
	selp.b32 	%r617, %r411, %r410, %p228;
	xor.b32  	%r412, %r407, %r116;
	shr.s32 	%r413, %r407, 31;
	xor.b32  	%r414, %r413, %r407;
	xor.b32  	%r415, %r413, %r408;
	cvt.u64.u32 	%rd128, %r414;
	shl.b64 	%rd129, %rd128, 32;
	cvt.u64.u32 	%rd130, %r415;
	or.b64  	%rd131, %rd129, %rd130;
	cvt.rn.f64.s64 	%fd13, %rd131;
	mul.f64 	%fd14, %fd13, 0d3BF921FB54442D19;
	cvt.rn.f32.f64 	%f450, %fd14;
	neg.f32 	%f451, %f450;
	setp.lt.s32 	%p229, %r412, 0;
	selp.f32 	%f796, %f451, %f450, %p229;
$L__BB1_151:
	mul.rn.f32 	%f452, %f796, %f796;
	and.b32  	%r416, %r617, 1;
	setp.eq.b32 	%p230, %r416, 1;
	selp.f32 	%f453, 0f3F800000, %f796, %p230;
	fma.rn.f32 	%f454, %f452, %f453, 0f00000000;
	fma.rn.f32 	%f455, %f452, 0f37CBAC00, 0fBAB607ED;
	selp.f32 	%f456, %f455, 0fB94D4153, %p230;
	selp.f32 	%f457, 0f3D2AAABB, 0f3C0885E4, %p230;
	fma.rn.f32 	%f458, %f456, %f452, %f457;
	selp.f32 	%f459, 0fBEFFFFFF, 0fBE2AAAA8, %p230;
	fma.rn.f32 	%f460, %f458, %f452, %f459;
	fma.rn.f32 	%f461, %f460, %f454, %f453;
	and.b32  	%r417, %r617, 2;
	setp.eq.s32 	%p231, %r417, 0;
	mov.f32 	%f462, 0f00000000;
	sub.f32 	%f463, %f462, %f461;
	selp.f32 	%f464, %f461, %f463, %p231;
	mul.f32 	%f797, %f464, 0f41200000;
	bra.uni 	$L__BB1_153;
$L__BB1_152:
	cvt.rn.f32.s32 	%f465, %r123;
	div.rn.f32 	%f466, %f465, 0f43480000;
	mov.f32 	%f467, 0f3F800000;
	sub.f32 	%f468, %f467, %f466;
	min.f32 	%f469, %f466, %f468;
	min.f32 	%f470, %f469, 0f3DCCCCCD;
	div.rn.f32 	%f471, %f470, 0f3DCCCCCD;
	sub.f32 	%f472, %f467, %f471;
	max.f32 	%f473, %f472, %f66;
	mul.f32 	%f474, %f473, 0f3F000000;
	mul.f32 	%f475, %f473, %f474;
	ld.shared.f32 	%f476, [%r124];
	ld.shared.f32 	%f477, [%r124+1600];
	ld.shared.f32 	%f478, [%r124+-4];
	ld.shared.f32 	%f479, [%r124+4];
	ld.shared.f32 	%f480, [%r124+-80];
	ld.shared.f32 	%f481, [%r124+80];
	mov.f32 	%f482, 0f40000000;
	sub.f32 	%f483, %f482, %f475;
	add.f32 	%f484, %f483, 0fBE800000;
	mul.f32 	%f485, %f484, %f476;
	sub.f32 	%f486, %f467, %f475;
	mul.f32 	%f487, %f486, %f477;
	sub.f32 	%f488, %f485, %f487;
	add.f32 	%f489, %f478, %f479;
	add.f32 	%f490, %f489, %f480;
	add.f32 	%f491, %f490, %f481;
	fma.rn.f32 	%f797, %f491, 0f3D800000, %f488;
$L__BB1_153:
	st.shared.f32 	[%r124+1600], %f797;
$L__BB1_154:
	add.s32 	%r615, %r615, %r34;
	setp.lt.u32 	%p232, %r615, 20;
	@%p232 bra 	$L__BB1_140;
	bra.uni 	$L__BB1_171;
$L__BB1_155:
	or.pred  	%p20, %p17, %p18;
	not.pred 	%p243, %p20;
	mov.u32 	%r618, %r33;
$L__BB1_156:
	setp.gt.u32 	%p233, %r614, 15;
	setp.lt.u32 	%p234, %r614, 4;
	add.s32 	%r418, %r618, -16;
	setp.lt.u32 	%p235, %r418, -12;
	or.pred  	%p236, %p234, %p235;
	or.pred  	%p237, %p236, %p233;
	mov.f32 	%f799, 0f00000000;
	@%p237 bra 	$L__BB1_170;
	mad.lo.s32 	%r419, %r614, 20, %r618;
	add.s32 	%r131, %r618, %r1;
	shl.b32 	%r420, %r419, 2;
	mov.u32 	%r421, shmem;
	add.s32 	%r132, %r421, %r420;
	setp.eq.s32 	%p238, %r131, 0;
	@%p238 bra 	$L__BB1_169;
	setp.eq.s32 	%p239, %r131, 200;
	@%p239 bra 	$L__BB1_169;
	setp.eq.s32 	%p240, %r121, 0;
	@%p240 bra 	$L__BB1_169;
	setp.eq.s32 	%p241, %r121, 200;
	@%p241 bra 	$L__BB1_169;
	setp.eq.s32 	%p242, %r131, 133;
	and.pred  	%p244, %p242, %p243;
	@%p244 bra 	$L__BB1_169;
	setp.ne.s32 	%p245, %r121, 100;
	setp.ne.s32 	%p246, %r131, 33;
	or.pred  	%p247, %p246, %p245;
	@%p247 bra 	$L__BB1_168;
	mov.u32 	%r620, %r119;
	mov.f32 	%f798, %f65;
	@%p16 bra 	$L__BB1_167;
	mov.b64 	%rd205, 0;
	mov.b32 	%r619, 0;
$L__BB1_165:
	.pragma "nounroll";
	mul.wide.u32 	%rd133, %r619, 4;
	add.s64 	%rd135, %rd134, %rd133;
	ld.global.nc.u32 	%r423, [%rd135];
	mad.wide.u32 	%rd136, %r423, %r117, %rd205;
	shr.u64 	%rd205, %rd136, 32;
	add.s64 	%rd137, %rd3, %rd133;
	st.local.u32 	[%rd137], %rd136;
	add.s32 	%r619, %r619, 1;
	setp.ne.s32 	%p248, %r619, 6;
	@%p248 bra 	$L__BB1_165;
	setp.lt.s32 	%p249, %r116, 0;
	st.local.u32 	[%rd3+24], %rd205;
	ld.local.u32 	%r424, [%rd19+20];
	ld.local.u32 	%r425, [%rd19+24];
	shr.u32 	%r426, %r425, 30;
	shf.l.wrap.b32 	%r427, %r424, %r425, 2;
	shl.b32 	%r428, %r424, 2;
	shr.u32 	%r429, %r427, 31;
	add.s32 	%r430, %r429, %r426;
	neg.s32 	%r431, %r430;
	selp.b32 	%r620, %r431, %r430, %p249;
	xor.b32  	%r432, %r427, %r116;
	shr.s32 	%r433, %r427, 31;
	xor.b32  	%r434, %r433, %r427;
	xor.b32  	%r435, %r433, %r428;
	cvt.u64.u32 	%rd138, %r434;
	shl.b64 	%rd139, %rd138, 32;
	cvt.u64.u32 	%rd140, %r435;
	or.b64  	%rd141, %rd139, %rd140;
	cvt.rn.f64.s64 	%fd15, %rd141;
	mul.f64 	%fd16, %fd15, 0d3BF921FB54442D19;
	cvt.rn.f32.f64 	%f495, %fd16;
	neg.f32 	%f496, %f495;
	setp.lt.s32 	%p250, %r432, 0;
	selp.f32 	%f798, %f496, %f495, %p250;
$L__BB1_167:
	mul.rn.f32 	%f497, %f798, %f798;
	and.b32  	%r436, %r620, 1;
	setp.eq.b32 	%p251, %r436, 1;
	selp.f32 	%f498, 0f3F800000, %f798, %p251;
	fma.rn.f32 	%f499, %f497, %f498, 0f00000000;
	fma.rn.f32 	%f500, %f497, 0f37CBAC00, 0fBAB607ED;
	selp.f32 	%f501, %f500, 0fB94D4153, %p251;
	selp.f32 	%f502, 0f3D2AAABB, 0f3C0885E4, %p251;
	fma.rn.f32 	%f503, %f501, %f497, %f502;
	selp.f32 	%f504, 0fBEFFFFFF, 0fBE2AAAA8, %p251;
	fma.rn.f32 	%f505, %f503, %f497, %f504;
	fma.rn.f32 	%f506, %f505, %f499, %f498;
	and.b32  	%r437, %r620, 2;
	setp.eq.s32 	%p252, %r437, 0;
	mov.f32 	%f507, 0f00000000;
	sub.f32 	%f508, %f507, %f506;
	selp.f32 	%f509, %f506, %f508, %p252;
	mul.f32 	%f799, %f509, 0f41200000;
	bra.uni 	$L__BB1_169;
$L__BB1_168:
	cvt.rn.f32.s32 	%f510, %r131;
	div.rn.f32 	%f511, %f510, 0f43480000;
	mov.f32 	%f512, 0f3F800000;
	sub.f32 	%f513, %f512, %f511;
	min.f32 	%f514, %f511, %f513;
	min.f32 	%f515, %f514, 0f3DCCCCCD;
	div.rn.f32 	%f516, %f515, 0f3DCCCCCD;
	sub.f32 	%f517, %f512, %f516;
	max.f32 	%f518, %f517, %f66;
	mul.f32 	%f519, %f518, 0f3F000000;
	mul.f32 	%f520, %f518, %f519;
	ld.shared.f32 	%f521, [%r132];
	ld.shared.f32 	%f522, [%r132+1600];
	ld.shared.f32 	%f523, [%r132+-4];
	ld.shared.f32 	%f524, [%r132+4];
	ld.shared.f32 	%f525, [%r132+-80];
	ld.shared.f32 	%f526, [%r132+80];
	mov.f32 	%f527, 0f40000000;
	sub.f32 	%f528, %f527, %f520;
	add.f32 	%f529, %f528, 0fBE800000;
	mul.f32 	%f530, %f529, %f521;
	sub.f32 	%f531, %f512, %f520;
	mul.f32 	%f532, %f531, %f522;
	sub.f32 	%f533, %f530, %f532;
	add.f32 	%f534, %f523, %f524;
	add.f32 	%f535, %f534, %f525;
	add.f32 	%f536, %f535, %f526;
	fma.rn.f32 	%f799, %f536, 0f3D800000, %f533;
$L__BB1_169:
	st.shared.f32 	[%r132+1600], %f799;
$L__BB1_170:
	add.s32 	%r618, %r618, %r34;
	setp.lt.u32 	%p253, %r618, 20;
	@%p253 bra 	$L__BB1_156;
$L__BB1_171:
	add.s32 	%r614, %r614, %r35;
	setp.lt.u32 	%p254, %r614, 20;
	@%p254 bra 	$L__BB1_137;
$L__BB1_172:
	setp.gt.u32 	%p255, %r635, 19;
	bar.sync 	0;
	@%p255 bra 	$L__BB1_209;
	add.f32 	%f537, %f101, 0f3BA3D70A;
	mul.f32 	%f538, %f537, 0f42FB53D2;
	mul.f32 	%f539, %f538, 0f3F22F983;
	cvt.rni.s32.f32 	%r438, %f539;
	cvt.rn.f32.s32 	%f540, %r438;
	fma.rn.f32 	%f541, %f540, 0fBFC90FDA, %f538;
	fma.rn.f32 	%f542, %f540, 0fB3A22168, %f541;
	fma.rn.f32 	%f543, %f540, 0fA7C234C5, %f542;
	abs.f32 	%f544, %f538;
	setp.ltu.f32 	%p256, %f544, 0f47CE4780;
	setp.eq.f32 	%p257, %f544, 0f7F800000;
	mov.b32 	%r139, %f538;
	shr.u32 	%r439, %r139, 23;
	and.b32  	%r440, %r439, 224;
	add.s32 	%r441, %r440, -128;
	shl.b32 	%r442, %r139, 8;
	or.b32  	%r140, %r442, -2147483648;
	shr.u32 	%r443, %r441, 5;
	and.b32  	%r141, %r439, 31;
	mul.wide.u32 	%rd142, %r443, 4;
	sub.s64 	%rd24, %rd3, %rd142;
	mov.f32 	%f545, 0f00000000;
	mul.rn.f32 	%f546, %f538, %f545;
	or.pred  	%p21, %p256, %p257;
	selp.b32 	%r142, %r438, 0, %p256;
	selp.f32 	%f77, %f543, %f546, %p256;
	mov.u64 	%rd155, __cudart_i2opi_f;
	mov.u32 	%r621, %r635;
$L__BB1_174:
	setp.gt.u32 	%p258, %r33, 19;
	@%p258 bra 	$L__BB1_208;
	setp.eq.s32 	%p259, %r141, 0;
	add.s32 	%r144, %r621, %r2;
	cvt.rn.f32.s32 	%f547, %r144;
	div.rn.f32 	%f548, %f547, 0f43480000;
	setp.ge.f32 	%p260, %f548, 0f3EDEB830;
	setp.le.f32 	%p261, %f548, 0f3EEE149C;
	and.pred  	%p22, %p260, %p261;
	setp.ge.f32 	%p262, %f548, 0f3F08F5B2;
	setp.le.f32 	%p263, %f548, 0f3F10A3E8;
	and.pred  	%p23, %p262, %p263;
	mov.f32 	%f549, 0f3F800000;
	sub.f32 	%f550, %f549, %f548;
	min.f32 	%f551, %f548, %f550;
	min.f32 	%f552, %f551, 0f3DCCCCCD;
	div.rn.f32 	%f553, %f552, 0f3DCCCCCD;
	sub.f32 	%f78, %f549, %f553;
	@%p259 bra 	$L__BB1_192;
	or.pred  	%p24, %p22, %p23;
	not.pred 	%p274, %p24;
	mov.u32 	%r622, %r33;
$L__BB1_177:
	setp.gt.u32 	%p264, %r621, 14;
	setp.lt.u32 	%p265, %r621, 5;
	add.s32 	%r444, %r622, -15;
	setp.lt.u32 	%p266, %r444, -10;
	or.pred  	%p267, %p265, %p266;
	or.pred  	%p268, %p267, %p264;
	mov.f32 	%f801, 0f00000000;
	@%p268 bra 	$L__BB1_191;
	mad.lo.s32 	%r445, %r621, 20, %r622;
	add.s32 	%r146, %r622, %r1;
	shl.b32 	%r446, %r445, 2;
	mov.u32 	%r447, shmem;
	add.s32 	%r448, %r447, %r446;
	add.s32 	%r147, %r448, 1600;
	setp.eq.s32 	%p269, %r146, 0;
	@%p269 bra 	$L__BB1_190;
	setp.eq.s32 	%p270, %r146, 200;
	@%p270 bra 	$L__BB1_190;
	setp.eq.s32 	%p271, %r144, 0;
	@%p271 bra 	$L__BB1_190;
	setp.eq.s32 	%p272, %r144, 200;
	@%p272 bra 	$L__BB1_190;
	setp.eq.s32 	%p273, %r146, 133;
	and.pred  	%p275, %p273, %p274;
	@%p275 bra 	$L__BB1_190;
	setp.ne.s32 	%p276, %r144, 100;
	setp.ne.s32 	%p277, %r146, 33;
	or.pred  	%p278, %p277, %p276;
	@%p278 bra 	$L__BB1_189;
	mov.u32 	%r624, %r142;
	mov.f32 	%f800, %f77;
	@%p21 bra 	$L__BB1_188;
	mov.b64 	%rd206, 0;
	mov.b32 	%r623, 0;
$L__BB1_186:
	.pragma "nounroll";
	mul.wide.u32 	%rd144, %r623, 4;
	mov.u64 	%rd145, __cudart_i2opi_f;
	add.s64 	%rd146, %rd145, %rd144;
	ld.global.nc.u32 	%r450, [%rd146];
	mad.wide.u32 	%rd147, %r450, %r140, %rd206;
	shr.u64 	%rd206, %rd147, 32;
	add.s64 	%rd148, %rd3, %rd144;
	st.local.u32 	[%rd148], %rd147;
	add.s32 	%r623, %r623, 1;
	setp.ne.s32 	%p279, %r623, 6;
	@%p279 bra 	$L__BB1_186;
	setp.lt.s32 	%p280, %r139, 0;
	st.local.u32 	[%rd3+24], %rd206;
	ld.local.u32 	%r451, [%rd24+20];
	ld.local.u32 	%r452, [%rd24+24];
	shf.l.wrap.b32 	%r453, %r451, %r452, %r141;
	ld.local.u32 	%r454, [%rd24+16];
	shf.l.wrap.b32 	%r455, %r454, %r451, %r141;
	shr.u32 	%r456, %r453, 30;
	shf.l.wrap.b32 	%r457, %r455, %r453, 2;
	shl.b32 	%r458, %r455, 2;
	shr.u32 	%r459, %r457, 31;
	add.s32 	%r460, %r459, %r456;
	neg.s32 	%r461, %r460;
	selp.b32 	%r624, %r461, %r460, %p280;
	xor.b32  	%r462, %r457, %r139;
	shr.s32 	%r463, %r457, 31;
	xor.b32  	%r464, %r463, %r457;
	xor.b32  	%r465, %r463, %r458;
	cvt.u64.u32 	%rd149, %r464;
	shl.b64 	%rd150, %rd149, 32;
	cvt.u64.u32 	%rd151, %r465;
	or.b64  	%rd152, %rd150, %rd151;
	cvt.rn.f64.s64 	%fd17, %rd152;
	mul.f64 	%fd18, %fd17, 0d3BF921FB54442D19;
	cvt.rn.f32.f64 	%f557, %fd18;
	neg.f32 	%f558, %f557;
	setp.lt.s32 	%p281, %r462, 0;
	selp.f32 	%f800, %f558, %f557, %p281;
$L__BB1_188:
	mul.rn.f32 	%f559, %f800, %f800;
	and.b32  	%r466, %r624, 1;
	setp.eq.b32 	%p282, %r466, 1;
	selp.f32 	%f560, 0f3F800000, %f800, %p282;
	fma.rn.f32 	%f561, %f559, %f560, 0f00000000;
	fma.rn.f32 	%f562, %f559, 0f37CBAC00, 0fBAB607ED;
	selp.f32 	%f563, %f562, 0fB94D4153, %p282;
	selp.f32 	%f564, 0f3D2AAABB, 0f3C0885E4, %p282;
	fma.rn.f32 	%f565, %f563, %f559, %f564;
	selp.f32 	%f566, 0fBEFFFFFF, 0fBE2AAAA8, %p282;
	fma.rn.f32 	%f567, %f565, %f559, %f566;
	fma.rn.f32 	%f568, %f567, %f561, %f560;
	and.b32  	%r467, %r624, 2;
	setp.eq.s32 	%p283, %r467, 0;
	mov.f32 	%f569, 0f00000000;
	sub.f32 	%f570, %f569, %f568;
	selp.f32 	%f571, %f568, %f570, %p283;
	mul.f32 	%f801, %f571, 0f41200000;
	bra.uni 	$L__BB1_190;
$L__BB1_189:
	cvt.rn.f32.s32 	%f572, %r146;
	div.rn.f32 	%f573, %f572, 0f43480000;
	mov.f32 	%f574, 0f3F800000;
	sub.f32 	%f575, %f574, %f573;
	min.f32 	%f576, %f573, %f575;
	min.f32 	%f577, %f576, 0f3DCCCCCD;
	div.rn.f32 	%f578, %f577, 0f3DCCCCCD;
	sub.f32 	%f579, %f574, %f578;
	max.f32 	%f580, %f579, %f78;
	mul.f32 	%f581, %f580, 0f3F000000;
	mul.f32 	%f582, %f580, %f581;
	ld.shared.f32 	%f583, [%r147];
	ld.shared.f32 	%f584, [%r147+-1600];
	ld.shared.f32 	%f585, [%r147+-4];
	ld.shared.f32 	%f586, [%r147+4];
	ld.shared.f32 	%f587, [%r147+-80];
	ld.shared.f32 	%f588, [%r147+80];
	mov.f32 	%f589, 0f40000000;
	sub.f32 	%f590, %f589, %f582;
	add.f32 	%f591, %f590, 0fBE800000;
	mul.f32 	%f592, %f591, %f583;
	sub.f32 	%f593, %f574, %f582;
	mul.f32 	%f594, %f593, %f584;
	sub.f32 	%f595, %f592, %f594;
	add.f32 	%f596, %f585, %f586;
	add.f32 	%f597, %f596, %f587;
	add.f32 	%f598, %f597, %f588;
	fma.rn.f32 	%f801, %f598, 0f3D800000, %f595;
$L__BB1_190:
	st.shared.f32 	[%r147+-1600], %f801;
$L__BB1_191:
	add.s32 	%r622, %r622, %r34;
	setp.lt.u32 	%p284, %r622, 20;
	@%p284 bra 	$L__BB1_177;
	bra.uni 	$L__BB1_208;
$L__BB1_192:
	or.pred  	%p25, %p22, %p23;
	not.pred 	%p295, %p25;
	mov.u32 	%r625, %r33;
$L__BB1_193:
	setp.gt.u32 	%p285, %r621, 14;
	setp.lt.u32 	%p286, %r621, 5;
	add.s32 	%r468, %r625, -15;
	setp.lt.u32 	%p287, %r468, -10;
	or.pred  	%p288, %p286, %p287;
	or.pred  	%p289, %p288, %p285;
	mov.f32 	%f803, 0f00000000;
	@%p289 bra 	$L__BB1_207;
	mad.lo.s32 	%r469, %r621, 20, %r625;
	add.s32 	%r154, %r625, %r1;
	shl.b32 	%r470, %r469, 2;
	mov.u32 	%r471, shmem;
	add.s32 	%r472, %r471, %r470;
	add.s32 	%r155, %r472, 1600;
	setp.eq.s32 	%p290, %r154, 0;
	@%p290 bra 	$L__BB1_206;
	setp.eq.s32 	%p291, %r154, 200;
	@%p291 bra 	$L__BB1_206;
	setp.eq.s32 	%p292, %r144, 0;
	@%p292 bra 	$L__BB1_206;
	setp.eq.s32 	%p293, %r144, 200;
	@%p293 bra 	$L__BB1_206;
	setp.eq.s32 	%p294, %r154, 133;
	and.pred  	%p296, %p294, %p295;
	@%p296 bra 	$L__BB1_206;
	setp.ne.s32 	%p297, %r144, 100;
	setp.ne.s32 	%p298, %r154, 33;
	or.pred  	%p299, %p298, %p297;
	@%p299 bra 	$L__BB1_205;
	mov.u32 	%r627, %r142;
	mov.f32 	%f802, %f77;
	@%p21 bra 	$L__BB1_204;
	mov.b64 	%rd207, 0;
	mov.b32 	%r626, 0;
$L__BB1_202:
	.pragma "nounroll";
	mul.wide.u32 	%rd154, %r626, 4;
	add.s64 	%rd156, %rd155, %rd154;
	ld.global.nc.u32 	%r474, [%rd156];
	mad.wide.u32 	%rd157, %r474, %r140, %rd207;
	shr.u64 	%rd207, %rd157, 32;
	add.s64 	%rd158, %rd3, %rd154;
	st.local.u32 	[%rd158], %rd157;
	add.s32 	%r626, %r626, 1;
	setp.ne.s32 	%p300, %r626, 6;
	@%p300 bra 	$L__BB1_202;
	setp.lt.s32 	%p301, %r139, 0;
	st.local.u32 	[%rd3+24], %rd207;
	ld.local.u32 	%r475, [%rd24+20];
	ld.local.u32 	%r476, [%rd24+24];
	shr.u32 	%r477, %r476, 30;
	shf.l.wrap.b32 	%r478, %r475, %r476, 2;
	shl.b32 	%r479, %r475, 2;
	shr.u32 	%r480, %r478, 31;
	add.s32 	%r481, %r480, %r477;
	neg.s32 	%r482, %r481;
	selp.b32 	%r627, %r482, %r481, %p301;
	xor.b32  	%r483, %r478, %r139;
	shr.s32 	%r484, %r478, 31;
	xor.b32  	%r485, %r484, %r478;
	xor.b32  	%r486, %r484, %r479;
	cvt.u64.u32 	%rd159, %r485;
	shl.b64 	%rd160, %rd159, 32;
	cvt.u64.u32 	%rd161, %r486;
	or.b64  	%rd162, %rd160, %rd161;
	cvt.rn.f64.s64 	%fd19, %rd162;
	mul.f64 	%fd20, %fd19, 0d3BF921FB54442D19;
	cvt.rn.f32.f64 	%f602, %fd20;
	neg.f32 	%f603, %f602;
	setp.lt.s32 	%p302, %r483, 0;
	selp.f32 	%f802, %f603, %f602, %p302;
$L__BB1_204:
	mul.rn.f32 	%f604, %f802, %f802;
	and.b32  	%r487, %r627, 1;
	setp.eq.b32 	%p303, %r487, 1;
	selp.f32 	%f605, 0f3F800000, %f802, %p303;
	fma.rn.f32 	%f606, %f604, %f605, 0f00000000;
	fma.rn.f32 	%f607, %f604, 0f37CBAC00, 0fBAB607ED;
	selp.f32 	%f608, %f607, 0fB94D4153, %p303;
	selp.f32 	%f609, 0f3D2AAABB, 0f3C0885E4, %p303;
	fma.rn.f32 	%f610, %f608, %f604, %f609;
	selp.f32 	%f611, 0fBEFFFFFF, 0fBE2AAAA8, %p303;
	fma.rn.f32 	%f612, %f610, %f604, %f611;
	fma.rn.f32 	%f613, %f612, %f606, %f605;
	and.b32  	%r488, %r627, 2;
	setp.eq.s32 	%p304, %r488, 0;
	mov.f32 	%f614, 0f00000000;
	sub.f32 	%f615, %f614, %f613;
	selp.f32 	%f616, %f613, %f615, %p304;
	mul.f32 	%f803, %f616, 0f41200000;
	bra.uni 	$L__BB1_206;
$L__BB1_205:
	cvt.rn.f32.s32 	%f617, %r154;
	div.rn.f32 	%f618, %f617, 0f43480000;
	mov.f32 	%f619, 0f3F800000;
	sub.f32 	%f620, %f619, %f618;
	min.f32 	%f621, %f618, %f620;
	min.f32 	%f622, %f621, 0f3DCCCCCD;
	div.rn.f32 	%f623, %f622, 0f3DCCCCCD;
	sub.f32 	%f624, %f619, %f623;
	max.f32 	%f625, %f624, %f78;
	mul.f32 	%f626, %f625, 0f3F000000;
	mul.f32 	%f627, %f625, %f626;
	ld.shared.f32 	%f628, [%r155];
	ld.shared.f32 	%f629, [%r155+-1600];
	ld.shared.f32 	%f630, [%r155+-4];
	ld.shared.f32 	%f631, [%r155+4];
	ld.shared.f32 	%f632, [%r155+-80];
	ld.shared.f32 	%f633, [%r155+80];
	mov.f32 	%f634, 0f40000000;
	sub.f32 	%f635, %f634, %f627;
	add.f32 	%f636, %f635, 0fBE800000;
	mul.f32 	%f637, %f636, %f628;
	sub.f32 	%f638, %f619, %f627;
	mul.f32 	%f639, %f638, %f629;
	sub.f32 	%f640, %f637, %f639;
	add.f32 	%f641, %f630, %f631;
	add.f32 	%f642, %f641, %f632;
	add.f32 	%f643, %f642, %f633;
	fma.rn.f32 	%f803, %f643, 0f3D800000, %f640;
$L__BB1_206:
	st.shared.f32 	[%r155+-1600], %f803;
$L__BB1_207:
	add.s32 	%r625, %r625, %r34;
	setp.lt.u32 	%p305, %r625, 20;
	@%p305 bra 	$L__BB1_193;
$L__BB1_208:
	add.s32 	%r621, %r621, %r35;
	setp.lt.u32 	%p306, %r621, 20;
	@%p306 bra 	$L__BB1_174;
$L__BB1_209:
	setp.gt.u32 	%p307, %r635, 19;
	bar.sync 	0;
	@%p307 bra 	$L__BB1_246;
	add.f32 	%f644, %f101, 0f3BCCCCCC;
	mul.f32 	%f645, %f644, 0f42FB53D2;
	mul.f32 	%f646, %f645, 0f3F22F983;
	cvt.rni.s32.f32 	%r489, %f646;
	cvt.rn.f32.s32 	%f647, %r489;
	fma.rn.f32 	%f648, %f647, 0fBFC90FDA, %f645;
	fma.rn.f32 	%f649, %f647, 0fB3A22168, %f648;
	fma.rn.f32 	%f650, %f647, 0fA7C234C5, %f649;
	abs.f32 	%f651, %f645;
	setp.ltu.f32 	%p308, %f651, 0f47CE4780;
	setp.eq.f32 	%p309, %f651, 0f7F800000;
	mov.b32 	%r162, %f645;
	shr.u32 	%r490, %r162, 23;
	and.b32  	%r491, %r490, 224;
	add.s32 	%r492, %r491, -128;
	shl.b32 	%r493, %r162, 8;
	or.b32  	%r163, %r493, -2147483648;
	shr.u32 	%r494, %r492, 5;
	and.b32  	%r164, %r490, 31;
	mul.wide.u32 	%rd163, %r494, 4;
	sub.s64 	%rd29, %rd3, %rd163;
	mov.f32 	%f652, 0f00000000;
	mul.rn.f32 	%f653, %f645, %f652;
	or.pred  	%p26, %p308, %p309;
	selp.b32 	%r165, %r489, 0, %p308;
	selp.f32 	%f89, %f650, %f653, %p308;
	mov.u64 	%rd176, __cudart_i2opi_f;
	mov.u32 	%r628, %r635;
$L__BB1_211:
	setp.gt.u32 	%p310, %r33, 19;
	@%p310 bra 	$L__BB1_245;
	setp.eq.s32 	%p311, %r164, 0;
	mul.lo.s32 	%r167, %r628, 20;
	add.s32 	%r168, %r628, %r2;
	cvt.rn.f32.s32 	%f654, %r168;
	div.rn.f32 	%f655, %f654, 0f43480000;
	setp.ge.f32 	%p312, %f655, 0f3EDEB830;
	setp.le.f32 	%p313, %f655, 0f3EEE149C;
	and.pred  	%p27, %p312, %p313;
	setp.ge.f32 	%p314, %f655, 0f3F08F5B2;
	setp.le.f32 	%p315, %f655, 0f3F10A3E8;
	and.pred  	%p28, %p314, %p315;
	mov.f32 	%f656, 0f3F800000;
	sub.f32 	%f657, %f656, %f655;
	min.f32 	%f658, %f655, %f657;
	min.f32 	%f659, %f658, 0f3DCCCCCD;
	div.rn.f32 	%f660, %f659, 0f3DCCCCCD;
	sub.f32 	%f90, %f656, %f660;
	@%p311 bra 	$L__BB1_229;
	or.pred  	%p29, %p27, %p28;
	not.pred 	%p326, %p29;
	mov.u32 	%r629, %r33;
$L__BB1_214:
	setp.gt.u32 	%p316, %r628, 13;
	setp.lt.u32 	%p317, %r628, 6;
	add.s32 	%r495, %r629, -14;
	setp.lt.u32 	%p318, %r495, -8;
	or.pred  	%p319, %p317, %p318;
	or.pred  	%p320, %p319, %p316;
	mov.f32 	%f805, 0f00000000;
	@%p320 bra 	$L__BB1_228;
	add.s32 	%r496, %r629, %r167;
	add.s32 	%r170, %r629, %r1;
	shl.b32 	%r497, %r496, 2;
	mov.u32 	%r498, shmem;
	add.s32 	%r171, %r498, %r497;
	setp.eq.s32 	%p321, %r170, 0;
	@%p321 bra 	$L__BB1_227;
	setp.eq.s32 	%p322, %r170, 200;
	@%p322 bra 	$L__BB1_227;
	setp.eq.s32 	%p323, %r168, 0;
	@%p323 bra 	$L__BB1_227;
	setp.eq.s32 	%p324, %r168, 200;
	@%p324 bra 	$L__BB1_227;
	setp.eq.s32 	%p325, %r170, 133;
	and.pred  	%p327, %p325, %p326;
	@%p327 bra 	$L__BB1_227;
	setp.ne.s32 	%p328, %r168, 100;
	setp.ne.s32 	%p329, %r170, 33;
	or.pred  	%p330, %p329, %p328;
	@%p330 bra 	$L__BB1_226;
	mov.u32 	%r631, %r165;
	mov.f32 	%f804, %f89;
	@%p26 bra 	$L__BB1_225;
	mov.b64 	%rd208, 0;
	mov.b32 	%r630, 0;
$L__BB1_223:
	.pragma "nounroll";
	mul.wide.u32 	%rd165, %r630, 4;
	mov.u64 	%rd166, __cudart_i2opi_f;
	add.s64 	%rd167, %rd166, %rd165;
	ld.global.nc.u32 	%r500, [%rd167];
	mad.wide.u32 	%rd168, %r500, %r163, %rd208;
	shr.u64 	%rd208, %rd168, 32;
	add.s64 	%rd169, %rd3, %rd165;
	st.local.u32 	[%rd169], %rd168;
	add.s32 	%r630, %r630, 1;
	setp.ne.s32 	%p331, %r630, 6;
	@%p331 bra 	$L__BB1_223;
	setp.lt.s32 	%p332, %r162, 0;
	st.local.u32 	[%rd3+24], %rd208;
	ld.local.u32 	%r501, [%rd29+20];
	ld.local.u32 	%r502, [%rd29+24];
	shf.l.wrap.b32 	%r503, %r501, %r502, %r164;
	ld.local.u32 	%r504, [%rd29+16];
	shf.l.wrap.b32 	%r505, %r504, %r501, %r164;
	shr.u32 	%r506, %r503, 30;
	shf.l.wrap.b32 	%r507, %r505, %r503, 2;
	shl.b32 	%r508, %r505, 2;
	shr.u32 	%r509, %r507, 31;
	add.s32 	%r510, %r509, %r506;
	neg.s32 	%r511, %r510;
	selp.b32 	%r631, %r511, %r510, %p332;
	xor.b32  	%r512, %r507, %r162;
	shr.s32 	%r513, %r507, 31;
	xor.b32  	%r514, %r513, %r507;
	xor.b32  	%r515, %r513, %r508;
	cvt.u64.u32 	%rd170, %r514;
	shl.b64 	%rd171, %rd170, 32;
	cvt.u64.u32 	%rd172, %r515;
	or.b64  	%rd173, %rd171, %rd172;
	cvt.rn.f64.s64 	%fd21, %rd173;
	mul.f64 	%fd22, %fd21, 0d3BF921FB54442D19;
	cvt.rn.f32.f64 	%f664, %fd22;
	neg.f32 	%f665, %f664;
	setp.lt.s32 	%p333, %r512, 0;
	selp.f32 	%f804, %f665, %f664, %p333;
$L__BB1_225:
	mul.rn.f32 	%f666, %f804, %f804;
	and.b32  	%r516, %r631, 1;
	setp.eq.b32 	%p334, %r516, 1;
	selp.f32 	%f667, 0f3F800000, %f804, %p334;
	fma.rn.f32 	%f668, %f666, %f667, 0f00000000;
	fma.rn.f32 	%f669, %f666, 0f37CBAC00, 0fBAB607ED;
	selp.f32 	%f670, %f669, 0fB94D4153, %p334;
	selp.f32 	%f671, 0f3D2AAABB, 0f3C0885E4, %p334;
	fma.rn.f32 	%f672, %f670, %f666, %f671;
	selp.f32 	%f673, 0fBEFFFFFF, 0fBE2AAAA8, %p334;
	fma.rn.f32 	%f674, %f672, %f666, %f673;
	fma.rn.f32 	%f675, %f674, %f668, %f667;
	and.b32  	%r517, %r631, 2;
	setp.eq.s32 	%p335, %r517, 0;
	mov.f32 	%f676, 0f00000000;
	sub.f32 	%f677, %f676, %f675;
	selp.f32 	%f678, %f675, %f677, %p335;
	mul.f32 	%f805, %f678, 0f41200000;
	bra.uni 	$L__BB1_227;
$L__BB1_226:
	cvt.rn.f32.s32 	%f679, %r170;
	div.rn.f32 	%f680, %f679, 0f43480000;
	mov.f32 	%f681, 0f3F800000;
	sub.f32 	%f682, %f681, %f680;
	min.f32 	%f683, %f680, %f682;
	min.f32 	%f684, %f683, 0f3DCCCCCD;
	div.rn.f32 	%f685, %f684, 0f3DCCCCCD;
	sub.f32 	%f686, %f681, %f685;
	max.f32 	%f687, %f686, %f90;
	mul.f32 	%f688, %f687, 0f3F000000;
	mul.f32 	%f689, %f687, %f688;
	ld.shared.f32 	%f690, [%r171];
	ld.shared.f32 	%f691, [%r171+1600];
	ld.shared.f32 	%f692, [%r171+-4];
	ld.shared.f32 	%f693, [%r171+4];
	ld.shared.f32 	%f694, [%r171+-80];
	ld.shared.f32 	%f695, [%r171+80];
	mov.f32 	%f696, 0f40000000;
	sub.f32 	%f697, %f696, %f689;
	add.f32 	%f698, %f697, 0fBE800000;
	mul.f32 	%f699, %f698, %f690;
	sub.f32 	%f700, %f681, %f689;
	mul.f32 	%f701, %f700, %f691;
	sub.f32 	%f702, %f699, %f701;
	add.f32 	%f703, %f692, %f693;
	add.f32 	%f704, %f703, %f694;
	add.f32 	%f705, %f704, %f695;
	fma.rn.f32 	%f805, %f705, 0f3D800000, %f702;
$L__BB1_227:
	st.shared.f32 	[%r171+1600], %f805;
$L__BB1_228:
	add.s32 	%r629, %r629, %r34;
	setp.lt.u32 	%p336, %r629, 20;
	@%p336 bra 	$L__BB1_214;
	bra.uni 	$L__BB1_245;
$L__BB1_229:
	or.pred  	%p30, %p27, %p28;
	not.pred 	%p347, %p30;
	mov.u32 	%r632, %r33;
$L__BB1_230:
	setp.gt.u32 	%p337, %r628, 13;
	setp.lt.u32 	%p338, %r628, 6;
	add.s32 	%r518, %r632, -14;
	setp.lt.u32 	%p339, %r518, -8;
	or.pred  	%p340, %p338, %p339;
	or.pred  	%p341, %p340, %p337;
	mov.f32 	%f807, 0f00000000;
	@%p341 bra 	$L__BB1_244;
	add.s32 	%r519, %r632, %r167;
	add.s32 	%r178, %r632, %r1;
	shl.b32 	%r520, %r519, 2;
	mov.u32 	%r521, shmem;
	add.s32 	%r179, %r521, %r520;
	setp.eq.s32 	%p342, %r178, 0;
	@%p342 bra 	$L__BB1_243;
	setp.eq.s32 	%p343, %r178, 200;
	@%p343 bra 	$L__BB1_243;
	setp.eq.s32 	%p344, %r168, 0;
	@%p344 bra 	$L__BB1_243;
	setp.eq.s32 	%p345, %r168, 200;
	@%p345 bra 	$L__BB1_243;
	setp.eq.s32 	%p346, %r178, 133;
	and.pred  	%p348, %p346, %p347;
	@%p348 bra 	$L__BB1_243;
	setp.ne.s32 	%p349, %r168, 100;
	setp.ne.s32 	%p350, %r178, 33;
	or.pred  	%p351, %p350, %p349;
	@%p351 bra 	$L__BB1_242;
	mov.u32 	%r634, %r165;
	mov.f32 	%f806, %f89;
	@%p26 bra 	$L__BB1_241;
	mov.b64 	%rd209, 0;
	mov.b32 	%r633, 0;
$L__BB1_239:
	.pragma "nounroll";
	mul.wide.u32 	%rd175, %r633, 4;
	add.s64 	%rd177, %rd176, %rd175;
	ld.global.nc.u32 	%r523, [%rd177];
	mad.wide.u32 	%rd178, %r523, %r163, %rd209;
	shr.u64 	%rd209, %rd178, 32;
	add.s64 	%rd179, %rd3, %rd175;
	st.local.u32 	[%rd179], %rd178;
	add.s32 	%r633, %r633, 1;
	setp.ne.s32 	%p352, %r633, 6;
	@%p352 bra 	$L__BB1_239;
	setp.lt.s32 	%p353, %r162, 0;
	st.local.u32 	[%rd3+24], %rd209;
	ld.local.u32 	%r524, [%rd29+20];
	ld.local.u32 	%r525, [%rd29+24];
	shr.u32 	%r526, %r525, 30;
	shf.l.wrap.b32 	%r527, %r524, %r525, 2;
	shl.b32 	%r528, %r524, 2;
	shr.u32 	%r529, %r527, 31;
	add.s32 	%r530, %r529, %r526;
	neg.s32 	%r531, %r530;
	selp.b32 	%r634, %r531, %r530, %p353;
	xor.b32  	%r532, %r527, %r162;
	shr.s32 	%r533, %r527, 31;
	xor.b32  	%r534, %r533, %r527;
	xor.b32  	%r535, %r533, %r528;
	cvt.u64.u32 	%rd180, %r534;
	shl.b64 	%rd181, %rd180, 32;
	cvt.u64.u32 	%rd182, %r535;
	or.b64  	%rd183, %rd181, %rd182;
	cvt.rn.f64.s64 	%fd23, %rd183;
	mul.f64 	%fd24, %fd23, 0d3BF921FB54442D19;
	cvt.rn.f32.f64 	%f709, %fd24;
	neg.f32 	%f710, %f709;
	setp.lt.s32 	%p354, %r532, 0;
	selp.f32 	%f806, %f710, %f709, %p354;
$L__BB1_241:
	mul.rn.f32 	%f711, %f806, %f806;
	and.b32  	%r536, %r634, 1;
	setp.eq.b32 	%p355, %r536, 1;
	selp.f32 	%f712, 0f3F800000, %f806, %p355;
	fma.rn.f32 	%f713, %f711, %f712, 0f00000000;
	fma.rn.f32 	%f714, %f711, 0f37CBAC00, 0fBAB607ED;
	selp.f32 	%f715, %f714, 0fB94D4153, %p355;
	selp.f32 	%f716, 0f3D2AAABB, 0f3C0885E4, %p355;
	fma.rn.f32 	%f717, %f715, %f711, %f716;
	selp.f32 	%f718, 0fBEFFFFFF, 0fBE2AAAA8, %p355;
	fma.rn.f32 	%f719, %f717, %f711, %f718;
	fma.rn.f32 	%f720, %f719, %f713, %f712;
	and.b32  	%r537, %r634, 2;
	setp.eq.s32 	%p356, %r537, 0;
	mov.f32 	%f721, 0f00000000;
	sub.f32 	%f722, %f721, %f720;
	selp.f32 	%f723, %f720, %f722, %p356;
	mul.f32 	%f807, %f723, 0f41200000;
	bra.uni 	$L__BB1_243;
$L__BB1_242:
	cvt.rn.f32.s32 	%f724, %r178;
	div.rn.f32 	%f725, %f724, 0f43480000;
	mov.f32 	%f726, 0f3F800000;
	sub.f32 	%f727, %f726, %f725;
	min.f32 	%f728, %f725, %f727;
	min.f32 	%f729, %f728, 0f3DCCCCCD;
	div.rn.f32 	%f730, %f729, 0f3DCCCCCD;
	sub.f32 	%f731, %f726, %f730;
	max.f32 	%f732, %f731, %f90;
	mul.f32 	%f733, %f732, 0f3F000000;
	mul.f32 	%f734, %f732, %f733;
	ld.shared.f32 	%f735, [%r179];
	ld.shared.f32 	%f736, [%r179+1600];
	ld.shared.f32 	%f737, [%r179+-4];
	ld.shared.f32 	%f738, [%r179+4];
	ld.shared.f32 	%f739, [%r179+-80];
	ld.shared.f32 	%f740, [%r179+80];
	mov.f32 	%f741, 0f40000000;
	sub.f32 	%f742, %f741, %f734;
	add.f32 	%f743, %f742, 0fBE800000;
	mul.f32 	%f744, %f743, %f735;
	sub.f32 	%f745, %f726, %f734;
	mul.f32 	%f746, %f745, %f736;
	sub.f32 	%f747, %f744, %f746;
	add.f32 	%f748, %f737, %f738;
	add.f32 	%f749, %f748, %f739;
	add.f32 	%f750, %f749, %f740;
	fma.rn.f32 	%f807, %f750, 0f3D800000, %f747;
$L__BB1_243:
	st.shared.f32 	[%r179+1600], %f807;
$L__BB1_244:
	add.s32 	%r632, %r632, %r34;
	setp.lt.u32 	%p357, %r632, 20;
	@%p357 bra 	$L__BB1_230;
$L__BB1_245:
	add.s32 	%r628, %r628, %r35;
	setp.lt.u32 	%p358, %r628, 20;
	@%p358 bra 	$L__BB1_211;
$L__BB1_246:
	setp.lt.u32 	%p359, %r635, 20;
	bar.sync 	0;
	@%p359 bra 	$L__BB1_247;
	bra.uni 	$L__BB1_273;
$L__BB1_247:
	add.s32 	%r36, %r33, %r34;
	max.u32 	%r538, %r36, 20;
	setp.lt.u32 	%p360, %r36, 20;
	selp.u32 	%r539, 1, 0, %p360;
	add.s32 	%r540, %r36, %r539;
	sub.s32 	%r541, %r538, %r540;
	div.u32 	%r542, %r541, %r34;
	add.s32 	%r37, %r542, %r539;
	and.b32  	%r38, %r37, 3;
	add.s32 	%r39, %r33, -6;
	add.s32 	%r40, %r1, %r33;
	add.s32 	%r41, %r39, %r34;
	add.s32 	%r42, %r40, %r34;
	add.s32 	%r43, %r36, %r34;
	add.s32 	%r44, %r41, %r34;
	add.s32 	%r45, %r42, %r34;
	add.s32 	%r46, %r43, %r34;
$L__BB1_248:
	setp.gt.u32 	%p361, %r33, 19;
	@%p361 bra 	$L__BB1_272;
	setp.eq.s32 	%p362, %r38, 3;
	add.s32 	%r187, %r635, -6;
	add.s32 	%r188, %r2, %r635;
	mul.lo.s32 	%r189, %r188, 201;
	mul.lo.s32 	%r190, %r635, 20;
	mov.u32 	%r636, %r33;
	@%p362 bra 	$L__BB1_258;
	setp.gt.u32 	%p363, %r188, 200;
	setp.gt.u32 	%p364, %r40, 200;
	or.b32  	%r543, %r39, %r187;
	setp.gt.u32 	%p365, %r543, 7;
	or.pred  	%p366, %p365, %p364;
	or.pred  	%p367, %p366, %p363;
	@%p367 bra 	$L__BB1_252;
	add.s32 	%r544, %r40, %r189;
	add.s32 	%r545, %r33, %r190;
	shl.b32 	%r546, %r545, 2;
	mov.u32 	%r547, shmem;
	add.s32 	%r548, %r547, %r546;
	ld.shared.f32 	%f751, [%r548+1600];
	mul.wide.u32 	%rd184, %r544, 4;
	add.s64 	%rd185, %rd2, %rd184;
	st.global.f32 	[%rd185], %f751;
$L__BB1_252:
	setp.eq.s32 	%p368, %r38, 0;
	mov.u32 	%r636, %r36;
	@%p368 bra 	$L__BB1_258;
	setp.gt.u32 	%p369, %r188, 200;
	setp.gt.u32 	%p370, %r42, 200;
	or.b32  	%r549, %r41, %r187;
	setp.gt.u32 	%p371, %r549, 7;
	or.pred  	%p372, %p371, %p370;
	or.pred  	%p373, %p372, %p369;
	@%p373 bra 	$L__BB1_255;
	add.s32 	%r550, %r42, %r189;
	add.s32 	%r551, %r36, %r190;
	shl.b32 	%r552, %r551, 2;
	mov.u32 	%r553, shmem;
	add.s32 	%r554, %r553, %r552;
	ld.shared.f32 	%f752, [%r554+1600];
	mul.wide.u32 	%rd186, %r550, 4;
	add.s64 	%rd187, %rd2, %rd186;
	st.global.f32 	[%rd187], %f752;
$L__BB1_255:
	setp.eq.s32 	%p374, %r38, 1;
	mov.u32 	%r636, %r43;
	@%p374 bra 	$L__BB1_258;
	setp.gt.u32 	%p375, %r188, 200;
	setp.gt.u32 	%p376, %r45, 200;
	or.b32  	%r555, %r44, %r187;
	setp.gt.u32 	%p377, %r555, 7;
	or.pred  	%p378, %p377, %p376;
	or.pred  	%p379, %p378, %p375;
	mov.u32 	%r636, %r46;
	@%p379 bra 	$L__BB1_258;
	add.s32 	%r556, %r45, %r189;
	add.s32 	%r557, %r43, %r190;
	shl.b32 	%r558, %r557, 2;
	mov.u32 	%r559, shmem;
	add.s32 	%r560, %r559, %r558;
	ld.shared.f32 	%f753, [%r560+1600];
	mul.wide.u32 	%rd188, %r556, 4;
	add.s64 	%rd189, %rd2, %rd188;
	st.global.f32 	[%rd189], %f753;
	mov.u32 	%r636, %r46;
$L__BB1_258:
	setp.lt.u32 	%p380, %r37, 3;
	@%p380 bra 	$L__BB1_272;
$L__BB1_259:
	add.s32 	%r193, %r636, -6;
	or.b32  	%r561, %r193, %r187;
	setp.gt.u32 	%p381, %r561, 7;
	@%p381 bra 	$L__BB1_262;
	add.s32 	%r194, %r1, %r636;
	max.u32 	%r562, %r194, %r188;
	setp.gt.u32 	%p382, %r562, 200;
	@%p382 bra 	$L__BB1_262;
	add.s32 	%r563, %r194, %r189;
	add.s32 	%r564, %r636, %r190;
	shl.b32 	%r565, %r564, 2;
	mov.u32 	%r566, shmem;
	add.s32 	%r567, %r566, %r565;
	ld.shared.f32 	%f754, [%r567+1600];
	mul.wide.u32 	%rd190, %r563, 4;
	add.s64 	%rd191, %rd2, %rd190;
	st.global.f32 	[%rd191], %f754;
$L__BB1_262:
	add.s32 	%r195, %r636, %r34;
	add.s32 	%r196, %r193, %r34;
	or.b32  	%r568, %r196, %r187;
	setp.gt.u32 	%p383, %r568, 7;
	@%p383 bra 	$L__BB1_265;
	add.s32 	%r197, %r1, %r195;
	max.u32 	%r569, %r197, %r188;
	setp.gt.u32 	%p384, %r569, 200;
	@%p384 bra 	$L__BB1_265;
	add.s32 	%r570, %r197, %r189;
	add.s32 	%r571, %r195, %r190;
	shl.b32 	%r572, %r571, 2;
	mov.u32 	%r573, shmem;
	add.s32 	%r574, %r573, %r572;
	ld.shared.f32 	%f755, [%r574+1600];
	mul.wide.u32 	%rd192, %r570, 4;
	add.s64 	%rd193, %rd2, %rd192;
	st.global.f32 	[%rd193], %f755;
$L__BB1_265:
	add.s32 	%r198, %r195, %r34;
	add.s32 	%r199, %r196, %r34;
	or.b32  	%r575, %r199, %r187;
	setp.gt.u32 	%p385, %r575, 7;
	@%p385 bra 	$L__BB1_268;
	add.s32 	%r200, %r1, %r198;
	max.u32 	%r576, %r200, %r188;
	setp.gt.u32 	%p386, %r576, 200;
	@%p386 bra 	$L__BB1_268;
	add.s32 	%r577, %r200, %r189;
	add.s32 	%r578, %r198, %r190;
	shl.b32 	%r579, %r578, 2;
	mov.u32 	%r580, shmem;
	add.s32 	%r581, %r580, %r579;
	ld.shared.f32 	%f756, [%r581+1600];
	mul.wide.u32 	%rd194, %r577, 4;
	add.s64 	%rd195, %rd2, %rd194;
	st.global.f32 	[%rd195], %f756;
$L__BB1_268:
	add.s32 	%r201, %r198, %r34;
	add.s32 	%r582, %r199, %r34;
	or.b32  	%r583, %r582, %r187;
	setp.gt.u32 	%p387, %r583, 7;
	@%p387 bra 	$L__BB1_271;
	add.s32 	%r202, %r1, %r201;
	max.u32 	%r584, %r202, %r188;
	setp.gt.u32 	%p388, %r584, 200;
	@%p388 bra 	$L__BB1_271;
	add.s32 	%r585, %r202, %r189;
	add.s32 	%r586, %r201, %r190;
	shl.b32 	%r587, %r586, 2;
	mov.u32 	%r588, shmem;
	add.s32 	%r589, %r588, %r587;
	ld.shared.f32 	%f757, [%r589+1600];
	mul.wide.u32 	%rd196, %r585, 4;
	add.s64 	%rd197, %rd2, %rd196;
	st.global.f32 	[%rd197], %f757;
$L__BB1_271:
	add.s32 	%r636, %r201, %r34;
	setp.lt.u32 	%p389, %r636, 20;
	@%p389 bra 	$L__BB1_259;
$L__BB1_272:
	add.s32 	%r635, %r635, %r35;
	setp.lt.u32 	%p390, %r635, 20;
	@%p390 bra 	$L__BB1_248;
$L__BB1_273:
	ret;

}
	// .globl	_Z19wave_gpu_naive_stepI10DoubleSlitEvfPfPKf
.visible .entry _Z19wave_gpu_naive_stepI10DoubleSlitEvfPfPKf(
	.param .f32 _Z19wave_gpu_naive_stepI10DoubleSlitEvfPfPKf_param_0,
	.param .u64 .ptr .align 1 _Z19wave_gpu_naive_stepI10DoubleSlitEvfPfPKf_param_1,
	.param .u64 .ptr .align 1 _Z19wave_gpu_naive_stepI10DoubleSlitEvfPfPKf_param_2
)
{
	.local .align 4 .b8 	__local_depot2[28];
	.reg .b64 	%SP;
	.reg .b64 	%SPL;
	.reg .pred 	%p<30>;
	.reg .b32 	%r<50>;
	.reg .b32 	%f<69>;
	.reg .b64 	%rd<30>;
	.reg .b64 	%fd<3>;

	mov.u64 	%SPL, __local_depot2;
	ld.param.f32 	%f11, [_Z19wave_gpu_naive_stepI10DoubleSlitEvfPfPKf_param_0];
	ld.param.u64 	%rd11, [_Z19wave_gpu_naive_stepI10DoubleSlitEvfPfPKf_param_1];
	ld.param.u64 	%rd10, [_Z19wave_gpu_naive_stepI10DoubleSlitEvfPfPKf_param_2];
	cvta.to.global.u64 	%rd1, %rd11;
	add.u64 	%rd2, %SPL, 0;
	mov.u32 	%r18, %ctaid.x;
	mov.u32 	%r19, %ntid.x;
	mov.u32 	%r20, %tid.x;
	mad.lo.s32 	%r1, %r18, %r19, %r20;
	mov.u32 	%r21, %ctaid.y;
	mov.u32 	%r22, %ntid.y;
	mov.u32 	%r23, %tid.y;
	mad.lo.s32 	%r24, %r21, %r22, %r23;
	setp.gt.s32 	%p3, %r1, 3200;
	setp.gt.u32 	%p4, %r24, 3200;
	or.pred  	%p5, %p3, %p4;
	@%p5 bra 	$L__BB2_20;
	mad.lo.s32 	%r3, %r24, 3201, %r1;
	mov.pred 	%p29, -1;
	setp.eq.s32 	%p7, %r1, 0;
	@%p7 bra 	$L__BB2_4;
	setp.eq.s32 	%p8, %r1, 3200;
	@%p8 bra 	$L__BB2_4;
	setp.eq.s32 	%p29, %r24, 0;
$L__BB2_4:
	setp.eq.s32 	%p9, %r24, 3200;
	or.pred  	%p10, %p29, %p9;
	mov.f32 	%f68, 0f00000000;
	@%p10 bra 	$L__BB2_19;
	cvt.rn.f32.u32 	%f13, %r24;
	div.rn.f32 	%f1, %f13, 0f45480000;
	setp.ne.s32 	%p11, %r1, 2133;
	@%p11 bra 	$L__BB2_8;
	setp.ge.f32 	%p12, %f1, 0f3EDEB852;
	setp.le.f32 	%p13, %f1, 0f3EEE147A;
	and.pred  	%p14, %p12, %p13;
	@%p14 bra 	$L__BB2_8;
	setp.ltu.f32 	%p15, %f1, 0f3F08F5C3;
	setp.gtu.f32 	%p16, %f1, 0f3F10A3D7;
	or.pred  	%p17, %p15, %p16;
	@%p17 bra 	$L__BB2_19;
$L__BB2_8:
	setp.ne.s32 	%p18, %r1, 533;
	setp.ne.s32 	%p19, %r24, 1600;
	or.pred  	%p20, %p18, %p19;
	@%p20 bra 	$L__BB2_18;
	mul.f32 	%f2, %f11, 0f42FB53D2;
	mul.f32 	%f15, %f2, 0f3F22F983;
	cvt.rni.s32.f32 	%r49, %f15;
	cvt.rn.f32.s32 	%f16, %r49;
	fma.rn.f32 	%f17, %f16, 0fBFC90FDA, %f2;
	fma.rn.f32 	%f18, %f16, 0fB3A22168, %f17;
	fma.rn.f32 	%f67, %f16, 0fA7C234C5, %f18;
	abs.f32 	%f4, %f2;
	setp.ltu.f32 	%p21, %f4, 0f47CE4780;
	@%p21 bra 	$L__BB2_17;
	setp.neu.f32 	%p22, %f4, 0f7F800000;
	@%p22 bra 	$L__BB2_12;
	mov.f32 	%f21, 0f00000000;
	mul.rn.f32 	%f67, %f2, %f21;
	mov.b32 	%r49, 0;
	bra.uni 	$L__BB2_17;
$L__BB2_12:
	mov.b32 	%r5, %f2;
	shl.b32 	%r26, %r5, 8;
	or.b32  	%r6, %r26, -2147483648;
	mov.b64 	%rd29, 0;
	mov.b32 	%r46, 0;
	mov.u64 	%rd27, __cudart_i2opi_f;
	mov.u64 	%rd28, %rd2;
$L__BB2_13:
	.pragma "nounroll";
	ld.global.nc.u32 	%r27, [%rd27];
	mad.wide.u32 	%rd15, %r27, %r6, %rd29;
	shr.u64 	%rd29, %rd15, 32;
	st.local.u32 	[%rd28], %rd15;
	add.s32 	%r46, %r46, 1;
	add.s64 	%rd28, %rd28, 4;
	add.s64 	%rd27, %rd27, 4;
	setp.ne.s32 	%p23, %r46, 6;
	@%p23 bra 	$L__BB2_13;
	shr.u32 	%r28, %r5, 23;
	st.local.u32 	[%rd2+24], %rd29;
	and.b32  	%r9, %r28, 31;
	and.b32  	%r29, %r28, 224;
	add.s32 	%r30, %r29, -128;
	shr.u32 	%r31, %r30, 5;
	mul.wide.u32 	%rd16, %r31, 4;
	sub.s64 	%rd9, %rd2, %rd16;
	ld.local.u32 	%r47, [%rd9+24];
	ld.local.u32 	%r48, [%rd9+20];
	setp.eq.s32 	%p24, %r9, 0;
	@%p24 bra 	$L__BB2_16;
	shf.l.wrap.b32 	%r47, %r48, %r47, %r9;
	ld.local.u32 	%r32, [%rd9+16];
	shf.l.wrap.b32 	%r48, %r32, %r48, %r9;
$L__BB2_16:
	shr.u32 	%r33, %r47, 30;
	shf.l.wrap.b32 	%r34, %r48, %r47, 2;
	shl.b32 	%r35, %r48, 2;
	shr.u32 	%r36, %r34, 31;
	add.s32 	%r37, %r36, %r33;
	neg.s32 	%r38, %r37;
	setp.lt.s32 	%p25, %r5, 0;
	selp.b32 	%r49, %r38, %r37, %p25;
	xor.b32  	%r39, %r34, %r5;
	shr.s32 	%r40, %r34, 31;
	xor.b32  	%r41, %r40, %r34;
	xor.b32  	%r42, %r40, %r35;
	cvt.u64.u32 	%rd17, %r41;
	shl.b64 	%rd18, %rd17, 32;
	cvt.u64.u32 	%rd19, %r42;
	or.b64  	%rd20, %rd18, %rd19;
	cvt.rn.f64.s64 	%fd1, %rd20;
	mul.f64 	%fd2, %fd1, 0d3BF921FB54442D19;
	cvt.rn.f32.f64 	%f19, %fd2;
	neg.f32 	%f20, %f19;
	setp.lt.s32 	%p26, %r39, 0;
	selp.f32 	%f67, %f20, %f19, %p26;
$L__BB2_17:
	mul.rn.f32 	%f22, %f67, %f67;
	and.b32  	%r44, %r49, 1;
	setp.eq.b32 	%p27, %r44, 1;
	selp.f32 	%f23, 0f3F800000, %f67, %p27;
	fma.rn.f32 	%f24, %f22, %f23, 0f00000000;
	fma.rn.f32 	%f25, %f22, 0f37CBAC00, 0fBAB607ED;
	selp.f32 	%f26, %f25, 0fB94D4153, %p27;
	selp.f32 	%f27, 0f3D2AAABB, 0f3C0885E4, %p27;
	fma.rn.f32 	%f28, %f26, %f22, %f27;
	selp.f32 	%f29, 0fBEFFFFFF, 0fBE2AAAA8, %p27;
	fma.rn.f32 	%f30, %f28, %f22, %f29;
	fma.rn.f32 	%f31, %f30, %f24, %f23;
	and.b32  	%r45, %r49, 2;
	setp.eq.s32 	%p28, %r45, 0;
	mov.f32 	%f32, 0f00000000;
	sub.f32 	%f33, %f32, %f31;
	selp.f32 	%f34, %f31, %f33, %p28;
	mul.f32 	%f68, %f34, 0f41200000;
	bra.uni 	$L__BB2_19;
$L__BB2_18:
	cvt.rn.f32.s32 	%f35, %r1;
	div.rn.f32 	%f36, %f35, 0f45480000;
	mov.f32 	%f37, 0f3F800000;
	sub.f32 	%f38, %f37, %f36;
	min.f32 	%f39, %f36, %f38;
	min.f32 	%f40, %f39, 0f3DCCCCCD;
	div.rn.f32 	%f41, %f40, 0f3DCCCCCD;
	sub.f32 	%f42, %f37, %f41;
	sub.f32 	%f43, %f37, %f1;
	min.f32 	%f44, %f1, %f43;
	min.f32 	%f45, %f44, 0f3DCCCCCD;
	div.rn.f32 	%f46, %f45, 0f3DCCCCCD;
	sub.f32 	%f47, %f37, %f46;
	max.f32 	%f48, %f42, %f47;
	mul.f32 	%f49, %f48, 0f3F000000;
	mul.f32 	%f50, %f48, %f49;
	mov.f32 	%f51, 0f40000000;
	sub.f32 	%f52, %f51, %f50;
	add.f32 	%f53, %f52, 0fBE800000;
	cvta.to.global.u64 	%rd21, %rd10;
	mul.wide.s32 	%rd22, %r3, 4;
	add.s64 	%rd23, %rd21, %rd22;
	ld.global.f32 	%f54, [%rd23];
	mul.f32 	%f55, %f53, %f54;
	sub.f32 	%f56, %f37, %f50;
	add.s64 	%rd24, %rd1, %rd22;
	ld.global.f32 	%f57, [%rd24];
	mul.f32 	%f58, %f56, %f57;
	sub.f32 	%f59, %f55, %f58;
	ld.global.f32 	%f60, [%rd23+-4];
	ld.global.f32 	%f61, [%rd23+4];
	add.f32 	%f62, %f60, %f61;
	ld.global.f32 	%f63, [%rd23+-12804];
	add.f32 	%f64, %f62, %f63;
	ld.global.f32 	%f65, [%rd23+12804];
	add.f32 	%f66, %f64, %f65;
	fma.rn.f32 	%f68, %f66, 0f3D800000, %f59;
$L__BB2_19:
	mul.wide.s32 	%rd25, %r3, 4;
	add.s64 	%rd26, %rd1, %rd25;
	st.global.f32 	[%rd26], %f68;
$L__BB2_20:
	ret;

}
	// .globl	_Z24wave_gpu_shmem_multistepI10DoubleSlitEvfPfPKf
.visible .entry _Z24wave_gpu_shmem_multistepI10DoubleSlitEvfPfPKf(
	.param .f32 _Z24wave_gpu_shmem_multistepI10DoubleSlitEvfPfPKf_param_0,
	.param .u64 .ptr .align 1 _Z24wave_gpu_shmem_multistepI10DoubleSlitEvfPfPKf_param_1,
	.param .u64 .ptr .align 1 _Z24wave_gpu_shmem_multistepI10DoubleSlitEvfPfPKf_param_2
)
{
	.local .align 4 .b8 	__local_depot3[28];
	.reg .b64 	%SP;
	.reg .b64 	%SPL;
	.reg .pred 	%p<391>;
	.reg .b32 	%r<638>;
	.reg .b32 	%f<808>;
	.reg .b64 	%rd<210>;
	.reg .b64 	%fd<25>;

	mov.u64 	%SPL, __local_depot3;
	ld.param.f32 	%f101, [_Z24wave_gpu_shmem_multistepI10DoubleSlitEvfPfPKf_param_0];
	ld.param.u64 	%rd34, [_Z24wave_gpu_shmem_multistepI10DoubleSlitEvfPfPKf_param_1];
	ld.param.u64 	%rd35, [_Z24wave_gpu_shmem_multistepI10DoubleSlitEvfPfPKf_param_2];
	cvta.to.global.u64 	%rd1, %rd35;
	cvta.to.global.u64 	%rd2, %rd34;
	add.u64 	%rd3, %SPL, 0;
	mov.u32 	%r205, %ctaid.x;
	shl.b32 	%r206, %r205, 3;
	mov.u32 	%r207, %ctaid.y;
	shl.b32 	%r208, %r207, 3;
	add.s32 	%r1, %r206, -6;
	add.s32 	%r2, %r208, -6;
	mov.u32 	%r635, %tid.y;
	setp.gt.u32 	%p31, %r635, 19;
	@%p31 bra 	$L__BB3_24;
	mov.u32 	%r4, %tid.x;
	mov.u32 	%r5, %ntid.x;
	mov.u32 	%r6, %ntid.y;
	add.s32 	%r7, %r4, %r5;
	max.u32 	%r209, %r7, 20;
	setp.lt.u32 	%p32, %r7, 20;
	selp.u32 	%r210, 1, 0, %p32;
	add.s32 	%r211, %r7, %r210;
	sub.s32 	%r212, %r209, %r211;
	div.u32 	%r213, %r212, %r5;
	add.s32 	%r8, %r213, %r210;
	and.b32  	%r9, %r8, 3;
	add.s32 	%r10, %r4, %r1;
	add.s32 	%r11, %r10, %r5;
	add.s32 	%r12, %r7, %r5;
	mov.u32 	%r590, %r635;
$L__BB3_2:
	setp.gt.u32 	%p33, %r4, 19;
	@%p33 bra 	$L__BB3_23;
	setp.eq.s32 	%p34, %r9, 3;
	add.s32 	%r14, %r590, %r2;
	mul.lo.s32 	%r15, %r590, 20;
	mul.lo.s32 	%r16, %r14, 3201;
	mov.u32 	%r591, %r4;
	@%p34 bra 	$L__BB3_13;
	max.u32 	%r214, %r10, %r14;
	setp.gt.u32 	%p35, %r214, 3200;
	mov.f32 	%f770, 0f00000000;
	mov.f32 	%f771, %f770;
	@%p35 bra 	$L__BB3_6;
	add.s32 	%r215, %r10, %r16;
	mul.wide.u32 	%rd37, %r215, 4;
	add.s64 	%rd38, %rd2, %rd37;
	ld.global.f32 	%f770, [%rd38];
	add.s64 	%rd39, %rd1, %rd37;
	ld.global.f32 	%f771, [%rd39];
$L__BB3_6:
	setp.eq.s32 	%p36, %r9, 0;
	add.s32 	%r216, %r4, %r15;
	shl.b32 	%r217, %r216, 2;
	mov.u32 	%r218, shmem;
	add.s32 	%r17, %r218, %r217;
	st.shared.f32 	[%r17], %f770;
	st.shared.f32 	[%r17+1600], %f771;
	mov.u32 	%r591, %r7;
	@%p36 bra 	$L__BB3_13;
	max.u32 	%r219, %r11, %r14;
	setp.gt.u32 	%p37, %r219, 3200;
	mov.f32 	%f772, 0f00000000;
	mov.f32 	%f773, %f772;
	@%p37 bra 	$L__BB3_9;
	add.s32 	%r220, %r11, %r16;
	mul.wide.u32 	%rd40, %r220, 4;
	add.s64 	%rd41, %rd2, %rd40;
	ld.global.f32 	%f772, [%rd41];
	add.s64 	%rd42, %rd1, %rd40;
	ld.global.f32 	%f773, [%rd42];
$L__BB3_9:
	setp.eq.s32 	%p38, %r9, 1;
	shl.b32 	%r18, %r5, 2;
	add.s32 	%r19, %r17, %r18;
	st.shared.f32 	[%r19], %f772;
	st.shared.f32 	[%r19+1600], %f773;
	mov.u32 	%r591, %r12;
	@%p38 bra 	$L__BB3_13;
	add.s32 	%r221, %r11, %r5;
	max.u32 	%r222, %r221, %r14;
	setp.gt.u32 	%p39, %r222, 3200;
	mov.f32 	%f774, 0f00000000;
	mov.f32 	%f775, %f774;
	@%p39 bra 	$L__BB3_12;
	add.s32 	%r224, %r221, %r16;
	mul.wide.u32 	%rd43, %r224, 4;
	add.s64 	%rd44, %rd2, %rd43;
	ld.global.f32 	%f774, [%rd44];
	add.s64 	%rd45, %rd1, %rd43;
	ld.global.f32 	%f775, [%rd45];
$L__BB3_12:
	add.s32 	%r591, %r12, %r5;
	add.s32 	%r225, %r19, %r18;
	st.shared.f32 	[%r225], %f774;
	st.shared.f32 	[%r225+1600], %f775;
$L__BB3_13:
	setp.lt.u32 	%p40, %r8, 3;
	@%p40 bra 	$L__BB3_23;
$L__BB3_14:
	add.s32 	%r23, %r591, %r1;
	max.u32 	%r226, %r23, %r14;
	setp.gt.u32 	%p41, %r226, 3200;
	mov.f32 	%f776, 0f00000000;
	mov.f32 	%f777, %f776;
	@%p41 bra 	$L__BB3_16;
	add.s32 	%r227, %r23, %r16;
	mul.wide.u32 	%rd46, %r227, 4;
	add.s64 	%rd47, %rd2, %rd46;
	ld.global.f32 	%f776, [%rd47];
	add.s64 	%rd48, %rd1, %rd46;
	ld.global.f32 	%f777, [%rd48];
$L__BB3_16:
	mad.lo.s32 	%r228, %r590, 20, %r591;
	shl.b32 	%r229, %r228, 2;
	mov.u32 	%r230, shmem;
	add.s32 	%r24, %r230, %r229;
	st.shared.f32 	[%r24], %f776;
	st.shared.f32 	[%r24+1600], %f777;
	add.s32 	%r25, %r23, %r5;
	max.u32 	%r231, %r25, %r14;
	setp.gt.u32 	%p42, %r231, 3200;
	mov.f32 	%f778, 0f00000000;
	mov.f32 	%f779, %f778;
	@%p42 bra 	$L__BB3_18;
	add.s32 	%r232, %r25, %r16;
	mul.wide.u32 	%rd49, %r232, 4;
	add.s64 	%rd50, %rd2, %rd49;
	ld.global.f32 	%f778, [%rd50];
	add.s64 	%rd51, %rd1, %rd49;
	ld.global.f32 	%f779, [%rd51];
$L__BB3_18:
	shl.b32 	%r26, %r5, 2;
	add.s32 	%r27, %r24, %r26;
	st.shared.f32 	[%r27], %f778;
	st.shared.f32 	[%r27+1600], %f779;
	add.s32 	%r28, %r25, %r5;
	max.u32 	%r233, %r28, %r14;
	setp.gt.u32 	%p43, %r233, 3200;
	mov.f32 	%f780, 0f00000000;
	mov.f32 	%f781, %f780;
	@%p43 bra 	$L__BB3_20;
	add.s32 	%r234, %r28, %r16;
	mul.wide.u32 	%rd52, %r234, 4;
	add.s64 	%rd53, %rd2, %rd52;
	ld.global.f32 	%f780, [%rd53];
	add.s64 	%rd54, %rd1, %rd52;
	ld.global.f32 	%f781, [%rd54];
$L__BB3_20:
	add.s32 	%r29, %r27, %r26;
	st.shared.f32 	[%r29], %f780;
	st.shared.f32 	[%r29+1600], %f781;
	add.s32 	%r30, %r28, %r5;
	max.u32 	%r235, %r30, %r14;
	setp.gt.u32 	%p44, %r235, 3200;
	mov.f32 	%f782, 0f00000000;
	mov.f32 	%f783, %f782;
	@%p44 bra 	$L__BB3_22;
	add.s32 	%r236, %r30, %r16;
	mul.wide.u32 	%rd55, %r236, 4;
	add.s64 	%rd56, %rd2, %rd55;
	ld.global.f32 	%f782, [%rd56];
	add.s64 	%rd57, %rd1, %rd55;
	ld.global.f32 	%f783, [%rd57];
$L__BB3_22:
	add.s32 	%r237, %r29, %r26;
	st.shared.f32 	[%r237], %f782;
	st.shared.f32 	[%r237+1600], %f783;
	add.s32 	%r591, %r26, %r591;
	setp.lt.u32 	%p45, %r591, 20;
	@%p45 bra 	$L__BB3_14;
$L__BB3_23:
	add.s32 	%r590, %r590, %r6;
	setp.lt.u32 	%p46, %r590, 20;
	@%p46 bra 	$L__BB3_2;
$L__BB3_24:
	setp.lt.u32 	%p47, %r635, 20;
	bar.sync 	0;
	mov.u32 	%r33, %tid.x;
	mov.u32 	%r34, %ntid.x;
	mov.u32 	%r35, %ntid.y;
	@%p47 bra 	$L__BB3_25;
	bra.uni 	$L__BB3_61;
$L__BB3_25:
	add.f32 	%f109, %f101, 0f00000000;
	mul.f32 	%f110, %f109, 0f42FB53D2;
	mul.f32 	%f111, %f110, 0f3F22F983;
	cvt.rni.s32.f32 	%r238, %f111;
	cvt.rn.f32.s32 	%f112, %r238;
	fma.rn.f32 	%f113, %f112, 0fBFC90FDA, %f110;
	fma.rn.f32 	%f114, %f112, 0fB3A22168, %f113;
	fma.rn.f32 	%f115, %f112, 0fA7C234C5, %f114;
	abs.f32 	%f116, %f110;
	setp.ltu.f32 	%p48, %f116, 0f47CE4780;
	setp.eq.f32 	%p49, %f116, 0f7F800000;
	mov.b32 	%r47, %f110;
	shr.u32 	%r239, %r47, 23;
	and.b32  	%r240, %r239, 224;
	add.s32 	%r241, %r240, -128;
	shl.b32 	%r242, %r47, 8;
	or.b32  	%r48, %r242, -2147483648;
	shr.u32 	%r243, %r241, 5;
	and.b32  	%r49, %r239, 31;
	mul.wide.u32 	%rd58, %r243, 4;
	sub.s64 	%rd4, %rd3, %rd58;
	mov.f32 	%f117, 0f00000000;
	mul.rn.f32 	%f118, %f110, %f117;
	or.pred  	%p1, %p48, %p49;
	selp.b32 	%r50, %r238, 0, %p48;
	selp.f32 	%f29, %f115, %f118, %p48;
	mov.u64 	%rd71, __cudart_i2opi_f;
	mov.u32 	%r593, %r635;
$L__BB3_26:
	setp.gt.u32 	%p50, %r33, 19;
	@%p50 bra 	$L__BB3_60;
	setp.eq.s32 	%p51, %r49, 0;
	add.s32 	%r52, %r593, %r2;
	cvt.rn.f32.s32 	%f119, %r52;
	div.rn.f32 	%f120, %f119, 0f45480000;
	setp.ge.f32 	%p52, %f120, 0f3EDEB852;
	setp.le.f32 	%p53, %f120, 0f3EEE147A;
	and.pred  	%p2, %p52, %p53;
	setp.ge.f32 	%p54, %f120, 0f3F08F5C3;
	setp.le.f32 	%p55, %f120, 0f3F10A3D7;
	and.pred  	%p3, %p54, %p55;
	mov.f32 	%f121, 0f3F800000;
	sub.f32 	%f122, %f121, %f120;
	min.f32 	%f123, %f120, %f122;
	min.f32 	%f124, %f123, 0f3DCCCCCD;
	div.rn.f32 	%f125, %f124, 0f3DCCCCCD;
	sub.f32 	%f30, %f121, %f125;
	@%p51 bra 	$L__BB3_41;
	or.pred  	%p4, %p2, %p3;
	not.pred 	%p66, %p4;
	mov.u32 	%r597, %r33;
$L__BB3_29:
	setp.gt.u32 	%p56, %r593, 18;
	setp.eq.s32 	%p57, %r593, 0;
	add.s32 	%r244, %r597, -19;
	setp.lt.u32 	%p58, %r244, -18;
	or.pred  	%p59, %p57, %p58;
	or.pred  	%p60, %p59, %p56;
	mov.f32 	%f787, 0f00000000;
	@%p60 bra 	$L__BB3_59;
	mad.lo.s32 	%r245, %r593, 20, %r597;
	add.s32 	%r62, %r597, %r1;
	shl.b32 	%r246, %r245, 2;
	mov.u32 	%r247, shmem;
	add.s32 	%r248, %r247, %r246;
	add.s32 	%r63, %r248, 1600;
	setp.eq.s32 	%p61, %r62, 0;
	@%p61 bra 	$L__BB3_58;
	setp.eq.s32 	%p62, %r62, 3200;
	@%p62 bra 	$L__BB3_58;
	setp.eq.s32 	%p63, %r52, 0;
	@%p63 bra 	$L__BB3_58;
	setp.eq.s32 	%p64, %r52, 3200;
	@%p64 bra 	$L__BB3_58;
	setp.eq.s32 	%p65, %r62, 2133;
	and.pred  	%p67, %p65, %p66;
	@%p67 bra 	$L__BB3_58;
	setp.ne.s32 	%p68, %r52, 1600;
	setp.ne.s32 	%p69, %r62, 533;
	or.pred  	%p70, %p69, %p68;
	@%p70 bra 	$L__BB3_57;
	mov.u32 	%r599, %r50;
	mov.f32 	%f786, %f29;
	@%p1 bra 	$L__BB3_40;
	mov.b64 	%rd199, 0;
	mov.b32 	%r598, 0;
$L__BB3_38:
	.pragma "nounroll";
	mul.wide.u32 	%rd60, %r598, 4;
	mov.u64 	%rd61, __cudart_i2opi_f;
	add.s64 	%rd62, %rd61, %rd60;
	ld.global.nc.u32 	%r250, [%rd62];
	mad.wide.u32 	%rd63, %r250, %r48, %rd199;
	shr.u64 	%rd199, %rd63, 32;
	add.s64 	%rd64, %rd3, %rd60;
	st.local.u32 	[%rd64], %rd63;
	add.s32 	%r598, %r598, 1;
	setp.ne.s32 	%p71, %r598, 6;
	@%p71 bra 	$L__BB3_38;
	setp.lt.s32 	%p72, %r47, 0;
	st.local.u32 	[%rd3+24], %rd199;
	ld.local.u32 	%r251, [%rd4+20];
	ld.local.u32 	%r252, [%rd4+24];
	shf.l.wrap.b32 	%r253, %r251, %r252, %r49;
	ld.local.u32 	%r254, [%rd4+16];
	shf.l.wrap.b32 	%r255, %r254, %r251, %r49;
	shr.u32 	%r256, %r253, 30;
	shf.l.wrap.b32 	%r257, %r255, %r253, 2;
	shl.b32 	%r258, %r255, 2;
	shr.u32 	%r259, %r257, 31;
	add.s32 	%r260, %r259, %r256;
	neg.s32 	%r261, %r260;
	selp.b32 	%r599, %r261, %r260, %p72;
	xor.b32  	%r262, %r257, %r47;
	shr.s32 	%r263, %r257, 31;
	xor.b32  	%r264, %r263, %r257;
	xor.b32  	%r265, %r263, %r258;
	cvt.u64.u32 	%rd65, %r264;
	shl.b64 	%rd66, %rd65, 32;
	cvt.u64.u32 	%rd67, %r265;
	or.b64  	%rd68, %rd66, %rd67;
	cvt.rn.f64.s64 	%fd1, %rd68;
	mul.f64 	%fd2, %fd1, 0d3BF921FB54442D19;
	cvt.rn.f32.f64 	%f129, %fd2;
	neg.f32 	%f130, %f129;
	setp.lt.s32 	%p73, %r262, 0;
	selp.f32 	%f786, %f130, %f129, %p73;
$L__BB3_40:
	mul.rn.f32 	%f131, %f786, %f786;
	and.b32  	%r266, %r599, 1;
	setp.eq.b32 	%p74, %r266, 1;
	selp.f32 	%f132, 0f3F800000, %f786, %p74;
	fma.rn.f32 	%f133, %f131, %f132, 0f00000000;
	fma.rn.f32 	%f134, %f131, 0f37CBAC00, 0fBAB607ED;
	selp.f32 	%f135, %f134, 0fB94D4153, %p74;
	selp.f32 	%f136, 0f3D2AAABB, 0f3C0885E4, %p74;
	fma.rn.f32 	%f137, %f135, %f131, %f136;
	selp.f32 	%f138, 0fBEFFFFFF, 0fBE2AAAA8, %p74;
	fma.rn.f32 	%f139, %f137, %f131, %f138;
	fma.rn.f32 	%f140, %f139, %f133, %f132;
	and.b32  	%r267, %r599, 2;
	setp.eq.s32 	%p75, %r267, 0;
	mov.f32 	%f141, 0f00000000;
	sub.f32 	%f142, %f141, %f140;
	selp.f32 	%f143, %f140, %f142, %p75;
	mul.f32 	%f787, %f143, 0f41200000;
	bra.uni 	$L__BB3_58;
$L__BB3_41:
	or.pred  	%p5, %p2, %p3;
	not.pred 	%p87, %p5;
	mov.u32 	%r594, %r33;
$L__BB3_42:
	setp.gt.u32 	%p77, %r593, 18;
	setp.eq.s32 	%p78, %r593, 0;
	add.s32 	%r268, %r594, -19;
	setp.lt.u32 	%p79, %r268, -18;
	or.pred  	%p80, %p78, %p79;
	or.pred  	%p81, %p80, %p77;
	mov.f32 	%f785, 0f00000000;
	@%p81 bra 	$L__BB3_56;
	mad.lo.s32 	%r269, %r593, 20, %r594;
	add.s32 	%r54, %r594, %r1;
	shl.b32 	%r270, %r269, 2;
	mov.u32 	%r271, shmem;
	add.s32 	%r272, %r271, %r270;
	add.s32 	%r55, %r272, 1600;
	setp.eq.s32 	%p82, %r54, 0;
	@%p82 bra 	$L__BB3_55;
	setp.eq.s32 	%p83, %r54, 3200;
	@%p83 bra 	$L__BB3_55;
	setp.eq.s32 	%p84, %r52, 0;
	@%p84 bra 	$L__BB3_55;
	setp.eq.s32 	%p85, %r52, 3200;
	@%p85 bra 	$L__BB3_55;
	setp.eq.s32 	%p86, %r54, 2133;
	and.pred  	%p88, %p86, %p87;
	@%p88 bra 	$L__BB3_55;
	setp.ne.s32 	%p89, %r52, 1600;
	setp.ne.s32 	%p90, %r54, 533;
	or.pred  	%p91, %p90, %p89;
	@%p91 bra 	$L__BB3_54;
	mov.u32 	%r596, %r50;
	mov.f32 	%f784, %f29;
	@%p1 bra 	$L__BB3_53;
	mov.b64 	%rd198, 0;
	mov.b32 	%r595, 0;
$L__BB3_51:
	.pragma "nounroll";
	mul.wide.u32 	%rd70, %r595, 4;
	add.s64 	%rd72, %rd71, %rd70;
	ld.global.nc.u32 	%r274, [%rd72];
	mad.wide.u32 	%rd73, %r274, %r48, %rd198;
	shr.u64 	%rd198, %rd73, 32;
	add.s64 	%rd74, %rd3, %rd70;
	st.local.u32 	[%rd74], %rd73;
	add.s32 	%r595, %r595, 1;
	setp.ne.s32 	%p92, %r595, 6;
	@%p92 bra 	$L__BB3_51;
	setp.lt.s32 	%p93, %r47, 0;
	st.local.u32 	[%rd3+24], %rd198;
	ld.local.u32 	%r275, [%rd4+20];
	ld.local.u32 	%r276, [%rd4+24];
	shr.u32 	%r277, %r276, 30;
	shf.l.wrap.b32 	%r278, %r275, %r276, 2;
	shl.b32 	%r279, %r275, 2;
	shr.u32 	%r280, %r278, 31;
	add.s32 	%r281, %r280, %r277;
	neg.s32 	%r282, %r281;
	selp.b32 	%r596, %r282, %r281, %p93;
	xor.b32  	%r283, %r278, %r47;
	shr.s32 	%r284, %r278, 31;
	xor.b32  	%r285, %r284, %r278;
	xor.b32  	%r286, %r284, %r279;
	cvt.u64.u32 	%rd75, %r285;
	shl.b64 	%rd76, %rd75, 32;
	cvt.u64.u32 	%rd77, %r286;
	or.b64  	%rd78, %rd76, %rd77;
	cvt.rn.f64.s64 	%fd3, %rd78;
	mul.f64 	%fd4, %fd3, 0d3BF921FB54442D19;
	cvt.rn.f32.f64 	%f174, %fd4;
	neg.f32 	%f175, %f174;
	setp.lt.s32 	%p94, %r283, 0;
	selp.f32 	%f784, %f175, %f174, %p94;
$L__BB3_53:
	mul.rn.f32 	%f176, %f784, %f784;
	and.b32  	%r287, %r596, 1;
	setp.eq.b32 	%p95, %r287, 1;
	selp.f32 	%f177, 0f3F800000, %f784, %p95;
	fma.rn.f32 	%f178, %f176, %f177, 0f00000000;
	fma.rn.f32 	%f179, %f176, 0f37CBAC00, 0fBAB607ED;
	selp.f32 	%f180, %f179, 0fB94D4153, %p95;
	selp.f32 	%f181, 0f3D2AAABB, 0f3C0885E4, %p95;
	fma.rn.f32 	%f182, %f180, %f176, %f181;
	selp.f32 	%f183, 0fBEFFFFFF, 0fBE2AAAA8, %p95;
	fma.rn.f32 	%f184, %f182, %f176, %f183;
	fma.rn.f32 	%f185, %f184, %f178, %f177;
	and.b32  	%r288, %r596, 2;
	setp.eq.s32 	%p96, %r288, 0;
	mov.f32 	%f186, 0f00000000;
	sub.f32 	%f187, %f186, %f185;
	selp.f32 	%f188, %f185, %f187, %p96;
	mul.f32 	%f785, %f188, 0f41200000;
	bra.uni 	$L__BB3_55;
$L__BB3_54:
	cvt.rn.f32.s32 	%f189, %r54;
	div.rn.f32 	%f190, %f189, 0f45480000;
	mov.f32 	%f191, 0f3F800000;
	sub.f32 	%f192, %f191, %f190;
	min.f32 	%f193, %f190, %f192;
	min.f32 	%f194, %f193, 0f3DCCCCCD;
	div.rn.f32 	%f195, %f194, 0f3DCCCCCD;
	sub.f32 	%f196, %f191, %f195;
	max.f32 	%f197, %f196, %f30;
	mul.f32 	%f198, %f197, 0f3F000000;
	mul.f32 	%f199, %f197, %f198;
	ld.shared.f32 	%f200, [%r55];
	ld.shared.f32 	%f201, [%r55+-1600];
	ld.shared.f32 	%f202, [%r55+-4];
	ld.shared.f32 	%f203, [%r55+4];
	ld.shared.f32 	%f204, [%r55+-80];
	ld.shared.f32 	%f205, [%r55+80];
	mov.f32 	%f206, 0f40000000;
	sub.f32 	%f207, %f206, %f199;
	add.f32 	%f208, %f207, 0fBE800000;
	mul.f32 	%f209, %f208, %f200;
	sub.f32 	%f210, %f191, %f199;
	mul.f32 	%f211, %f210, %f201;
	sub.f32 	%f212, %f209, %f211;
	add.f32 	%f213, %f202, %f203;
	add.f32 	%f214, %f213, %f204;
	add.f32 	%f215, %f214, %f205;
	fma.rn.f32 	%f785, %f215, 0f3D800000, %f212;
$L__BB3_55:
	st.shared.f32 	[%r55+-1600], %f785;
$L__BB3_56:
	add.s32 	%r594, %r594, %r34;
	setp.lt.u32 	%p97, %r594, 20;
	@%p97 bra 	$L__BB3_42;
	bra.uni 	$L__BB3_60;
$L__BB3_57:
	cvt.rn.f32.s32 	%f144, %r62;
	div.rn.f32 	%f145, %f144, 0f45480000;
	mov.f32 	%f146, 0f3F800000;
	sub.f32 	%f147, %f146, %f145;
	min.f32 	%f148, %f145, %f147;
	min.f32 	%f149, %f148, 0f3DCCCCCD;
	div.rn.f32 	%f150, %f149, 0f3DCCCCCD;
	sub.f32 	%f151, %f146, %f150;
	max.f32 	%f152, %f151, %f30;
	mul.f32 	%f153, %f152, 0f3F000000;
	mul.f32 	%f154, %f152, %f153;
	ld.shared.f32 	%f155, [%r63];
	ld.shared.f32 	%f156, [%r63+-1600];
	ld.shared.f32 	%f157, [%r63+-4];
	ld.shared.f32 	%f158, [%r63+4];
	ld.shared.f32 	%f159, [%r63+-80];
	ld.shared.f32 	%f160, [%r63+80];
	mov.f32 	%f161, 0f40000000;
	sub.f32 	%f162, %f161, %f154;
	add.f32 	%f163, %f162, 0fBE800000;
	mul.f32 	%f164, %f163, %f155;
	sub.f32 	%f165, %f146, %f154;
	mul.f32 	%f166, %f165, %f156;
	sub.f32 	%f167, %f164, %f166;
	add.f32 	%f168, %f157, %f158;
	add.f32 	%f169, %f168, %f159;
	add.f32 	%f170, %f169, %f160;
	fma.rn.f32 	%f787, %f170, 0f3D800000, %f167;
$L__BB3_58:
	st.shared.f32 	[%r63+-1600], %f787;
$L__BB3_59:
	add.s32 	%r597, %r597, %r34;
	setp.lt.u32 	%p76, %r597, 20;
	@%p76 bra 	$L__BB3_29;
$L__BB3_60:
	add.s32 	%r593, %r593, %r35;
	setp.lt.u32 	%p98, %r593, 20;
	@%p98 bra 	$L__BB3_26;
$L__BB3_61:
	setp.gt.u32 	%p99, %r635, 19;
	bar.sync 	0;
	@%p99 bra 	$L__BB3_98;
	add.f32 	%f216, %f101, 0f38A3D70A;
	mul.f32 	%f217, %f216, 0f42FB53D2;
	mul.f32 	%f218, %f217, 0f3F22F983;
	cvt.rni.s32.f32 	%r289, %f218;
	cvt.rn.f32.s32 	%f219, %r289;
	fma.rn.f32 	%f220, %f219, 0fBFC90FDA, %f217;
	fma.rn.f32 	%f221, %f219, 0fB3A22168, %f220;
	fma.rn.f32 	%f222, %f219, 0fA7C234C5, %f221;
	abs.f32 	%f223, %f217;
	setp.ltu.f32 	%p100, %f223, 0f47CE4780;
	setp.eq.f32 	%p101, %f223, 0f7F800000;
	mov.b32 	%r70, %f217;
	shr.u32 	%r290, %r70, 23;
	and.b32  	%r291, %r290, 224;
	add.s32 	%r292, %r291, -128;
	shl.b32 	%r293, %r70, 8;
	or.b32  	%r71, %r293, -2147483648;
	shr.u32 	%r294, %r292, 5;
	and.b32  	%r72, %r290, 31;
	mul.wide.u32 	%rd79, %r294, 4;
	sub.s64 	%rd9, %rd3, %rd79;
	mov.f32 	%f224, 0f00000000;
	mul.rn.f32 	%f225, %f217, %f224;
	or.pred  	%p6, %p100, %p101;
	selp.b32 	%r73, %r289, 0, %p100;
	selp.f32 	%f41, %f222, %f225, %p100;
	mov.u64 	%rd92, __cudart_i2opi_f;
	mov.u32 	%r600, %r635;
$L__BB3_63:
	setp.gt.u32 	%p102, %r33, 19;
	@%p102 bra 	$L__BB3_97;
	setp.eq.s32 	%p103, %r72, 0;
	add.s32 	%r75, %r600, %r2;
	cvt.rn.f32.s32 	%f226, %r75;
	div.rn.f32 	%f227, %f226, 0f45480000;
	setp.ge.f32 	%p104, %f227, 0f3EDEB852;
	setp.le.f32 	%p105, %f227, 0f3EEE147A;
	and.pred  	%p7, %p104, %p105;
	setp.ge.f32 	%p106, %f227, 0f3F08F5C3;
	setp.le.f32 	%p107, %f227, 0f3F10A3D7;
	and.pred  	%p8, %p106, %p107;
	mov.f32 	%f228, 0f3F800000;
	sub.f32 	%f229, %f228, %f227;
	min.f32 	%f230, %f227, %f229;
	min.f32 	%f231, %f230, 0f3DCCCCCD;
	div.rn.f32 	%f232, %f231, 0f3DCCCCCD;
	sub.f32 	%f42, %f228, %f232;
	@%p103 bra 	$L__BB3_81;
	or.pred  	%p9, %p7, %p8;
	not.pred 	%p118, %p9;
	mov.u32 	%r601, %r33;
$L__BB3_66:
	setp.gt.u32 	%p108, %r600, 17;
	setp.lt.u32 	%p109, %r600, 2;
	add.s32 	%r295, %r601, -18;
	setp.lt.u32 	%p110, %r295, -16;
	or.pred  	%p111, %p109, %p110;
	or.pred  	%p112, %p111, %p108;
	mov.f32 	%f789, 0f00000000;
	@%p112 bra 	$L__BB3_80;
	mad.lo.s32 	%r296, %r600, 20, %r601;
	add.s32 	%r77, %r601, %r1;
	shl.b32 	%r297, %r296, 2;
	mov.u32 	%r298, shmem;
	add.s32 	%r78, %r298, %r297;
	setp.eq.s32 	%p113, %r77, 0;
	@%p113 bra 	$L__BB3_79;
	setp.eq.s32 	%p114, %r77, 3200;
	@%p114 bra 	$L__BB3_79;
	setp.eq.s32 	%p115, %r75, 0;
	@%p115 bra 	$L__BB3_79;
	setp.eq.s32 	%p116, %r75, 3200;
	@%p116 bra 	$L__BB3_79;
	setp.eq.s32 	%p117, %r77, 2133;
	and.pred  	%p119, %p117, %p118;
	@%p119 bra 	$L__BB3_79;
	setp.ne.s32 	%p120, %r75, 1600;
	setp.ne.s32 	%p121, %r77, 533;
	or.pred  	%p122, %p121, %p120;
	@%p122 bra 	$L__BB3_78;
	mov.u32 	%r603, %r73;
	mov.f32 	%f788, %f41;
	@%p6 bra 	$L__BB3_77;
	mov.b64 	%rd200, 0;
	mov.b32 	%r602, 0;
$L__BB3_75:
	.pragma "nounroll";
	mul.wide.u32 	%rd81, %r602, 4;
	mov.u64 	%rd82, __cudart_i2opi_f;
	add.s64 	%rd83, %rd82, %rd81;
	ld.global.nc.u32 	%r300, [%rd83];
	mad.wide.u32 	%rd84, %r300, %r71, %rd200;
	shr.u64 	%rd200, %rd84, 32;
	add.s64 	%rd85, %rd3, %rd81;
	st.local.u32 	[%rd85], %rd84;
	add.s32 	%r602, %r602, 1;
	setp.ne.s32 	%p123, %r602, 6;
	@%p123 bra 	$L__BB3_75;
	setp.lt.s32 	%p124, %r70, 0;
	st.local.u32 	[%rd3+24], %rd200;
	ld.local.u32 	%r301, [%rd9+20];
	ld.local.u32 	%r302, [%rd9+24];
	shf.l.wrap.b32 	%r303, %r301, %r302, %r72;
	ld.local.u32 	%r304, [%rd9+16];
	shf.l.wrap.b32 	%r305, %r304, %r301, %r72;
	shr.u32 	%r306, %r303, 30;
	shf.l.wrap.b32 	%r307, %r305, %r303, 2;
	shl.b32 	%r308, %r305, 2;
	shr.u32 	%r309, %r307, 31;
	add.s32 	%r310, %r309, %r306;
	neg.s32 	%r311, %r310;
	selp.b32 	%r603, %r311, %r310, %p124;
	xor.b32  	%r312, %r307, %r70;
	shr.s32 	%r313, %r307, 31;
	xor.b32  	%r314, %r313, %r307;
	xor.b32  	%r315, %r313, %r308;
	cvt.u64.u32 	%rd86, %r314;
	shl.b64 	%rd87, %rd86, 32;
	cvt.u64.u32 	%rd88, %r315;
	or.b64  	%rd89, %rd87, %rd88;
	cvt.rn.f64.s64 	%fd5, %rd89;
	mul.f64 	%fd6, %fd5, 0d3BF921FB54442D19;
	cvt.rn.f32.f64 	%f236, %fd6;
	neg.f32 	%f237, %f236;
	setp.lt.s32 	%p125, %r312, 0;
	selp.f32 	%f788, %f237, %f236, %p125;
$L__BB3_77:
	mul.rn.f32 	%f238, %f788, %f788;
	and.b32  	%r316, %r603, 1;
	setp.eq.b32 	%p126, %r316, 1;
	selp.f32 	%f239, 0f3F800000, %f788, %p126;
	fma.rn.f32 	%f240, %f238, %f239, 0f00000000;
	fma.rn.f32 	%f241, %f238, 0f37CBAC00, 0fBAB607ED;
	selp.f32 	%f242, %f241, 0fB94D4153, %p126;
	selp.f32 	%f243, 0f3D2AAABB, 0f3C0885E4, %p126;
	fma.rn.f32 	%f244, %f242, %f238, %f243;
	selp.f32 	%f245, 0fBEFFFFFF, 0fBE2AAAA8, %p126;
	fma.rn.f32 	%f246, %f244, %f238, %f245;
	fma.rn.f32 	%f247, %f246, %f240, %f239;
	and.b32  	%r317, %r603, 2;
	setp.eq.s32 	%p127, %r317, 0;
	mov.f32 	%f248, 0f00000000;
	sub.f32 	%f249, %f248, %f247;
	selp.f32 	%f250, %f247, %f249, %p127;
	mul.f32 	%f789, %f250, 0f41200000;
	bra.uni 	$L__BB3_79;
$L__BB3_78:
	cvt.rn.f32.s32 	%f251, %r77;
	div.rn.f32 	%f252, %f251, 0f45480000;
	mov.f32 	%f253, 0f3F800000;
	sub.f32 	%f254, %f253, %f252;
	min.f32 	%f255, %f252, %f254;
	min.f32 	%f256, %f255, 0f3DCCCCCD;
	div.rn.f32 	%f257, %f256, 0f3DCCCCCD;
	sub.f32 	%f258, %f253, %f257;
	max.f32 	%f259, %f258, %f42;
	mul.f32 	%f260, %f259, 0f3F000000;
	mul.f32 	%f261, %f259, %f260;
	ld.shared.f32 	%f262, [%r78];
	ld.shared.f32 	%f263, [%r78+1600];
	ld.shared.f32 	%f264, [%r78+-4];
	ld.shared.f32 	%f265, [%r78+4];
	ld.shared.f32 	%f266, [%r78+-80];
	ld.shared.f32 	%f267, [%r78+80];
	mov.f32 	%f268, 0f40000000;
	sub.f32 	%f269, %f268, %f261;
	add.f32 	%f270, %f269, 0fBE800000;
	mul.f32 	%f271, %f270, %f262;
	sub.f32 	%f272, %f253, %f261;
	mul.f32 	%f273, %f272, %f263;
	sub.f32 	%f274, %f271, %f273;
	add.f32 	%f275, %f264, %f265;
	add.f32 	%f276, %f275, %f266;
	add.f32 	%f277, %f276, %f267;
	fma.rn.f32 	%f789, %f277, 0f3D800000, %f274;
$L__BB3_79:
	st.shared.f32 	[%r78+1600], %f789;
$L__BB3_80:
	add.s32 	%r601, %r601, %r34;
	setp.lt.u32 	%p128, %r601, 20;
	@%p128 bra 	$L__BB3_66;
	bra.uni 	$L__BB3_97;
$L__BB3_81:
	or.pred  	%p10, %p7, %p8;
	not.pred 	%p139, %p10;
	mov.u32 	%r604, %r33;
$L__BB3_82:
	setp.gt.u32 	%p129, %r600, 17;
	setp.lt.u32 	%p130, %r600, 2;
	add.s32 	%r318, %r604, -18;
	setp.lt.u32 	%p131, %r318, -16;
	or.pred  	%p132, %p130, %p131;
	or.pred  	%p133, %p132, %p129;
	mov.f32 	%f791, 0f00000000;
	@%p133 bra 	$L__BB3_96;
	mad.lo.s32 	%r319, %r600, 20, %r604;
	add.s32 	%r85, %r604, %r1;
	shl.b32 	%r320, %r319, 2;
	mov.u32 	%r321, shmem;
	add.s32 	%r86, %r321, %r320;
	setp.eq.s32 	%p134, %r85, 0;
	@%p134 bra 	$L__BB3_95;
	setp.eq.s32 	%p135, %r85, 3200;
	@%p135 bra 	$L__BB3_95;
	setp.eq.s32 	%p136, %r75, 0;
	@%p136 bra 	$L__BB3_95;
	setp.eq.s32 	%p137, %r75, 3200;
	@%p137 bra 	$L__BB3_95;
	setp.eq.s32 	%p138, %r85, 2133;
	and.pred  	%p140, %p138, %p139;
	@%p140 bra 	$L__BB3_95;
	setp.ne.s32 	%p141, %r75, 1600;
	setp.ne.s32 	%p142, %r85, 533;
	or.pred  	%p143, %p142, %p141;
	@%p143 bra 	$L__BB3_94;
	mov.u32 	%r606, %r73;
	mov.f32 	%f790, %f41;
	@%p6 bra 	$L__BB3_93;
	mov.b64 	%rd201, 0;
	mov.b32 	%r605, 0;
$L__BB3_91:
	.pragma "nounroll";
	mul.wide.u32 	%rd91, %r605, 4;
	add.s64 	%rd93, %rd92, %rd91;
	ld.global.nc.u32 	%r323, [%rd93];
	mad.wide.u32 	%rd94, %r323, %r71, %rd201;
	shr.u64 	%rd201, %rd94, 32;
	add.s64 	%rd95, %rd3, %rd91;
	st.local.u32 	[%rd95], %rd94;
	add.s32 	%r605, %r605, 1;
	setp.ne.s32 	%p144, %r605, 6;
	@%p144 bra 	$L__BB3_91;
	setp.lt.s32 	%p145, %r70, 0;
	st.local.u32 	[%rd3+24], %rd201;
	ld.local.u32 	%r324, [%rd9+20];
	ld.local.u32 	%r325, [%rd9+24];
	shr.u32 	%r326, %r325, 30;
	shf.l.wrap.b32 	%r327, %r324, %r325, 2;
	shl.b32 	%r328, %r324, 2;
	shr.u32 	%r329, %r327, 31;
	add.s32 	%r330, %r329, %r326;
	neg.s32 	%r331, %r330;
	selp.b32 	%r606, %r331, %r330, %p145;
	xor.b32  	%r332, %r327, %r70;
	shr.s32 	%r333, %r327, 31;
	xor.b32  	%r334, %r333, %r327;
	xor.b32  	%r335, %r333, %r328;
	cvt.u64.u32 	%rd96, %r334;
	shl.b64 	%rd97, %rd96, 32;
	cvt.u64.u32 	%rd98, %r335;
	or.b64  	%rd99, %rd97, %rd98;
	cvt.rn.f64.s64 	%fd7, %rd99;
	mul.f64 	%fd8, %fd7, 0d3BF921FB54442D19;
	cvt.rn.f32.f64 	%f281, %fd8;
	neg.f32 	%f282, %f281;
	setp.lt.s32 	%p146, %r332, 0;
	selp.f32 	%f790, %f282, %f281, %p146;
$L__BB3_93:
	mul.rn.f32 	%f283, %f790, %f790;
	and.b32  	%r336, %r606, 1;
	setp.eq.b32 	%p147, %r336, 1;
	selp.f32 	%f284, 0f3F800000, %f790, %p147;
	fma.rn.f32 	%f285, %f283, %f284, 0f00000000;
	fma.rn.f32 	%f286, %f283, 0f37CBAC00, 0fBAB607ED;
	selp.f32 	%f287, %f286, 0fB94D4153, %p147;
	selp.f32 	%f288, 0f3D2AAABB, 0f3C0885E4, %p147;
	fma.rn.f32 	%f289, %f287, %f283, %f288;
	selp.f32 	%f290, 0fBEFFFFFF, 0fBE2AAAA8, %p147;
	fma.rn.f32 	%f291, %f289, %f283, %f290;
	fma.rn.f32 	%f292, %f291, %f285, %f284;
	and.b32  	%r337, %r606, 2;
	setp.eq.s32 	%p148, %r337, 0;
	mov.f32 	%f293, 0f00000000;
	sub.f32 	%f294, %f293, %f292;
	selp.f32 	%f295, %f292, %f294, %p148;
	mul.f32 	%f791, %f295, 0f41200000;
	bra.uni 	$L__BB3_95;
$L__BB3_94:
	cvt.rn.f32.s32 	%f296, %r85;
	div.rn.f32 	%f297, %f296, 0f45480000;
	mov.f32 	%f298, 0f3F800000;
	sub.f32 	%f299, %f298, %f297;
	min.f32 	%f300, %f297, %f299;
	min.f32 	%f301, %f300, 0f3DCCCCCD;
	div.rn.f32 	%f302, %f301, 0f3DCCCCCD;
	sub.f32 	%f303, %f298, %f302;
	max.f32 	%f304, %f303, %f42;
	mul.f32 	%f305, %f304, 0f3F000000;
	mul.f32 	%f306, %f304, %f305;
	ld.shared.f32 	%f307, [%r86];
	ld.shared.f32 	%f308, [%r86+1600];
	ld.shared.f32 	%f309, [%r86+-4];
	ld.shared.f32 	%f310, [%r86+4];
	ld.shared.f32 	%f311, [%r86+-80];
	ld.shared.f32 	%f312, [%r86+80];
	mov.f32 	%f313, 0f40000000;
	sub.f32 	%f314, %f313, %f306;
	add.f32 	%f315, %f314, 0fBE800000;
	mul.f32 	%f316, %f315, %f307;
	sub.f32 	%f317, %f298, %f306;
	mul.f32 	%f318, %f317, %f308;
	sub.f32 	%f319, %f316, %f318;
	add.f32 	%f320, %f309, %f310;
	add.f32 	%f321, %f320, %f311;
	add.f32 	%f322, %f321, %f312;
	fma.rn.f32 	%f791, %f322, 0f3D800000, %f319;
$L__BB3_95:
	st.shared.f32 	[%r86+1600], %f791;
$L__BB3_96:
	add.s32 	%r604, %r604, %r34;
	setp.lt.u32 	%p149, %r604, 20;
	@%p149 bra 	$L__BB3_82;
$L__BB3_97:
	add.s32 	%r600, %r600, %r35;
	setp.lt.u32 	%p150, %r600, 20;
	@%p150 bra 	$L__BB3_63;
$L__BB3_98:
	setp.gt.u32 	%p151, %r635, 19;
	bar.sync 	0;
	@%p151 bra 	$L__BB3_135;
	add.f32 	%f323, %f101, 0f3923D70A;
	mul.f32 	%f324, %f323, 0f42FB53D2;
	mul.f32 	%f325, %f324, 0f3F22F983;
	cvt.rni.s32.f32 	%r338, %f325;
	cvt.rn.f32.s32 	%f326, %r338;
	fma.rn.f32 	%f327, %f326, 0fBFC90FDA, %f324;
	fma.rn.f32 	%f328, %f326, 0fB3A22168, %f327;
	fma.rn.f32 	%f329, %f326, 0fA7C234C5, %f328;
	abs.f32 	%f330, %f324;
	setp.ltu.f32 	%p152, %f330, 0f47CE4780;
	setp.eq.f32 	%p153, %f330, 0f7F800000;
	mov.b32 	%r93, %f324;
	shr.u32 	%r339, %r93, 23;
	and.b32  	%r340, %r339, 224;
	add.s32 	%r341, %r340, -128;
	shl.b32 	%r342, %r93, 8;
	or.b32  	%r94, %r342, -2147483648;
	shr.u32 	%r343, %r341, 5;
	and.b32  	%r95, %r339, 31;
	mul.wide.u32 	%rd100, %r343, 4;
	sub.s64 	%rd14, %rd3, %rd100;
	mov.f32 	%f331, 0f00000000;
	mul.rn.f32 	%f332, %f324, %f331;
	or.pred  	%p11, %p152, %p153;
	selp.b32 	%r96, %r338, 0, %p152;
	selp.f32 	%f53, %f329, %f332, %p152;
	mov.u64 	%rd113, __cudart_i2opi_f;
	mov.u32 	%r607, %r635;
$L__BB3_100:
	setp.gt.u32 	%p154, %r33, 19;
	@%p154 bra 	$L__BB3_134;
	setp.eq.s32 	%p155, %r95, 0;
	add.s32 	%r98, %r607, %r2;
	cvt.rn.f32.s32 	%f333, %r98;
	div.rn.f32 	%f334, %f333, 0f45480000;
	setp.ge.f32 	%p156, %f334, 0f3EDEB852;
	setp.le.f32 	%p157, %f334, 0f3EEE147A;
	and.pred  	%p12, %p156, %p157;
	setp.ge.f32 	%p158, %f334, 0f3F08F5C3;
	setp.le.f32 	%p159, %f334, 0f3F10A3D7;
	and.pred  	%p13, %p158, %p159;
	mov.f32 	%f335, 0f3F800000;
	sub.f32 	%f336, %f335, %f334;
	min.f32 	%f337, %f334, %f336;
	min.f32 	%f338, %f337, 0f3DCCCCCD;
	div.rn.f32 	%f339, %f338, 0f3DCCCCCD;
	sub.f32 	%f54, %f335, %f339;
	@%p155 bra 	$L__BB3_118;
	or.pred  	%p14, %p12, %p13;
	not.pred 	%p170, %p14;
	mov.u32 	%r608, %r33;
$L__BB3_103:
	setp.gt.u32 	%p160, %r607, 16;
	setp.lt.u32 	%p161, %r607, 3;
	add.s32 	%r344, %r608, -17;
	setp.lt.u32 	%p162, %r344, -14;
	or.pred  	%p163, %p161, %p162;
	or.pred  	%p164, %p163, %p160;
	mov.f32 	%f793, 0f00000000;
	@%p164 bra 	$L__BB3_117;
	mad.lo.s32 	%r345, %r607, 20, %r608;
	add.s32 	%r100, %r608, %r1;
	shl.b32 	%r346, %r345, 2;
	mov.u32 	%r347, shmem;
	add.s32 	%r348, %r347, %r346;
	add.s32 	%r101, %r348, 1600;
	setp.eq.s32 	%p165, %r100, 0;
	@%p165 bra 	$L__BB3_116;
	setp.eq.s32 	%p166, %r100, 3200;
	@%p166 bra 	$L__BB3_116;
	setp.eq.s32 	%p167, %r98, 0;
	@%p167 bra 	$L__BB3_116;
	setp.eq.s32 	%p168, %r98, 3200;
	@%p168 bra 	$L__BB3_116;
	setp.eq.s32 	%p169, %r100, 2133;
	and.pred  	%p171, %p169, %p170;
	@%p171 bra 	$L__BB3_116;
	setp.ne.s32 	%p172, %r98, 1600;
	setp.ne.s32 	%p173, %r100, 533;
	or.pred  	%p174, %p173, %p172;
	@%p174 bra 	$L__BB3_115;
	mov.u32 	%r610, %r96;
	mov.f32 	%f792, %f53;
	@%p11 bra 	$L__BB3_114;
	mov.b64 	%rd202, 0;
	mov.b32 	%r609, 0;
$L__BB3_112:
	.pragma "nounroll";
	mul.wide.u32 	%rd102, %r609, 4;
	mov.u64 	%rd103, __cudart_i2opi_f;
	add.s64 	%rd104, %rd103, %rd102;
	ld.global.nc.u32 	%r350, [%rd104];
	mad.wide.u32 	%rd105, %r350, %r94, %rd202;
	shr.u64 	%rd202, %rd105, 32;
	add.s64 	%rd106, %rd3, %rd102;
	st.local.u32 	[%rd106], %rd105;
	add.s32 	%r609, %r609, 1;
	setp.ne.s32 	%p175, %r609, 6;
	@%p175 bra 	$L__BB3_112;
	setp.lt.s32 	%p176, %r93, 0;
	st.local.u32 	[%rd3+24], %rd202;
	ld.local.u32 	%r351, [%rd14+20];
	ld.local.u32 	%r352, [%rd14+24];
	shf.l.wrap.b32 	%r353, %r351, %r352, %r95;
	ld.local.u32 	%r354, [%rd14+16];
	shf.l.wrap.b32 	%r355, %r354, %r351, %r95;
	shr.u32 	%r356, %r353, 30;
	shf.l.wrap.b32 	%r357, %r355, %r353, 2;
	shl.b32 	%r358, %r355, 2;
	shr.u32 	%r359, %r357, 31;
	add.s32 	%r360, %r359, %r356;
	neg.s32 	%r361, %r360;
	selp.b32 	%r610, %r361, %r360, %p176;
	xor.b32  	%r362, %r357, %r93;
	shr.s32 	%r363, %r357, 31;
	xor.b32  	%r364, %r363, %r357;
	xor.b32  	%r365, %r363, %r358;
	cvt.u64.u32 	%rd107, %r364;
	shl.b64 	%rd108, %rd107, 32;
	cvt.u64.u32 	%rd109, %r365;
	or.b64  	%rd110, %rd108, %rd109;
	cvt.rn.f64.s64 	%fd9, %rd110;
	mul.f64 	%fd10, %fd9, 0d3BF921FB54442D19;
	cvt.rn.f32.f64 	%f343, %fd10;
	neg.f32 	%f344, %f343;
	setp.lt.s32 	%p177, %r362, 0;
	selp.f32 	%f792, %f344, %f343, %p177;
$L__BB3_114:
	mul.rn.f32 	%f345, %f792, %f792;
	and.b32  	%r366, %r610, 1;
	setp.eq.b32 	%p178, %r366, 1;
	selp.f32 	%f346, 0f3F800000, %f792, %p178;
	fma.rn.f32 	%f347, %f345, %f346, 0f00000000;
	fma.rn.f32 	%f348, %f345, 0f37CBAC00, 0fBAB607ED;
	selp.f32 	%f349, %f348, 0fB94D4153, %p178;
	selp.f32 	%f350, 0f3D2AAABB, 0f3C0885E4, %p178;
	fma.rn.f32 	%f351, %f349, %f345, %f350;
	selp.f32 	%f352, 0fBEFFFFFF, 0fBE2AAAA8, %p178;
	fma.rn.f32 	%f353, %f351, %f345, %f352;
	fma.rn.f32 	%f354, %f353, %f347, %f346;
	and.b32  	%r367, %r610, 2;
	setp.eq.s32 	%p179, %r367, 0;
	mov.f32 	%f355, 0f00000000;
	sub.f32 	%f356, %f355, %f354;
	selp.f32 	%f357, %f354, %f356, %p179;
	mul.f32 	%f793, %f357, 0f41200000;
	bra.uni 	$L__BB3_116;
$L__BB3_115:
	cvt.rn.f32.s32 	%f358, %r100;
	div.rn.f32 	%f359, %f358, 0f45480000;
	mov.f32 	%f360, 0f3F800000;
	sub.f32 	%f361, %f360, %f359;
	min.f32 	%f362, %f359, %f361;
	min.f32 	%f363, %f362, 0f3DCCCCCD;
	div.rn.f32 	%f364, %f363, 0f3DCCCCCD;
	sub.f32 	%f365, %f360, %f364;
	max.f32 	%f366, %f365, %f54;
	mul.f32 	%f367, %f366, 0f3F000000;
	mul.f32 	%f368, %f366, %f367;
	ld.shared.f32 	%f369, [%r101];
	ld.shared.f32 	%f370, [%r101+-1600];
	ld.shared.f32 	%f371, [%r101+-4];
	ld.shared.f32 	%f372, [%r101+4];
	ld.shared.f32 	%f373, [%r101+-80];
	ld.shared.f32 	%f374, [%r101+80];
	mov.f32 	%f375, 0f40000000;
	sub.f32 	%f376, %f375, %f368;
	add.f32 	%f377, %f376, 0fBE800000;
	mul.f32 	%f378, %f377, %f369;
	sub.f32 	%f379, %f360, %f368;
	mul.f32 	%f380, %f379, %f370;
	sub.f32 	%f381, %f378, %f380;
	add.f32 	%f382, %f371, %f372;
	add.f32 	%f383, %f382, %f373;
	add.f32 	%f384, %f383, %f374;
	fma.rn.f32 	%f793, %f384, 0f3D800000, %f381;
$L__BB3_116:
	st.shared.f32 	[%r101+-1600], %f793;
$L__BB3_117:
	add.s32 	%r608, %r608, %r34;
	setp.lt.u32 	%p180, %r608, 20;
	@%p180 bra 	$L__BB3_103;
	bra.uni 	$L__BB3_134;
$L__BB3_118:
	or.pred  	%p15, %p12, %p13;
	not.pred 	%p191, %p15;
	mov.u32 	%r611, %r33;
$L__BB3_119:
	setp.gt.u32 	%p181, %r607, 16;
	setp.lt.u32 	%p182, %r607, 3;
	add.s32 	%r368, %r611, -17;
	setp.lt.u32 	%p183, %r368, -14;
	or.pred  	%p184, %p182, %p183;
	or.pred  	%p185, %p184, %p181;
	mov.f32 	%f795, 0f00000000;
	@%p185 bra 	$L__BB3_133;
	mad.lo.s32 	%r369, %r607, 20, %r611;
	add.s32 	%r108, %r611, %r1;
	shl.b32 	%r370, %r369, 2;
	mov.u32 	%r371, shmem;
	add.s32 	%r372, %r371, %r370;
	add.s32 	%r109, %r372, 1600;
	setp.eq.s32 	%p186, %r108, 0;
	@%p186 bra 	$L__BB3_132;
	setp.eq.s32 	%p187, %r108, 3200;
	@%p187 bra 	$L__BB3_132;
	setp.eq.s32 	%p188, %r98, 0;
	@%p188 bra 	$L__BB3_132;
	setp.eq.s32 	%p189, %r98, 3200;
	@%p189 bra 	$L__BB3_132;
	setp.eq.s32 	%p190, %r108, 2133;
	and.pred  	%p192, %p190, %p191;
	@%p192 bra 	$L__BB3_132;
	setp.ne.s32 	%p193, %r98, 1600;
	setp.ne.s32 	%p194, %r108, 533;
	or.pred  	%p195, %p194, %p193;
	@%p195 bra 	$L__BB3_131;
	mov.u32 	%r613, %r96;
	mov.f32 	%f794, %f53;
	@%p11 bra 	$L__BB3_130;
	mov.b64 	%rd203, 0;
	mov.b32 	%r612, 0;
$L__BB3_128:
	.pragma "nounroll";
	mul.wide.u32 	%rd112, %r612, 4;
	add.s64 	%rd114, %rd113, %rd112;
	ld.global.nc.u32 	%r374, [%rd114];
	mad.wide.u32 	%rd115, %r374, %r94, %rd203;
	shr.u64 	%rd203, %rd115, 32;
	add.s64 	%rd116, %rd3, %rd112;
	st.local.u32 	[%rd116], %rd115;
	add.s32 	%r612, %r612, 1;
	setp.ne.s32 	%p196, %r612, 6;
	@%p196 bra 	$L__BB3_128;
	setp.lt.s32 	%p197, %r93, 0;
	st.local.u32 	[%rd3+24], %rd203;
	ld.local.u32 	%r375, [%rd14+20];
	ld.local.u32 	%r376, [%rd14+24];
	shr.u32 	%r377, %r376, 30;
	shf.l.wrap.b32 	%r378, %r375, %r376, 2;
	shl.b32 	%r379, %r375, 2;
	shr.u32 	%r380, %r378, 31;
	add.s32 	%r381, %r380, %r377;
	neg.s32 	%r382, %r381;
	selp.b32 	%r613, %r382, %r381, %p197;
	xor.b32  	%r383, %r378, %r93;
	shr.s32 	%r384, %r378, 31;
	xor.b32  	%r385, %r384, %r378;
	xor.b32  	%r386, %r384, %r379;
	cvt.u64.u32 	%rd117, %r385;
	shl.b64 	%rd118, %rd117, 32;
	cvt.u64.u32 	%rd119, %r386;
	or.b64  	%rd120, %rd118, %rd119;
	cvt.rn.f64.s64 	%fd11, %rd120;
	mul.f64 	%fd12, %fd11, 0d3BF921FB54442D19;
	cvt.rn.f32.f64 	%f388, %fd12;
	neg.f32 	%f389, %f388;
	setp.lt.s32 	%p198, %r383, 0;
	selp.f32 	%f794, %f389, %f388, %p198;
$L__BB3_130:
	mul.rn.f32 	%f390, %f794, %f794;
	and.b32  	%r387, %r613, 1;
	setp.eq.b32 	%p199, %r387, 1;
	selp.f32 	%f391, 0f3F800000, %f794, %p199;
	fma.rn.f32 	%f392, %f390, %f391, 0f00000000;
	fma.rn.f32 	%f393, %f390, 0f37CBAC00, 0fBAB607ED;
	selp.f32 	%f394, %f393, 0fB94D4153, %p199;
	selp.f32 	%f395, 0f3D2AAABB, 0f3C0885E4, %p199;
	fma.rn.f32 	%f396, %f394, %f390, %f395;
	selp.f32 	%f397, 0fBEFFFFFF, 0fBE2AAAA8, %p199;
	fma.rn.f32 	%f398, %f396, %f390, %f397;
	fma.rn.f32 	%f399, %f398, %f392, %f391;
	and.b32  	%r388, %r613, 2;
	setp.eq.s32 	%p200, %r388, 0;
	mov.f32 	%f400, 0f00000000;
	sub.f32 	%f401, %f400, %f399;
	selp.f32 	%f402, %f399, %f401, %p200;
	mul.f32 	%f795, %f402, 0f41200000;
	bra.uni 	$L__BB3_132;
$L__BB3_131:
	cvt.rn.f32.s32 	%f403, %r108;
	div.rn.f32 	%f404, %f403, 0f45480000;
	mov.f32 	%f405, 0f3F800000;
	sub.f32 	%f406, %f405, %f404;
	min.f32 	%f407, %f404, %f406;
	min.f32 	%f408, %f407, 0f3DCCCCCD;
	div.rn.f32 	%f409, %f408, 0f3DCCCCCD;
	sub.f32 	%f410, %f405, %f409;
	max.f32 	%f411, %f410, %f54;
	mul.f32 	%f412, %f411, 0f3F000000;
	mul.f32 	%f413, %f411, %f412;
	ld.shared.f32 	%f414, [%r109];
	ld.shared.f32 	%f415, [%r109+-1600];
	ld.shared.f32 	%f416, [%r109+-4];
	ld.shared.f32 	%f417, [%r109+4];
	ld.shared.f32 	%f418, [%r109+-80];
	ld.shared.f32 	%f419, [%r109+80];
	mov.f32 	%f420, 0f40000000;
	sub.f32 	%f421, %f420, %f413;
	add.f32 	%f422, %f421, 0fBE800000;
	mul.f32 	%f423, %f422, %f414;
	sub.f32 	%f424, %f405, %f413;
	mul.f32 	%f425, %f424, %f415;
	sub.f32 	%f426, %f423, %f425;
	add.f32 	%f427, %f416, %f417;
	add.f32 	%f428, %f427, %f418;
	add.f32 	%f429, %f428, %f419;
	fma.rn.f32 	%f795, %f429, 0f3D800000, %f426;
$L__BB3_132:
	st.shared.f32 	[%r109+-1600], %f795;
$L__BB3_133:
	add.s32 	%r611, %r611, %r34;
	setp.lt.u32 	%p201, %r611, 20;
	@%p201 bra 	$L__BB3_119;
$L__BB3_134:
	add.s32 	%r607, %r607, %r35;
	setp.lt.u32 	%p202, %r607, 20;
	@%p202 bra 	$L__BB3_100;
$L__BB3_135:
	setp.gt.u32 	%p203, %r635, 19;
	bar.sync 	0;
	@%p203 bra 	$L__BB3_172;
	add.f32 	%f430, %f101, 0f3975C28F;
	mul.f32 	%f431, %f430, 0f42FB53D2;
	mul.f32 	%f432, %f431, 0f3F22F983;
	cvt.rni.s32.f32 	%r389, %f432;
	cvt.rn.f32.s32 	%f433, %r389;
	fma.rn.f32 	%f434, %f433, 0fBFC90FDA, %f431;
	fma.rn.f32 	%f435, %f433, 0fB3A22168, %f434;
	fma.rn.f32 	%f436, %f433, 0fA7C234C5, %f435;
	abs.f32 	%f437, %f431;
	setp.ltu.f32 	%p204, %f437, 0f47CE4780;
	setp.eq.f32 	%p205, %f437, 0f7F800000;
	mov.b32 	%r116, %f431;
	shr.u32 	%r390, %r116, 23;
	and.b32  	%r391, %r390, 224;
	add.s32 	%r392, %r391, -128;
	shl.b32 	%r393, %r116, 8;
	or.b32  	%r117, %r393, -2147483648;
	shr.u32 	%r394, %r392, 5;
	and.b32  	%r118, %r390, 31;
	mul.wide.u32 	%rd121, %r394, 4;
	sub.s64 	%rd19, %rd3, %rd121;
	mov.f32 	%f438, 0f00000000;
	mul.rn.f32 	%f439, %f431, %f438;
	or.pred  	%p16, %p204, %p205;
	selp.b32 	%r119, %r389, 0, %p204;
	selp.f32 	%f65, %f436, %f439, %p204;
	mov.u64 	%rd134, __cudart_i2opi_f;
	mov.u32 	%r614, %r635;
$L__BB3_137:
	setp.gt.u32 	%p206, %r33, 19;
	@%p206 bra 	$L__BB3_171;
	setp.eq.s32 	%p207, %r118, 0;
	add.s32 	%r121, %r614, %r2;
	cvt.rn.f32.s32 	%f440, %r121;
	div.rn.f32 	%f441, %f440, 0f45480000;
	setp.ge.f32 	%p208, %f441, 0f3EDEB852;
	setp.le.f32 	%p209, %f441, 0f3EEE147A;
	and.pred  	%p17, %p208, %p209;
	setp.ge.f32 	%p210, %f441, 0f3F08F5C3;
	setp.le.f32 	%p211, %f441, 0f3F10A3D7;
	and.pred  	%p18, %p210, %p211;
	mov.f32 	%f442, 0f3F800000;
	sub.f32 	%f443, %f442, %f441;
	min.f32 	%f444, %f441, %f443;
	min.f32 	%f445, %f444, 0f3DCCCCCD;
	div.rn.f32 	%f446, %f445, 0f3DCCCCCD;
	sub.f32 	%f66, %f442, %f446;
	@%p207 bra 	$L__BB3_155;
	or.pred  	%p19, %p17, %p18;
	not.pred 	%p222, %p19;
	mov.u32 	%r615, %r33;
$L__BB3_140:
	setp.gt.u32 	%p212, %r614, 15;
	setp.lt.u32 	%p213, %r614, 4;
	add.s32 	%r395, %r615, -16;
	setp.lt.u32 	%p214, %r395, -12;
	or.pred  	%p215, %p213, %p214;
	or.pred  	%p216, %p215, %p212;
	mov.f32 	%f797, 0f00000000;
	@%p216 bra 	$L__BB3_154;
	mad.lo.s32 	%r396, %r614, 20, %r615;
	add.s32 	%r123, %r615, %r1;
	shl.b32 	%r397, %r396, 2;
	mov.u32 	%r398, shmem;
	add.s32 	%r124, %r398, %r397;
	setp.eq.s32 	%p217, %r123, 0;
	@%p217 bra 	$L__BB3_153;
	setp.eq.s32 	%p218, %r123, 3200;
	@%p218 bra 	$L__BB3_153;
	setp.eq.s32 	%p219, %r121, 0;
	@%p219 bra 	$L__BB3_153;
	setp.eq.s32 	%p220, %r121, 3200;
	@%p220 bra 	$L__BB3_153;
	setp.eq.s32 	%p221, %r123, 2133;
	and.pred  	%p223, %p221, %p222;
	@%p223 bra 	$L__BB3_153;
	setp.ne.s32 	%p224, %r121, 1600;
	setp.ne.s32 	%p225, %r123, 533;
	or.pred  	%p226, %p225, %p224;
	@%p226 bra 	$L__BB3_152;
	mov.u32 	%r617, %r119;
	mov.f32 	%f796, %f65;
	@%p16 bra 	$L__BB3_151;
	mov.b64 	%rd204, 0;
	mov.b32 	%r616, 0;
$L__BB3_149:
	.pragma "nounroll";
	mul.wide.u32 	%rd123, %r616, 4;
	mov.u64 	%rd124, __cudart_i2opi_f;
	add.s64 	%rd125, %rd124, %rd123;
	ld.global.nc.u32 	%r400, [%rd125];
	mad.wide.u32 	%rd126, %r400, %r117, %rd204;
	shr.u64 	%rd204, %rd126, 32;
	add.s64 	%rd127, %rd3, %rd123;
	st.local.u32 	[%rd127], %rd126;
	add.s32 	%r616, %r616, 1;
	setp.ne.s32 	%p227, %r616, 6;
	@%p227 bra 	$L__BB3_149;
	setp.lt.s32 	%p228, %r116, 0;
	st.local.u32 	[%rd3+24], %rd204;
	ld.local.u32 	%r401, [%rd19+20];
	ld.local.u32 	%r402, [%rd19+24];
	shf.l.wrap.b32 	%r403, %r401, %r402, %r118;
	ld.local.u32 	%r404, [%rd19+16];
	shf.l.wrap.b32 	%r405, %r404, %r401, %r118;
	shr.u32 	%r406, %r403, 30;
	shf.l.wrap.b32 	%r407, %r405, %r403, 2;
	shl.b32 	%r408, %r405, 2;
	shr.u32 	%r409, %r407, 31;
	add.s32 	%r410, %r409, %r406;
	neg.s32 	%r411, %r410;
	selp.b32 	%r617, %r411, %r410, %p228;
	xor.b32  	%r412, %r407, %r116;
	shr.s32 	%r413, %r407, 31;
	xor.b32  	%r414, %r413, %r407;
	xor.b32  	%r415, %r413, %r408;
	cvt.u64.u32 	%rd128, %r414;
	shl.b64 	%rd129, %rd128, 32;
	cvt.u64.u32 	%rd130, %r415;
	or.b64  	%rd131, %rd129, %rd130;
	cvt.rn.f64.s64 	%fd13, %rd131;
	mul.f64 	%fd14, %fd13, 0d3BF921FB54442D19;
	cvt.rn.f32.f64 	%f450, %fd14;
	neg.f32 	%f451, %f450;
	setp.lt.s32 	%p229, %r412, 0;
	selp.f32 	%f796, %f451, %f450, %p229;
$L__BB3_151:
	mul.rn.f32 	%f452, %f796, %f796;
	and.b32  	%r416, %r617, 1;
	setp.eq.b32 	%p230, %r416, 1;
	selp.f32 	%f453, 0f3F800000, %f796, %p230;
	fma.rn.f32 	%f454, %f452, %f453, 0f00000000;
	fma.rn.f32 	%f455, %f452, 0f37CBAC00, 0fBAB607ED;
	selp.f32 	%f456, %f455, 0fB94D4153, %p230;
	selp.f32 	%f457, 0f3D2AAABB, 0f3C0885E4, %p230;
	fma.rn.f32 	%f458, %f456, %f452, %f457;
	selp.f32 	%f459, 0fBEFFFFFF, 0fBE2AAAA8, %p230;
	fma.rn.f32 	%f460, %f458, %f452, %f459;
	fma.rn.f32 	%f461, %f460, %f454, %f453;
	and.b32  	%r417, %r617, 2;
	setp.eq.s32 	%p231, %r417, 0;
	mov.f32 	%f462, 0f00000000;
	sub.f32 	%f463, %f462, %f461;
	selp.f32 	%f464, %f461, %f463, %p231;
	mul.f32 	%f797, %f464, 0f41200000;
	bra.uni 	$L__BB3_153;
$L__BB3_152:
	cvt.rn.f32.s32 	%f465, %r123;
	div.rn.f32 	%f466, %f465, 0f45480000;
	mov.f32 	%f467, 0f3F800000;
	sub.f32 	%f468, %f467, %f466;
	min.f32 	%f469, %f466, %f468;
	min.f32 	%f470, %f469, 0f3DCCCCCD;
	div.rn.f32 	%f471, %f470, 0f3DCCCCCD;
	sub.f32 	%f472, %f467, %f471;
	max.f32 	%f473, %f472, %f66;
	mul.f32 	%f474, %f473, 0f3F000000;
	mul.f32 	%f475, %f473, %f474;
	ld.shared.f32 	%f476, [%r124];
	ld.shared.f32 	%f477, [%r124+1600];
	ld.shared.f32 	%f478, [%r124+-4];
	ld.shared.f32 	%f479, [%r124+4];
	ld.shared.f32 	%f480, [%r124+-80];
	ld.shared.f32 	%f481, [%r124+80];
	mov.f32 	%f482, 0f40000000;
	sub.f32 	%f483, %f482, %f475;
	add.f32 	%f484, %f483, 0fBE800000;
	mul.f32 	%f485, %f484, %f476;
	sub.f32 	%f486, %f467, %f475;
	mul.f32 	%f487, %f486, %f477;
	sub.f32 	%f488, %f485, %f487;
	add.f32 	%f489, %f478, %f479;
	add.f32 	%f490, %f489, %f480;
	add.f32 	%f491, %f490, %f481;
	fma.rn.f32 	%f797, %f491, 0f3D800000, %f488;
$L__BB3_153:
	st.shared.f32 	[%r124+1600], %f797;
$L__BB3_154:
	add.s32 	%r615, %r615, %r34;
	setp.lt.u32 	%p232, %r615, 20;
	@%p232 bra 	$L__BB3_140;
	bra.uni 	$L__BB3_171;
$L__BB3_155:
	or.pred  	%p20, %p17, %p18;
	not.pred 	%p243, %p20;
	mov.u32 	%r618, %r33;
$L__BB3_156:
	setp.gt.u32 	%p233, %r614, 15;
	setp.lt.u32 	%p234, %r614, 4;
	add.s32 	%r418, %r618, -16;
	setp.lt.u32 	%p235, %r418, -12;
	or.pred  	%p236, %p234, %p235;
	or.pred  	%p237, %p236, %p233;
	mov.f32 	%f799, 0f00000000;
	@%p237 bra 	$L__BB3_170;
	mad.lo.s32 	%r419, %r614, 20, %r618;
	add.s32 	%r131, %r618, %r1;
	shl.b32 	%r420, %r419, 2;
	mov.u32 	%r421, shmem;
	add.s32 	%r132, %r421, %r420;
	setp.eq.s32 	%p238, %r131, 0;
	@%p238 bra 	$L__BB3_169;
	setp.eq.s32 	%p239, %r131, 3200;
	@%p239 bra 	$L__BB3_169;
	setp.eq.s32 	%p240, %r121, 0;
	@%p240 bra 	$L__BB3_169;
	setp.eq.s32 	%p241, %r121, 3200;
	@%p241 bra 	$L__BB3_169;
	setp.eq.s32 	%p242, %r131, 2133;
	and.pred  	%p244, %p242, %p243;
	@%p244 bra 	$L__BB3_169;
	setp.ne.s32 	%p245, %r121, 1600;
	setp.ne.s32 	%p246, %r131, 533;
	or.pred  	%p247, %p246, %p245;
	@%p247 bra 	$L__BB3_168;
	mov.u32 	%r620, %r119;
	mov.f32 	%f798, %f65;
	@%p16 bra 	$L__BB3_167;
	mov.b64 	%rd205, 0;
	mov.b32 	%r619, 0;
$L__BB3_165:
	.pragma "nounroll";
	mul.wide.u32 	%rd133, %r619, 4;
	add.s64 	%rd135, %rd134, %rd133;
	ld.global.nc.u32 	%r423, [%rd135];
	mad.wide.u32 	%rd136, %r423, %r117, %rd205;
	shr.u64 	%rd205, %rd136, 32;
	add.s64 	%rd137, %rd3, %rd133;
	st.local.u32 	[%rd137], %rd136;
	add.s32 	%r619, %r619, 1;
	setp.ne.s32 	%p248, %r619, 6;
	@%p248 bra 	$L__BB3_165;
	setp.lt.s32 	%p249, %r116, 0;
	st.local.u32 	[%rd3+24], %rd205;
	ld.local.u32 	%r424, [%rd19+20];
	ld.local.u32 	%r425, [%rd19+24];
	shr.u32 	%r426, %r425, 30;
	shf.l.wrap.b32 	%r427, %r424, %r425, 2;
	shl.b32 	%r428, %r424, 2;
	shr.u32 	%r429, %r427, 31;
	add.s32 	%r430, %r429, %r426;
	neg.s32 	%r431, %r430;
	selp.b32 	%r620, %r431, %r430, %p249;
	xor.b32  	%r432, %r427, %r116;
	shr.s32 	%r433, %r427, 31;
	xor.b32  	%r434, %r433, %r427;
	xor.b32  	%r435, %r433, %r428;
	cvt.u64.u32 	%rd138, %r434;
	shl.b64 	%rd139, %rd138, 32;
	cvt.u64.u32 	%rd140, %r435;
	or.b64  	%rd141, %rd139, %rd140;
	cvt.rn.f64.s64 	%fd15, %rd141;
	mul.f64 	%fd16, %fd15, 0d3BF921FB54442D19;
	cvt.rn.f32.f64 	%f495, %fd16;
	neg.f32 	%f496, %f495;
	setp.lt.s32 	%p250, %r432, 0;
	selp.f32 	%f798, %f496, %f495, %p250;
$L__BB3_167:
	mul.rn.f32 	%f497, %f798, %f798;
	and.b32  	%r436, %r620, 1;
	setp.eq.b32 	%p251, %r436, 1;
	selp.f32 	%f498, 0f3F800000, %f798, %p251;
	fma.rn.f32 	%f499, %f497, %f498, 0f00000000;
	fma.rn.f32 	%f500, %f497, 0f37CBAC00, 0fBAB607ED;
	selp.f32 	%f501, %f500, 0fB94D4153, %p251;
	selp.f32 	%f502, 0f3D2AAABB, 0f3C0885E4, %p251;
	fma.rn.f32 	%f503, %f501, %f497, %f502;
	selp.f32 	%f504, 0fBEFFFFFF, 0fBE2AAAA8, %p251;
	fma.rn.f32 	%f505, %f503, %f497, %f504;
	fma.rn.f32 	%f506, %f505, %f499, %f498;
	and.b32  	%r437, %r620, 2;
	setp.eq.s32 	%p252, %r437, 0;
	mov.f32 	%f507, 0f00000000;
	sub.f32 	%f508, %f507, %f506;
	selp.f32 	%f509, %f506, %f508, %p252;
	mul.f32 	%f799, %f509, 0f41200000;
	bra.uni 	$L__BB3_169;
$L__BB3_168:
	cvt.rn.f32.s32 	%f510, %r131;
	div.rn.f32 	%f511, %f510, 0f45480000;
	mov.f32 	%f512, 0f3F800000;
	sub.f32 	%f513, %f512, %f511;
	min.f32 	%f514, %f511, %f513;
	min.f32 	%f515, %f514, 0f3DCCCCCD;
	div.rn.f32 	%f516, %f515, 0f3DCCCCCD;
	sub.f32 	%f517, %f512, %f516;
	max.f32 	%f518, %f517, %f66;
	mul.f32 	%f519, %f518, 0f3F000000;
	mul.f32 	%f520, %f518, %f519;
	ld.shared.f32 	%f521, [%r132];
	ld.shared.f32 	%f522, [%r132+1600];
	ld.shared.f32 	%f523, [%r132+-4];
	ld.shared.f32 	%f524, [%r132+4];
	ld.shared.f32 	%f525, [%r132+-80];
	ld.shared.f32 	%f526, [%r132+80];
	mov.f32 	%f527, 0f40000000;
	sub.f32 	%f528, %f527, %f520;
	add.f32 	%f529, %f528, 0fBE800000;
	mul.f32 	%f530, %f529, %f521;
	sub.f32 	%f531, %f512, %f520;
	mul.f32 	%f532, %f531, %f522;
	sub.f32 	%f533, %f530, %f532;
	add.f32 	%f534, %f523, %f524;
	add.f32 	%f535, %f534, %f525;
	add.f32 	%f536, %f535, %f526;
	fma.rn.f32 	%f799, %f536, 0f3D800000, %f533;
$L__BB3_169:
	st.shared.f32 	[%r132+1600], %f799;
$L__BB3_170:
	add.s32 	%r618, %r618, %r34;
	setp.lt.u32 	%p253, %r618, 20;
	@%p253 bra 	$L__BB3_156;
$L__BB3_171:
	add.s32 	%r614, %r614, %r35;
	setp.lt.u32 	%p254, %r614, 20;
	@%p254 bra 	$L__BB3_137;
$L__BB3_172:
	setp.gt.u32 	%p255, %r635, 19;
	bar.sync 	0;
	@%p255 bra 	$L__BB3_209;
	add.f32 	%f537, %f101, 0f39A3D70A;
	mul.f32 	%f538, %f537, 0f42FB53D2;
	mul.f32 	%f539, %f538, 0f3F22F983;
	cvt.rni.s32.f32 	%r438, %f539;
	cvt.rn.f32.s32 	%f540, %r438;
	fma.rn.f32 	%f541, %f540, 0fBFC90FDA, %f538;
	fma.rn.f32 	%f542, %f540, 0fB3A22168, %f541;
	fma.rn.f32 	%f543, %f540, 0fA7C234C5, %f542;
	abs.f32 	%f544, %f538;
	setp.ltu.f32 	%p256, %f544, 0f47CE4780;
	setp.eq.f32 	%p257, %f544, 0f7F800000;
	mov.b32 	%r139, %f538;
	shr.u32 	%r439, %r139, 23;
	and.b32  	%r440, %r439, 224;
	add.s32 	%r441, %r440, -128;
	shl.b32 	%r442, %r139, 8;
	or.b32  	%r140, %r442, -2147483648;
	shr.u32 	%r443, %r441, 5;
	and.b32  	%r141, %r439, 31;
	mul.wide.u32 	%rd142, %r443, 4;
	sub.s64 	%rd24, %rd3, %rd142;
	mov.f32 	%f545, 0f00000000;
	mul.rn.f32 	%f546, %f538, %f545;
	or.pred  	%p21, %p256, %p257;
	selp.b32 	%r142, %r438, 0, %p256;
	selp.f32 	%f77, %f543, %f546, %p256;
	mov.u64 	%rd155, __cudart_i2opi_f;
	mov.u32 	%r621, %r635;
$L__BB3_174:
	setp.gt.u32 	%p258, %r33, 19;
	@%p258 bra 	$L__BB3_208;
	setp.eq.s32 	%p259, %r141, 0;
	add.s32 	%r144, %r621, %r2;
	cvt.rn.f32.s32 	%f547, %r144;
	div.rn.f32 	%f548, %f547, 0f45480000;
	setp.ge.f32 	%p260, %f548, 0f3EDEB852;
	setp.le.f32 	%p261, %f548, 0f3EEE147A;
	and.pred  	%p22, %p260, %p261;
	setp.ge.f32 	%p262, %f548, 0f3F08F5C3;
	setp.le.f32 	%p263, %f548, 0f3F10A3D7;
	and.pred  	%p23, %p262, %p263;
	mov.f32 	%f549, 0f3F800000;
	sub.f32 	%f550, %f549, %f548;
	min.f32 	%f551, %f548, %f550;
	min.f32 	%f552, %f551, 0f3DCCCCCD;
	div.rn.f32 	%f553, %f552, 0f3DCCCCCD;
	sub.f32 	%f78, %f549, %f553;
	@%p259 bra 	$L__BB3_192;
	or.pred  	%p24, %p22, %p23;
	not.pred 	%p274, %p24;
	mov.u32 	%r622, %r33;
$L__BB3_177:
	setp.gt.u32 	%p264, %r621, 14;
	setp.lt.u32 	%p265, %r621, 5;
	add.s32 	%r444, %r622, -15;
	setp.lt.u32 	%p266, %r444, -10;
	or.pred  	%p267, %p265, %p266;
	or.pred  	%p268, %p267, %p264;
	mov.f32 	%f801, 0f00000000;
	@%p268 bra 	$L__BB3_191;
	mad.lo.s32 	%r445, %r621, 20, %r622;
	add.s32 	%r146, %r622, %r1;
	shl.b32 	%r446, %r445, 2;
	mov.u32 	%r447, shmem;
	add.s32 	%r448, %r447, %r446;
	add.s32 	%r147, %r448, 1600;
	setp.eq.s32 	%p269, %r146, 0;
	@%p269 bra 	$L__BB3_190;
	setp.eq.s32 	%p270, %r146, 3200;
	@%p270 bra 	$L__BB3_190;
	setp.eq.s32 	%p271, %r144, 0;
	@%p271 bra 	$L__BB3_190;
	setp.eq.s32 	%p272, %r144, 3200;
	@%p272 bra 	$L__BB3_190;
	setp.eq.s32 	%p273, %r146, 2133;
	and.pred  	%p275, %p273, %p274;
	@%p275 bra 	$L__BB3_190;
	setp.ne.s32 	%p276, %r144, 1600;
	setp.ne.s32 	%p277, %r146, 533;
	or.pred  	%p278, %p277, %p276;
	@%p278 bra 	$L__BB3_189;
	mov.u32 	%r624, %r142;
	mov.f32 	%f800, %f77;
	@%p21 bra 	$L__BB3_188;
	mov.b64 	%rd206, 0;
	mov.b32 	%r623, 0;
$L__BB3_186:
	.pragma "nounroll";
	mul.wide.u32 	%rd144, %r623, 4;
	mov.u64 	%rd145, __cudart_i2opi_f;
	add.s64 	%rd146, %rd145, %rd144;
	ld.global.nc.u32 	%r450, [%rd146];
	mad.wide.u32 	%rd147, %r450, %r140, %rd206;
	shr.u64 	%rd206, %rd147, 32;
	add.s64 	%rd148, %rd3, %rd144;
	st.local.u32 	[%rd148], %rd147;
	add.s32 	%r623, %r623, 1;
	setp.ne.s32 	%p279, %r623, 6;
	@%p279 bra 	$L__BB3_186;
	setp.lt.s32 	%p280, %r139, 0;
	st.local.u32 	[%rd3+24], %rd206;
	ld.local.u32 	%r451, [%rd24+20];
	ld.local.u32 	%r452, [%rd24+24];
	shf.l.wrap.b32 	%r453, %r451, %r452, %r141;
	ld.local.u32 	%r454, [%rd24+16];
	shf.l.wrap.b32 	%r455, %r454, %r451, %r141;
	shr.u32 	%r456, %r453, 30;
	shf.l.wrap.b32 	%r457, %r455, %r453, 2;
	shl.b32 	%r458, %r455, 2;
	shr.u32 	%r459, %r457, 31;
	add.s32 	%r460, %r459, %r456;
	neg.s32 	%r461, %r460;
	selp.b32 	%r624, %r461, %r460, %p280;
	xor.b32  	%r462, %r457, %r139;
	shr.s32 	%r463, %r457, 31;
	xor.b32  	%r464, %r463, %r457;
	xor.b32  	%r465, %r463, %r458;
	cvt.u64.u32 	%rd149, %r464;
	shl.b64 	%rd150, %rd149, 32;
	cvt.u64.u32 	%rd151, %r465;
	or.b64  	%rd152, %rd150, %rd151;
	cvt.rn.f64.s64 	%fd17, %rd152;
	mul.f64 	%fd18, %fd17, 0d3BF921FB54442D19;
	cvt.rn.f32.f64 	%f557, %fd18;
	neg.f32 	%f558, %f557;
	setp.lt.s32 	%p281, %r462, 0;
	selp.f32 	%f800, %f558, %f557, %p281;
$L__BB3_188:
	mul.rn.f32 	%f559, %f800, %f800;
	and.b32  	%r466, %r624, 1;
	setp.eq.b32 	%p282, %r466, 1;
	selp.f32 	%f560, 0f3F800000, %f800, %p282;
	fma.rn.f32 	%f561, %f559, %f560, 0f00000000;
	fma.rn.f32 	%f562, %f559, 0f37CBAC00, 0fBAB607ED;
	selp.f32 	%f563, %f562, 0fB94D4153, %p282;
	selp.f32 	%f564, 0f3D2AAABB, 0f3C0885E4, %p282;
	fma.rn.f32 	%f565, %f563, %f559, %f564;
	selp.f32 	%f566, 0fBEFFFFFF, 0fBE2AAAA8, %p282;
	fma.rn.f32 	%f567, %f565, %f559, %f566;
	fma.rn.f32 	%f568, %f567, %f561, %f560;
	and.b32  	%r467, %r624, 2;
	setp.eq.s32 	%p283, %r467, 0;
	mov.f32 	%f569, 0f00000000;
	sub.f32 	%f570, %f569, %f568;
	selp.f32 	%f571, %f568, %f570, %p283;
	mul.f32 	%f801, %f571, 0f41200000;
	bra.uni 	$L__BB3_190;
$L__BB3_189:
	cvt.rn.f32.s32 	%f572, %r146;
	div.rn.f32 	%f573, %f572, 0f45480000;
	mov.f32 	%f574, 0f3F800000;
	sub.f32 	%f575, %f574, %f573;
	min.f32 	%f576, %f573, %f575;
	min.f32 	%f577, %f576, 0f3DCCCCCD;
	div.rn.f32 	%f578, %f577, 0f3DCCCCCD;
	sub.f32 	%f579, %f574, %f578;
	max.f32 	%f580, %f579, %f78;
	mul.f32 	%f581, %f580, 0f3F000000;
	mul.f32 	%f582, %f580, %f581;
	ld.shared.f32 	%f583, [%r147];
	ld.shared.f32 	%f584, [%r147+-1600];
	ld.shared.f32 	%f585, [%r147+-4];
	ld.shared.f32 	%f586, [%r147+4];
	ld.shared.f32 	%f587, [%r147+-80];
	ld.shared.f32 	%f588, [%r147+80];
	mov.f32 	%f589, 0f40000000;
	sub.f32 	%f590, %f589, %f582;
	add.f32 	%f591, %f590, 0fBE800000;
	mul.f32 	%f592, %f591, %f583;
	sub.f32 	%f593, %f574, %f582;
	mul.f32 	%f594, %f593, %f584;
	sub.f32 	%f595, %f592, %f594;
	add.f32 	%f596, %f585, %f586;
	add.f32 	%f597, %f596, %f587;
	add.f32 	%f598, %f597, %f588;
	fma.rn.f32 	%f801, %f598, 0f3D800000, %f595;
$L__BB3_190:
	st.shared.f32 	[%r147+-1600], %f801;
$L__BB3_191:
	add.s32 	%r622, %r622, %r34;
	setp.lt.u32 	%p284, %r622, 20;
	@%p284 bra 	$L__BB3_177;
	bra.uni 	$L__BB3_208;
$L__BB3_192:
	or.pred  	%p25, %p22, %p23;
	not.pred 	%p295, %p25;
	mov.u32 	%r625, %r33;
$L__BB3_193:
	setp.gt.u32 	%p285, %r621, 14;
	setp.lt.u32 	%p286, %r621, 5;
	add.s32 	%r468, %r625, -15;
	setp.lt.u32 	%p287, %r468, -10;
	or.pred  	%p288, %p286, %p287;
	or.pred  	%p289, %p288, %p285;
	mov.f32 	%f803, 0f00000000;
	@%p289 bra 	$L__BB3_207;
	mad.lo.s32 	%r469, %r621, 20, %r625;
	add.s32 	%r154, %r625, %r1;
	shl.b32 	%r470, %r469, 2;
	mov.u32 	%r471, shmem;
	add.s32 	%r472, %r471, %r470;
	add.s32 	%r155, %r472, 1600;
	setp.eq.s32 	%p290, %r154, 0;
	@%p290 bra 	$L__BB3_206;
	setp.eq.s32 	%p291, %r154, 3200;
	@%p291 bra 	$L__BB3_206;
	setp.eq.s32 	%p292, %r144, 0;
	@%p292 bra 	$L__BB3_206;
	setp.eq.s32 	%p293, %r144, 3200;
	@%p293 bra 	$L__BB3_206;
	setp.eq.s32 	%p294, %r154, 2133;
	and.pred  	%p296, %p294, %p295;
	@%p296 bra 	$L__BB3_206;
	setp.ne.s32 	%p297, %r144, 1600;
	setp.ne.s32 	%p298, %r154, 533;
	or.pred  	%p299, %p298, %p297;
	@%p299 bra 	$L__BB3_205;
	mov.u32 	%r627, %r142;
	mov.f32 	%f802, %f77;
	@%p21 bra 	$L__BB3_204;
	mov.b64 	%rd207, 0;
	mov.b32 	%r626, 0;
$L__BB3_202:
	.pragma "nounroll";
	mul.wide.u32 	%rd154, %r626, 4;
	add.s64 	%rd156, %rd155, %rd154;
	ld.global.nc.u32 	%r474, [%rd156];
	mad.wide.u32 	%rd157, %r474, %r140, %rd207;
	shr.u64 	%rd207, %rd157, 32;
	add.s64 	%rd158, %rd3, %rd154;
	st.local.u32 	[%rd158], %rd157;
	add.s32 	%r626, %r626, 1;
	setp.ne.s32 	%p300, %r626, 6;
	@%p300 bra 	$L__BB3_202;
	setp.lt.s32 	%p301, %r139, 0;
	st.local.u32 	[%rd3+24], %rd207;
	ld.local.u32 	%r475, [%rd24+20];
	ld.local.u32 	%r476, [%rd24+24];
	shr.u32 	%r477, %r476, 30;
	shf.l.wrap.b32 	%r478, %r475, %r476, 2;
	shl.b32 	%r479, %r475, 2;
	shr.u32 	%r480, %r478, 31;
	add.s32 	%r481, %r480, %r477;
	neg.s32 	%r482, %r481;
	selp.b32 	%r627, %r482, %r481, %p301;
	xor.b32  	%r483, %r478, %r139;
	shr.s32 	%r484, %r478, 31;
	xor.b32  	%r485, %r484, %r478;
	xor.b32  	%r486, %r484, %r479;
	cvt.u64.u32 	%rd159, %r485;
	shl.b64 	%rd160, %rd159, 32;
	cvt.u64.u32 	%rd161, %r486;
	or.b64  	%rd162, %rd160, %rd161;
	cvt.rn.f64.s64 	%fd19, %rd162;
	mul.f64 	%fd20, %fd19, 0d3BF921FB54442D19;
	cvt.rn.f32.f64 	%f602, %fd20;
	neg.f32 	%f603, %f602;
	setp.lt.s32 	%p302, %r483, 0;
	selp.f32 	%f802, %f603, %f602, %p302;
$L__BB3_204:
	mul.rn.f32 	%f604, %f802, %f802;
	and.b32  	%r487, %r627, 1;
	setp.eq.b32 	%p303, %r487, 1;
	selp.f32 	%f605, 0f3F800000, %f802, %p303;
	fma.rn.f32 	%f606, %f604, %f605, 0f00000000;
	fma.rn.f32 	%f607, %f604, 0f37CBAC00, 0fBAB607ED;
	selp.f32 	%f608, %f607, 0fB94D4153, %p303;
	selp.f32 	%f609, 0f3D2AAABB, 0f3C0885E4, %p303;
	fma.rn.f32 	%f610, %f608, %f604, %f609;
	selp.f32 	%f611, 0fBEFFFFFF, 0fBE2AAAA8, %p303;
	fma.rn.f32 	%f612, %f610, %f604, %f611;
	fma.rn.f32 	%f613, %f612, %f606, %f605;
	and.b32  	%r488, %r627, 2;
	setp.eq.s32 	%p304, %r488, 0;
	mov.f32 	%f614, 0f00000000;
	sub.f32 	%f615, %f614, %f613;
	selp.f32 	%f616, %f613, %f615, %p304;
	mul.f32 	%f803, %f616, 0f41200000;
	bra.uni 	$L__BB3_206;
$L__BB3_205:
	cvt.rn.f32.s32 	%f617, %r154;
	div.rn.f32 	%f618, %f617, 0f45480000;
	mov.f32 	%f619, 0f3F800000;
	sub.f32 	%f620, %f619, %f618;
	min.f32 	%f621, %f618, %f620;
	min.f32 	%f622, %f621, 0f3DCCCCCD;
	div.rn.f32 	%f623, %f622, 0f3DCCCCCD;
	sub.f32 	%f624, %f619, %f623;
	max.f32 	%f625, %f624, %f78;
	mul.f32 	%f626, %f625, 0f3F000000;
	mul.f32 	%f627, %f625, %f626;
	ld.shared.f32 	%f628, [%r155];
	ld.shared.f32 	%f629, [%r155+-1600];
	ld.shared.f32 	%f630, [%r155+-4];
	ld.shared.f32 	%f631, [%r155+4];
	ld.shared.f32 	%f632, [%r155+-80];
	ld.shared.f32 	%f633, [%r155+80];
	mov.f32 	%f634, 0f40000000;
	sub.f32 	%f635, %f634, %f627;
	add.f32 	%f636, %f635, 0fBE800000;
	mul.f32 	%f637, %f636, %f628;
	sub.f32 	%f638, %f619, %f627;
	mul.f32 	%f639, %f638, %f629;
	sub.f32 	%f640, %f637, %f639;
	add.f32 	%f641, %f630, %f631;
	add.f32 	%f642, %f641, %f632;
	add.f32 	%f643, %f642, %f633;
	fma.rn.f32 	%f803, %f643, 0f3D800000, %f640;
$L__BB3_206:
	st.shared.f32 	[%r155+-1600], %f803;
$L__BB3_207:
	add.s32 	%r625, %r625, %r34;
	setp.lt.u32 	%p305, %r625, 20;
	@%p305 bra 	$L__BB3_193;
$L__BB3_208:
	add.s32 	%r621, %r621, %r35;
	setp.lt.u32 	%p306, %r621, 20;
	@%p306 bra 	$L__BB3_174;
$L__BB3_209:
	setp.gt.u32 	%p307, %r635, 19;
	bar.sync 	0;
	@%p307 bra 	$L__BB3_246;
	add.f32 	%f644, %f101, 0f39CCCCCC;
	mul.f32 	%f645, %f644, 0f42FB53D2;
	mul.f32 	%f646, %f645, 0f3F22F983;
	cvt.rni.s32.f32 	%r489, %f646;
	cvt.rn.f32.s32 	%f647, %r489;
	fma.rn.f32 	%f648, %f647, 0fBFC90FDA, %f645;
	fma.rn.f32 	%f649, %f647, 0fB3A22168, %f648;
	fma.rn.f32 	%f650, %f647, 0fA7C234C5, %f649;
	abs.f32 	%f651, %f645;
	setp.ltu.f32 	%p308, %f651, 0f47CE4780;
	setp.eq.f32 	%p309, %f651, 0f7F800000;
	mov.b32 	%r162, %f645;
	shr.u32 	%r490, %r162, 23;
	and.b32  	%r491, %r490, 224;
	add.s32 	%r492, %r491, -128;
	shl.b32 	%r493, %r162, 8;
	or.b32  	%r163, %r493, -2147483648;
	shr.u32 	%r494, %r492, 5;
	and.b32  	%r164, %r490, 31;
	mul.wide.u32 	%rd163, %r494, 4;
	sub.s64 	%rd29, %rd3, %rd163;
	mov.f32 	%f652, 0f00000000;
	mul.rn.f32 	%f653, %f645, %f652;
	or.pred  	%p26, %p308, %p309;
	selp.b32 	%r165, %r489, 0, %p308;
	selp.f32 	%f89, %f650, %f653, %p308;
	mov.u64 	%rd176, __cudart_i2opi_f;
	mov.u32 	%r628, %r635;
$L__BB3_211:
	setp.gt.u32 	%p310, %r33, 19;
	@%p310 bra 	$L__BB3_245;
	setp.eq.s32 	%p311, %r164, 0;
	mul.lo.s32 	%r167, %r628, 20;
	add.s32 	%r168, %r628, %r2;
	cvt.rn.f32.s32 	%f654, %r168;
	div.rn.f32 	%f655, %f654, 0f45480000;
	setp.ge.f32 	%p312, %f655, 0f3EDEB852;
	setp.le.f32 	%p313, %f655, 0f3EEE147A;
	and.pred  	%p27, %p312, %p313;
	setp.ge.f32 	%p314, %f655, 0f3F08F5C3;
	setp.le.f32 	%p315, %f655, 0f3F10A3D7;
	and.pred  	%p28, %p314, %p315;
	mov.f32 	%f656, 0f3F800000;
	sub.f32 	%f657, %f656, %f655;
	min.f32 	%f658, %f655, %f657;
	min.f32 	%f659, %f658, 0f3DCCCCCD;
	div.rn.f32 	%f660, %f659, 0f3DCCCCCD;
	sub.f32 	%f90, %f656, %f660;
	@%p311 bra 	$L__BB3_229;
	or.pred  	%p29, %p27, %p28;
	not.pred 	%p326, %p29;
	mov.u32 	%r629, %r33;
$L__BB3_214:
	setp.gt.u32 	%p316, %r628, 13;
	setp.lt.u32 	%p317, %r628, 6;
	add.s32 	%r495, %r629, -14;
	setp.lt.u32 	%p318, %r495, -8;
	or.pred  	%p319, %p317, %p318;
	or.pred  	%p320, %p319, %p316;
	mov.f32 	%f805, 0f00000000;
	@%p320 bra 	$L__BB3_228;
	add.s32 	%r496, %r629, %r167;
	add.s32 	%r170, %r629, %r1;
	shl.b32 	%r497, %r496, 2;
	mov.u32 	%r498, shmem;
	add.s32 	%r171, %r498, %r497;
	setp.eq.s32 	%p321, %r170, 0;
	@%p321 bra 	$L__BB3_227;
	setp.eq.s32 	%p322, %r170, 3200;
	@%p322 bra 	$L__BB3_227;
	setp.eq.s32 	%p323, %r168, 0;
	@%p323 bra 	$L__BB3_227;
	setp.eq.s32 	%p324, %r168, 3200;
	@%p324 bra 	$L__BB3_227;
	setp.eq.s32 	%p325, %r170, 2133;
	and.pred  	%p327, %p325, %p326;
	@%p327 bra 	$L__BB3_227;
	setp.ne.s32 	%p328, %r168, 1600;
	setp.ne.s32 	%p329, %r170, 533;
	or.pred  	%p330, %p329, %p328;
	@%p330 bra 	$L__BB3_226;
	mov.u32 	%r631, %r165;
	mov.f32 	%f804, %f89;
	@%p26 bra 	$L__BB3_225;
	mov.b64 	%rd208, 0;
	mov.b32 	%r630, 0;
$L__BB3_223:
	.pragma "nounroll";
	mul.wide.u32 	%rd165, %r630, 4;
	mov.u64 	%rd166, __cudart_i2opi_f;
	add.s64 	%rd167, %rd166, %rd165;
	ld.global.nc.u32 	%r500, [%rd167];
	mad.wide.u32 	%rd168, %r500, %r163, %rd208;
	shr.u64 	%rd208, %rd168, 32;
	add.s64 	%rd169, %rd3, %rd165;
	st.local.u32 	[%rd169], %rd168;
	add.s32 	%r630, %r630, 1;
	setp.ne.s32 	%p331, %r630, 6;
	@%p331 bra 	$L__BB3_223;
	setp.lt.s32 	%p332, %r162, 0;
	st.local.u32 	[%rd3+24], %rd208;
	ld.local.u32 	%r501, [%rd29+20];
	ld.local.u32 	%r502, [%rd29+24];
	shf.l.wrap.b32 	%r503, %r501, %r502, %r164;
	ld.local.u32 	%r504, [%rd29+16];
	shf.l.wrap.b32 	%r505, %r504, %r501, %r164;
	shr.u32 	%r506, %r503, 30;
	shf.l.wrap.b32 	%r507, %r505, %r503, 2;
	shl.b32 	%r508, %r505, 2;
	shr.u32 	%r509, %r507, 31;
	add.s32 	%r510, %r509, %r506;
	neg.s32 	%r511, %r510;
	selp.b32 	%r631, %r511, %r510, %p332;
	xor.b32  	%r512, %r507, %r162;
	shr.s32 	%r513, %r507, 31;
	xor.b32  	%r514, %r513, %r507;
	xor.b32  	%r515, %r513, %r508;
	cvt.u64.u32 	%rd170, %r514;
	shl.b64 	%rd171, %rd170, 32;
	cvt.u64.u32 	%rd172, %r515;
	or.b64  	%rd173, %rd171, %rd172;
	cvt.rn.f64.s64 	%fd21, %rd173;
	mul.f64 	%fd22, %fd21, 0d3BF921FB54442D19;
	cvt.rn.f32.f64 	%f664, %fd22;
	neg.f32 	%f665, %f664;
	setp.lt.s32 	%p333, %r512, 0;
	selp.f32 	%f804, %f665, %f664, %p333;
$L__BB3_225:
	mul.rn.f32 	%f666, %f804, %f804;
	and.b32  	%r516, %r631, 1;
	setp.eq.b32 	%p334, %r516, 1;
	selp.f32 	%f667, 0f3F800000, %f804, %p334;
	fma.rn.f32 	%f668, %f666, %f667, 0f00000000;
	fma.rn.f32 	%f669, %f666, 0f37CBAC00, 0fBAB607ED;
	selp.f32 	%f670, %f669, 0fB94D4153, %p334;
	selp.f32 	%f671, 0f3D2AAABB, 0f3C0885E4, %p334;
	fma.rn.f32 	%f672, %f670, %f666, %f671;
	selp.f32 	%f673, 0fBEFFFFFF, 0fBE2AAAA8, %p334;
	fma.rn.f32 	%f674, %f672, %f666, %f673;
	fma.rn.f32 	%f675, %f674, %f668, %f667;
	and.b32  	%r517, %r631, 2;
	setp.eq.s32 	%p335, %r517, 0;
	mov.f32 	%f676, 0f00000000;
	sub.f32 	%f677, %f676, %f675;
	selp.f32 	%f678, %f675, %f677, %p335;
	mul.f32 	%f805, %f678, 0f41200000;
	bra.uni 	$L__BB3_227;
$L__BB3_226:
	cvt.rn.f32.s32 	%f679, %r170;
	div.rn.f32 	%f680, %f679, 0f45480000;
	mov.f32 	%f681, 0f3F800000;
	sub.f32 	%f682, %f681, %f680;
	min.f32 	%f683, %f680, %f682;
	min.f32 	%f684, %f683, 0f3DCCCCCD;
	div.rn.f32 	%f685, %f684, 0f3DCCCCCD;
	sub.f32 	%f686, %f681, %f685;
	max.f32 	%f687, %f686, %f90;
	mul.f32 	%f688, %f687, 0f3F000000;
	mul.f32 	%f689, %f687, %f688;
	ld.shared.f32 	%f690, [%r171];
	ld.shared.f32 	%f691, [%r171+1600];
	ld.shared.f32 	%f692, [%r171+-4];
	ld.shared.f32 	%f693, [%r171+4];
	ld.shared.f32 	%f694, [%r171+-80];
	ld.shared.f32 	%f695, [%r171+80];
	mov.f32 	%f696, 0f40000000;
	sub.f32 	%f697, %f696, %f689;
	add.f32 	%f698, %f697, 0fBE800000;
	mul.f32 	%f699, %f698, %f690;
	sub.f32 	%f700, %f681, %f689;
	mul.f32 	%f701, %f700, %f691;
	sub.f32 	%f702, %f699, %f701;
	add.f32 	%f703, %f692, %f693;
	add.f32 	%f704, %f703, %f694;
	add.f32 	%f705, %f704, %f695;
	fma.rn.f32 	%f805, %f705, 0f3D800000, %f702;
$L__BB3_227:
	st.shared.f32 	[%r171+1600], %f805;
$L__BB3_228:
	add.s32 	%r629, %r629, %r34;
	setp.lt.u32 	%p336, %r629, 20;
	@%p336 bra 	$L__BB3_214;
	bra.uni 	$L__BB3_245;
$L__BB3_229:
	or.pred  	%p30, %p27, %p28;
	not.pred 	%p347, %p30;
	mov.u32 	%r632, %r33;
$L__BB3_230:
	setp.gt.u32 	%p337, %r628, 13;
	setp.lt.u32 	%p338, %r628, 6;
	add.s32 	%r518, %r632, -14;
	setp.lt.u32 	%p339, %r518, -8;
	or.pred  	%p340, %p338, %p339;
	or.pred  	%p341, %p340, %p337;
	mov.f32 	%f807, 0f00000000;
	@%p341 bra 	$L__BB3_244;
	add.s32 	%r519, %r632, %r167;
	add.s32 	%r178, %r632, %r1;
	shl.b32 	%r520, %r519, 2;
	mov.u32 	%r521, shmem;
	add.s32 	%r179, %r521, %r520;
	setp.eq.s32 	%p342, %r178, 0;
	@%p342 bra 	$L__BB3_243;
	setp.eq.s32 	%p343, %r178, 3200;
	@%p343 bra 	$L__BB3_243;
	setp.eq.s32 	%p344, %r168, 0;
	@%p344 bra 	$L__BB3_243;
	setp.eq.s32 	%p345, %r168, 3200;
	@%p345 bra 	$L__BB3_243;
	setp.eq.s32 	%p346, %r178, 2133;
	and.pred  	%p348, %p346, %p347;
	@%p348 bra 	$L__BB3_243;
	setp.ne.s32 	%p349, %r168, 1600;
	setp.ne.s32 	%p350, %r178, 533;
	or.pred  	%p351, %p350, %p349;
	@%p351 bra 	$L__BB3_242;
	mov.u32 	%r634, %r165;
	mov.f32 	%f806, %f89;
	@%p26 bra 	$L__BB3_241;
	mov.b64 	%rd209, 0;
	mov.b32 	%r633, 0;
$L__BB3_239:
	.pragma "nounroll";
	mul.wide.u32 	%rd175, %r633, 4;
	add.s64 	%rd177, %rd176, %rd175;
	ld.global.nc.u32 	%r523, [%rd177];
	mad.wide.u32 	%rd178, %r523, %r163, %rd209;
	shr.u64 	%rd209, %rd178, 32;
	add.s64 	%rd179, %rd3, %rd175;
	st.local.u32 	[%rd179], %rd178;
	add.s32 	%r633, %r633, 1;
	setp.ne.s32 	%p352, %r633, 6;
	@%p352 bra 	$L__BB3_239;
	setp.lt.s32 	%p353, %r162, 0;
	st.local.u32 	[%rd3+24], %rd209;
	ld.local.u32 	%r524, [%rd29+20];
	ld.local.u32 	%r525, [%rd29+24];
	shr.u32 	%r526, %r525, 30;
	shf.l.wrap.b32 	%r527, %r524, %r525, 2;
	shl.b32 	%r528, %r524, 2;
	shr.u32 	%r529, %r527, 31;
	add.s32 	%r530, %r529, %r526;
	neg.s32 	%r531, %r530;
	selp.b32 	%r634, %r531, %r530, %p353;
	xor.b32  	%r532, %r527, %r162;
	shr.s32 	%r533, %r527, 31;
	xor.b32  	%r534, %r533, %r527;
	xor.b32  	%r535, %r533, %r528;
	cvt.u64.u32 	%rd180, %r534;
	shl.b64 	%rd181, %rd180, 32;
	cvt.u64.u32 	%rd182, %r535;
	or.b64  	%rd183, %rd181, %rd182;
	cvt.rn.f64.s64 	%fd23, %rd183;
	mul.f64 	%fd24, %fd23, 0d3BF921FB54442D19;
	cvt.rn.f32.f64 	%f709, %fd24;
	neg.f32 	%f710, %f709;
	setp.lt.s32 	%p354, %r532, 0;
	selp.f32 	%f806, %f710, %f709, %p354;
$L__BB3_241:
	mul.rn.f32 	%f711, %f806, %f806;
	and.b32  	%r536, %r634, 1;
	setp.eq.b32 	%p355, %r536, 1;
	selp.f32 	%f712, 0f3F800000, %f806, %p355;
	fma.rn.f32 	%f713, %f711, %f712, 0f00000000;
	fma.rn.f32 	%f714, %f711, 0f37CBAC00, 0fBAB607ED;
	selp.f32 	%f715, %f714, 0fB94D4153, %p355;
	selp.f32 	%f716, 0f3D2AAABB, 0f3C0885E4, %p355;
	fma.rn.f32 	%f717, %f715, %f711, %f716;
	selp.f32 	%f718, 0fBEFFFFFF, 0fBE2AAAA8, %p355;
	fma.rn.f32 	%f719, %f717, %f711, %f718;
	fma.rn.f32 	%f720, %f719, %f713, %f712;
	and.b32  	%r537, %r634, 2;
	setp.eq.s32 	%p356, %r537, 0;
	mov.f32 	%f721, 0f00000000;
	sub.f32 	%f722, %f721, %f720;
	selp.f32 	%f723, %f720, %f722, %p356;
	mul.f32 	%f807, %f723, 0f41200000;
	bra.uni 	$L__BB3_243;
$L__BB3_242:
	cvt.rn.f32.s32 	%f724, %r178;
	div.rn.f32 	%f725, %f724, 0f45480000;
	mov.f32 	%f726, 0f3F800000;
	sub.f32 	%f727, %f726, %f725;
	min.f32 	%f728, %f725, %f727;
	min.f32 	%f729, %f728, 0f3DCCCCCD;
	div.rn.f32 	%f730, %f729, 0f3DCCCCCD;
	sub.f32 	%f731, %f726, %f730;
	max.f32 	%f732, %f731, %f90;
	mul.f32 	%f733, %f732, 0f3F000000;
	mul.f32 	%f734, %f732, %f733;
	ld.shared.f32 	%f735, [%r179];
	ld.shared.f32 	%f736, [%r179+1600];
	ld.shared.f32 	%f737, [%r179+-4];
	ld.shared.f32 	%f738, [%r179+4];
	ld.shared.f32 	%f739, [%r179+-80];
	ld.shared.f32 	%f740, [%r179+80];
	mov.f32 	%f741, 0f40000000;
	sub.f32 	%f742, %f741, %f734;
	add.f32 	%f743, %f742, 0fBE800000;
	mul.f32 	%f744, %f743, %f735;
	sub.f32 	%f745, %f726, %f734;
	mul.f32 	%f746, %f745, %f736;
	sub.f32 	%f747, %f744, %f746;
	add.f32 	%f748, %f737, %f738;
	add.f32 	%f749, %f748, %f739;
	add.f32 	%f750, %f749, %f740;
	fma.rn.f32 	%f807, %f750, 0f3D800000, %f747;
$L__BB3_243:
	st.shared.f32 	[%r179+1600], %f807;
$L__BB3_244:
	add.s32 	%r632, %r632, %r34;
	setp.lt.u32 	%p357, %r632, 20;
	@%p357 bra 	$L__BB3_230;
$L__BB3_245:
	add.s32 	%r628, %r628, %r35;
	setp.lt.u32 	%p358, %r628, 20;
	@%p358 bra 	$L__BB3_211;
$L__BB3_246:
	setp.lt.u32 	%p359, %r635, 20;
	bar.sync 	0;
	@%p359 bra 	$L__BB3_247;
	bra.uni 	$L__BB3_273;
$L__BB3_247:
	add.s32 	%r36, %r33, %r34;
	max.u32 	%r538, %r36, 20;
	setp.lt.u32 	%p360, %r36, 20;
	selp.u32 	%r539, 1, 0, %p360;
	add.s32 	%r540, %r36, %r539;
	sub.s32 	%r541, %r538, %r540;
	div.u32 	%r542, %r541, %r34;
	add.s32 	%r37, %r542, %r539;
	and.b32  	%r38, %r37, 3;
	add.s32 	%r39, %r33, -6;
	add.s32 	%r40, %r1, %r33;
	add.s32 	%r41, %r39, %r34;
	add.s32 	%r42, %r40, %r34;
	add.s32 	%r43, %r36, %r34;
	add.s32 	%r44, %r41, %r34;
	add.s32 	%r45, %r42, %r34;
	add.s32 	%r46, %r43, %r34;
$L__BB3_248:
	setp.gt.u32 	%p361, %r33, 19;
	@%p361 bra 	$L__BB3_272;
	setp.eq.s32 	%p362, %r38, 3;
	add.s32 	%r187, %r635, -6;
	add.s32 	%r188, %r2, %r635;
	mul.lo.s32 	%r189, %r188, 3201;
	mul.lo.s32 	%r190, %r635, 20;
	mov.u32 	%r636, %r33;
	@%p362 bra 	$L__BB3_258;
	setp.gt.u32 	%p363, %r188, 3200;
	setp.gt.u32 	%p364, %r40, 3200;
	or.b32  	%r543, %r39, %r187;
	setp.gt.u32 	%p365, %r543, 7;
	or.pred  	%p366, %p365, %p364;
	or.pred  	%p367, %p366, %p363;
	@%p367 bra 	$L__BB3_252;
	add.s32 	%r544, %r40, %r189;
	add.s32 	%r545, %r33, %r190;
	shl.b32 	%r546, %r545, 2;
	mov.u32 	%r547, shmem;
	add.s32 	%r548, %r547, %r546;
	ld.shared.f32 	%f751, [%r548+1600];
	mul.wide.u32 	%rd184, %r544, 4;
	add.s64 	%rd185, %rd2, %rd184;
	st.global.f32 	[%rd185], %f751;
$L__BB3_252:
	setp.eq.s32 	%p368, %r38, 0;
	mov.u32 	%r636, %r36;
	@%p368 bra 	$L__BB3_258;
	setp.gt.u32 	%p369, %r188, 3200;
	setp.gt.u32 	%p370, %r42, 3200;
	or.b32  	%r549, %r41, %r187;
	setp.gt.u32 	%p371, %r549, 7;
	or.pred  	%p372, %p371, %p370;
	or.pred  	%p373, %p372, %p369;
	@%p373 bra 	$L__BB3_255;
	add.s32 	%r550, %r42, %r189;
	add.s32 	%r551, %r36, %r190;
	shl.b32 	%r552, %r551, 2;
	mov.u32 	%r553, shmem;
	add.s32 	%r554, %r553, %r552;
	ld.shared.f32 	%f752, [%r554+1600];
	mul.wide.u32 	%rd186, %r550, 4;
	add.s64 	%rd187, %rd2, %rd186;
	st.global.f32 	[%rd187], %f752;
$L__BB3_255:
	setp.eq.s32 	%p374, %r38, 1;
	mov.u32 	%r636, %r43;
	@%p374 bra 	$L__BB3_258;
	setp.gt.u32 	%p375, %r188, 3200;
	setp.gt.u32 	%p376, %r45, 3200;
	or.b32  	%r555, %r44, %r187;
	setp.gt.u32 	%p377, %r555, 7;
	or.pred  	%p378, %p377, %p376;
	or.pred  	%p379, %p378, %p375;
	mov.u32 	%r636, %r46;
	@%p379 bra 	$L__BB3_258;
	add.s32 	%r556, %r45, %r189;
	add.s32 	%r557, %r43, %r190;
	shl.b32 	%r558, %r557, 2;
	mov.u32 	%r559, shmem;
	add.s32 	%r560, %r559, %r558;
	ld.shared.f32 	%f753, [%r560+1600];
	mul.wide.u32 	%rd188, %r556, 4;
	add.s64 	%rd189, %rd2, %rd188;
	st.global.f32 	[%rd189], %f753;
	mov.u32 	%r636, %r46;
$L__BB3_258:
	setp.lt.u32 	%p380, %r37, 3;
	@%p380 bra 	$L__BB3_272;
$L__BB3_259:
	add.s32 	%r193, %r636, -6;
	or.b32  	%r561, %r193, %r187;
	setp.gt.u32 	%p381, %r561, 7;
	@%p381 bra 	$L__BB3_262;
	add.s32 	%r194, %r1, %r636;
	max.u32 	%r562, %r194, %r188;
	setp.gt.u32 	%p382, %r562, 3200;
	@%p382 bra 	$L__BB3_262;
	add.s32 	%r563, %r194, %r189;
	add.s32 	%r564, %r636, %r190;
	shl.b32 	%r565, %r564, 2;
	mov.u32 	%r566, shmem;
	add.s32 	%r567, %r566, %r565;
	ld.shared.f32 	%f754, [%r567+1600];
	mul.wide.u32 	%rd190, %r563, 4;
	add.s64 	%rd191, %rd2, %rd190;
	st.global.f32 	[%rd191], %f754;
$L__BB3_262:
	add.s32 	%r195, %r636, %r34;
	add.s32 	%r196, %r193, %r34;
	or.b32  	%r568, %r196, %r187;
	setp.gt.u32 	%p383, %r568, 7;
	@%p383 bra 	$L__BB3_265;
	add.s32 	%r197, %r1, %r195;
	max.u32 	%r569, %r197, %r188;
	setp.gt.u32 	%p384, %r569, 3200;
	@%p384 bra 	$L__BB3_265;
	add.s32 	%r570, %r197, %r189;
	add.s32 	%r571, %r195, %r190;
	shl.b32 	%r572, %r571, 2;
	mov.u32 	%r573, shmem;
	add.s32 	%r574, %r573, %r572;
	ld.shared.f32 	%f755, [%r574+1600];
	mul.wide.u32 	%rd192, %r570, 4;
	add.s64 	%rd193, %rd2, %rd192;
	st.global.f32 	[%rd193], %f755;
$L__BB3_265:
	add.s32 	%r198, %r195, %r34;
	add.s32 	%r199, %r196, %r34;
	or.b32  	%r575, %r199, %r187;
	setp.gt.u32 	%p385, %r575, 7;
	@%p385 bra 	$L__BB3_268;
	add.s32 	%r200, %r1, %r198;
	max.u32 	%r576, %r200, %r188;
	setp.gt.u32 	%p386, %r576, 3200;
	@%p386 bra 	$L__BB3_268;
	add.s32 	%r577, %r200, %r189;
	add.s32 	%r578, %r198, %r190;
	shl.b32 	%r579, %r578, 2;
	mov.u32 	%r580, shmem;
	add.s32 	%r581, %r580, %r579;
	ld.shared.f32 	%f756, [%r581+1600];
	mul.wide.u32 	%rd194, %r577, 4;
	add.s64 	%rd195, %rd2, %rd194;
	st.global.f32 	[%rd195], %f756;
$L__BB3_268:
	add.s32 	%r201, %r198, %r34;
	add.s32 	%r582, %r199, %r34;
	or.b32  	%r583, %r582, %r187;
	setp.gt.u32 	%p387, %r583, 7;
	@%p387 bra 	$L__BB3_271;
	add.s32 	%r202, %r1, %r201;
	max.u32 	%r584, %r202, %r188;
	setp.gt.u32 	%p388, %r584, 3200;
	@%p388 bra 	$L__BB3_271;
	add.s32 	%r585, %r202, %r189;
	add.s32 	%r586, %r201, %r190;
	shl.b32 	%r587, %r586, 2;
	mov.u32 	%r588, shmem;
	add.s32 	%r589, %r588, %r587;
	ld.shared.f32 	%f757, [%r589+1600];
	mul.wide.u32 	%rd196, %r585, 4;
	add.s64 	%rd197, %rd2, %rd196;
	st.global.f32 	[%rd197], %f757;
$L__BB3_271:
	add.s32 	%r636, %r201, %r34;
	setp.lt.u32 	%p389, %r636, 20;
	@%p389 bra 	$L__BB3_259;
$L__BB3_272:
	add.s32 	%r635, %r635, %r35;
	setp.lt.u32 	%p390, %r635, 20;
	@%p390 bra 	$L__BB3_248;
$L__BB3_273:
	ret;

}


// ===== COMPILED SASS (sm_100) =====

	.target	sm_100

	.elftype	@"ET_EXEC"


//--------------------- .note.nv.tkinfo           --------------------------
	.section	.note.nv.tkinfo,"",@"SHT_NOTE"
	.sectionflags	@"SHF_NOTE_NV_TKINFO"
	.tkinfo
        /*0018*/ 	.word	0x00000002
        /*0030*/ 	.string	""
        /*0030*/ 	.string	"ptxas"
        /*0030*/ 	.string	"Cuda compilation tools, release 13.0, V13.0.88"
        /*0030*/ 	.string	"Build cuda_13.0.r13.0/compiler.36424714_0"
        /*0030*/ 	.string	"-arch sm_100 -m 64 "



//--------------------- .note.nv.cuinfo           --------------------------
	.section	.note.nv.cuinfo,"",@"SHT_NOTE"
	.sectionflags	@"SHF_NOTE_NV_CUINFO"
        /*0018*/ 	.short	0x0002
        /*001a*/ 	.short	0x0064
        /*001c*/ 	.short	0x0082
	.zero		2


//--------------------- .nv.info                  --------------------------
	.section	.nv.info,"",@"SHT_CUDA_INFO"
	.align	4


	//----- nvinfo : EIATTR_REGCOUNT
	.align		4
        /*0000*/ 	.byte	0x04, 0x2f
        /*0002*/ 	.short	(.L_2 - .L_1)
	.align		4
.L_1:
        /*0004*/ 	.word	index@(_Z19wave_gpu_naive_stepI20DoubleSlitSmallScaleEvfPfPKf)
        /*0008*/ 	.word	0x00000014


	//----- nvinfo : EIATTR_FRAME_SIZE
	.align		4
.L_2:
        /*000c*/ 	.byte	0x04, 0x11
        /*000e*/ 	.short	(.L_4 - .L_3)
	.align		4
.L_3:
        /*0010*/ 	.word	index@($__internal_3_$__cuda_sm3x_div_rn_noftz_f32_slowpath)
        /*0014*/ 	.word	0x00000000


	//----- nvinfo : EIATTR_FRAME_SIZE
	.align		4
.L_4:
        /*0018*/ 	.byte	0x04, 0x11
        /*001a*/ 	.short	(.L_6 - .L_5)
	.align		4
.L_5:
        /*001c*/ 	.word	index@(_Z19wave_gpu_naive_stepI20DoubleSlitSmallScaleEvfPfPKf)
        /*0020*/ 	.word	0x00000000


	//----- nvinfo : EIATTR_REGCOUNT
	.align		4
.L_6:
        /*0024*/ 	.byte	0x04, 0x2f
        /*0026*/ 	.short	(.L_8 - .L_7)
	.align		4
.L_7:
        /*0028*/ 	.word	index@(_Z24wave_gpu_shmem_multistepI20DoubleSlitSmallScaleEvfPfPKf)
        /*002c*/ 	.word	0x00000020


	//----- nvinfo : EIATTR_FRAME_SIZE
	.align		4
.L_8:
        /*0030*/ 	.byte	0x04, 0x11
        /*0032*/ 	.short	(.L_10 - .L_9)
	.align		4
.L_9:
        /*0034*/ 	.word	index@($__internal_2_$__cuda_sm3x_div_rn_noftz_f32_slowpath)
        /*0038*/ 	.word	0x00000000


	//----- nvinfo : EIATTR_FRAME_SIZE
	.align		4
.L_10:
        /*003c*/ 	.byte	0x04, 0x11
        /*003e*/ 	.short	(.L_12 - .L_11)
	.align		4
.L_11:
        /*0040*/ 	.word	index@(_Z24wave_gpu_shmem_multistepI20DoubleSlitSmallScaleEvfPfPKf)
        /*0044*/ 	.word	0x00000000


	//----- nvinfo : EIATTR_REGCOUNT
	.align		4
.L_12:
        /*0048*/ 	.byte	0x04, 0x2f
        /*004a*/ 	.short	(.L_14 - .L_13)
	.align		4
.L_13:
        /*004c*/ 	.word	index@(_Z19wave_gpu_naive_stepI10DoubleSlitEvfPfPKf)
        /*0050*/ 	.word	0x00000014


	//----- nvinfo : EIATTR_FRAME_SIZE
	.align		4
.L_14:
        /*0054*/ 	.byte	0x04, 0x11
        /*0056*/ 	.short	(.L_16 - .L_15)
	.align		4
.L_15:
        /*0058*/ 	.word	index@($__internal_1_$__cuda_sm3x_div_rn_noftz_f32_slowpath)
        /*005c*/ 	.word	0x00000000


	//----- nvinfo : EIATTR_FRAME_SIZE
	.align		4
.L_16:
        /*0060*/ 	.byte	0x04, 0x11
        /*0062*/ 	.short	(.L_18 - .L_17)
	.align		4
.L_17:
        /*0064*/ 	.word	index@(_Z19wave_gpu_naive_stepI10DoubleSlitEvfPfPKf)
        /*0068*/ 	.word	0x00000000


	//----- nvinfo : EIATTR_REGCOUNT
	.align		4
.L_18:
        /*006c*/ 	.byte	0x04, 0x2f
        /*006e*/ 	.short	(.L_20 - .L_19)
	.align		4
.L_19:
        /*0070*/ 	.word	index@(_Z24wave_gpu_shmem_multistepI10DoubleSlitEvfPfPKf)
        /*0074*/ 	.word	0x00000020


	//----- nvinfo : EIATTR_FRAME_SIZE
	.align		4
.L_20:
        /*0078*/ 	.byte	0x04, 0x11
        /*007a*/ 	.short	(.L_22 - .L_21)
	.align		4
.L_21:
        /*007c*/ 	.word	index@($__internal_0_$__cuda_sm3x_div_rn_noftz_f32_slowpath)
        /*0080*/ 	.word	0x00000000


	//----- nvinfo : EIATTR_FRAME_SIZE
	.align		4
.L_22:
        /*0084*/ 	.byte	0x04, 0x11
        /*0086*/ 	.short	(.L_24 - .L_23)
	.align		4
.L_23:
        /*0088*/ 	.word	index@(_Z24wave_gpu_shmem_multistepI10DoubleSlitEvfPfPKf)
        /*008c*/ 	.word	0x00000000


	//----- nvinfo : EIATTR_MIN_STACK_SIZE
	.align		4
.L_24:
        /*0090*/ 	.byte	0x04, 0x12
        /*0092*/ 	.short	(.L_26 - .L_25)
	.align		4
.L_25:
        /*0094*/ 	.word	index@(_Z24wave_gpu_shmem_multistepI10DoubleSlitEvfPfPKf)
        /*0098*/ 	.word	0x00000000


	//----- nvinfo : EIATTR_MIN_STACK_SIZE
	.align		4
.L_26:
        /*009c*/ 	.byte	0x04, 0x12
        /*009e*/ 	.short	(.L_28 - .L_27)
	.align		4
.L_27:
        /*00a0*/ 	.word	index@(_Z19wave_gpu_naive_stepI10DoubleSlitEvfPfPKf)
        /*00a4*/ 	.word	0x00000000


	//----- nvinfo : EIATTR_MIN_STACK_SIZE
	.align		4
.L_28:
        /*00a8*/ 	.byte	0x04, 0x12
        /*00aa*/ 	.short	(.L_30 - .L_29)
	.align		4
.L_29:
        /*00ac*/ 	.word	index@(_Z24wave_gpu_shmem_multistepI20DoubleSlitSmallScaleEvfPfPKf)
        /*00b0*/ 	.word	0x00000000


	//----- nvinfo : EIATTR_MIN_STACK_SIZE
	.align		4
.L_30:
        /*00b4*/ 	.byte	0x04, 0x12
        /*00b6*/ 	.short	(.L_32 - .L_31)
	.align		4
.L_31:
        /*00b8*/ 	.word	index@(_Z19wave_gpu_naive_stepI20DoubleSlitSmallScaleEvfPfPKf)
        /*00bc*/ 	.word	0x00000000
.L_32:


//--------------------- .nv.compat                --------------------------
	.section	.nv.compat,"",@"SHT_CUDA_COMPAT_INFO"
	.align	4
        /*0000*/ 	.byte	0x02, 0x09, 0x00, 0x00, 0x02, 0x02, 0x01, 0x00, 0x02, 0x05, 0x05, 0x00, 0x03, 0x07, 0x01, 0x01
        /*0010*/ 	.byte	0x02, 0x03, 0x00, 0x00, 0x02, 0x06, 0x01, 0x00, 0x04, 0x0b, 0x08, 0x00, 0x01, 0x00, 0x00, 0x00
        /*0020*/ 	.byte	0x00, 0x00, 0x00, 0x00


//--------------------- .nv.info._Z24wave_gpu_shmem_multistepI10DoubleSlitEvfPfPKf --------------------------
	.section	.nv.info._Z24wave_gpu_shmem_multistepI10DoubleSlitEvfPfPKf,"",@"SHT_CUDA_INFO"
	.sectionflags	@""
	.align	4


	//----- nvinfo : EIATTR_CUDA_API_VERSION
	.align		4
        /*0000*/ 	.byte	0x04, 0x37
        /*0002*/ 	.short	(.L_34 - .L_33)
.L_33:
        /*0004*/ 	.word	0x00000082


	//----- nvinfo : EIATTR_KPARAM_INFO
	.align		4
.L_34:
        /*0008*/ 	.byte	0x04, 0x17
        /*000a*/ 	.short	(.L_36 - .L_35)
.L_35:
        /*000c*/ 	.word	0x00000000
        /*0010*/ 	.short	0x0002
        /*0012*/ 	.short	0x0010
        /*0014*/ 	.byte	0x00, 0xf5, 0x21, 0x00


	//----- nvinfo : EIATTR_KPARAM_INFO
	.align		4
.L_36:
        /*0018*/ 	.byte	0x04, 0x17
        /*001a*/ 	.short	(.L_38 - .L_37)
.L_37:
        /*001c*/ 	.word	0x00000000
        /*0020*/ 	.short	0x0001
        /*0022*/ 	.short	0x0008
        /*0024*/ 	.byte	0x00, 0xf5, 0x21, 0x00


	//----- nvinfo : EIATTR_KPARAM_INFO
	.align		4
.L_38:
        /*0028*/ 	.byte	0x04, 0x17
        /*002a*/ 	.short	(.L_40 - .L_39)
.L_39:
        /*002c*/ 	.word	0x00000000
        /*0030*/ 	.short	0x0000
        /*0032*/ 	.short	0x0000
        /*0034*/ 	.byte	0x00, 0xf0, 0x11, 0x00


	//----- nvinfo : EIATTR_SPARSE_MMA_MASK
	.align		4
.L_40:
        /*0038*/ 	.byte	0x03, 0x50
        /*003a*/ 	.short	0x0000


	//----- nvinfo : EIATTR_MAXREG_COUNT
	.align		4
        /*003c*/ 	.byte	0x03, 0x1b
        /*003e*/ 	.short	0x00ff


	//----- nvinfo : EIATTR_NUM_BARRIERS
	.align		4
        /*0040*/ 	.byte	0x02, 0x4c
        /*0042*/ 	.byte	0x01
	.zero		1


	//----- nvinfo : EIATTR_MERCURY_ISA_VERSION
	.align		4
        /*0044*/ 	.byte	0x03, 0x5f
        /*0046*/ 	.short	0x0101


	//----- nvinfo : EIATTR_VRC_CTA_INIT_COUNT
	.align		4
        /*0048*/ 	.byte	0x02, 0x4a
	.zero		1
	.zero		1


	//----- nvinfo : EIATTR_EXIT_INSTR_OFFSETS
	.align		4
        /*004c*/ 	.byte	0x04, 0x1c
        /*004e*/ 	.short	(.L_42 - .L_41)


	//   ....[0]....
.L_41:
        /*0050*/ 	.word	0x0000ab70


	//   ....[1]....
        /*0054*/ 	.word	0x0000b750


	//----- nvinfo : EIATTR_CRS_STACK_SIZE
	.align		4
.L_42:
        /*0058*/ 	.byte	0x04, 0x1e
        /*005a*/ 	.short	(.L_44 - .L_43)
.L_43:
        /*005c*/ 	.word	0x00000000


	//----- nvinfo : EIATTR_CBANK_PARAM_SIZE
	.align		4
.L_44:
        /*0060*/ 	.byte	0x03, 0x19
        /*0062*/ 	.short	0x0018


	//----- nvinfo : EIATTR_PARAM_CBANK
	.align		4
        /*0064*/ 	.byte	0x04, 0x0a
        /*0066*/ 	.short	(.L_46 - .L_45)
	.align		4
.L_45:
        /*0068*/ 	.word	index@(.nv.constant0._Z24wave_gpu_shmem_multistepI10DoubleSlitEvfPfPKf)
        /*006c*/ 	.short	0x0380
        /*006e*/ 	.short	0x0018


	//----- nvinfo : EIATTR_SW_WAR
	.align		4
.L_46:
        /*0070*/ 	.byte	0x04, 0x36
        /*0072*/ 	.short	(.L_48 - .L_47)
.L_47:
        /*0074*/ 	.word	0x00000008
.L_48:


//--------------------- .nv.info._Z19wave_gpu_naive_stepI10DoubleSlitEvfPfPKf --------------------------
	.section	.nv.info._Z19wave_gpu_naive_stepI10DoubleSlitEvfPfPKf,"",@"SHT_CUDA_INFO"
	.sectionflags	@""
	.align	4


	//----- nvinfo : EIATTR_CUDA_API_VERSION
	.align		4
        /*0000*/ 	.byte	0x04, 0x37
        /*0002*/ 	.short	(.L_50 - .L_49)
.L_49:
        /*0004*/ 	.word	0x00000082


	//----- nvinfo : EIATTR_KPARAM_INFO
	.align		4
.L_50:
        /*0008*/ 	.byte	0x04, 0x17
        /*000a*/ 	.short	(.L_52 - .L_51)
.L_51:
        /*000c*/ 	.word	0x00000000
        /*0010*/ 	.short	0x0002
        /*0012*/ 	.short	0x0010
        /*0014*/ 	.byte	0x00, 0xf5, 0x21, 0x00


	//----- nvinfo : EIATTR_KPARAM_INFO
	.align		4
.L_52:
        /*0018*/ 	.byte	0x04, 0x17
        /*001a*/ 	.short	(.L_54 - .L_53)
.L_53:
        /*001c*/ 	.word	0x00000000
        /*0020*/ 	.short	0x0001
        /*0022*/ 	.short	0x0008
        /*0024*/ 	.byte	0x00, 0xf5, 0x21, 0x00


	//----- nvinfo : EIATTR_KPARAM_INFO
	.align		4
.L_54:
        /*0028*/ 	.byte	0x04, 0x17
        /*002a*/ 	.short	(.L_56 - .L_55)
.L_55:
        /*002c*/ 	.word	0x00000000
        /*0030*/ 	.short	0x0000
        /*0032*/ 	.short	0x0000
        /*0034*/ 	.byte	0x00, 0xf0, 0x11, 0x00


	//----- nvinfo : EIATTR_SPARSE_MMA_MASK
	.align		4
.L_56:
        /*0038*/ 	.byte	0x03, 0x50
        /*003a*/ 	.short	0x0000


	//----- nvinfo : EIATTR_MAXREG_COUNT
	.align		4
        /*003c*/ 	.byte	0x03, 0x1b
        /*003e*/ 	.short	0x00ff


	//----- nvinfo : EIATTR_MERCURY_ISA_VERSION
	.align		4
        /*0040*/ 	.byte	0x03, 0x5f
        /*0042*/ 	.short	0x0101


	//----- nvinfo : EIATTR_VRC_CTA_INIT_COUNT
	.align		4
        /*0044*/ 	.byte	0x02, 0x4a
	.zero		1
	.zero		1


	//----- nvinfo : EIATTR_EXIT_INSTR_OFFSETS
	.align		4
        /*0048*/ 	.byte	0x04, 0x1c
        /*004a*/ 	.short	(.L_58 - .L_57)


	//   ....[0]....
.L_57:
        /*004c*/ 	.word	0x000000b0


	//   ....[1]....
        /*0050*/ 	.word	0x00000fb0


	//----- nvinfo : EIATTR_CRS_STACK_SIZE
	.align		4
.L_58:
        /*0054*/ 	.byte	0x04, 0x1e
        /*0056*/ 	.short	(.L_60 - .L_59)
.L_59:
        /*0058*/ 	.word	0x00000000


	//----- nvinfo : EIATTR_CBANK_PARAM_SIZE
	.align		4
.L_60:
        /*005c*/ 	.byte	0x03, 0x19
        /*005e*/ 	.short	0x0018


	//----- nvinfo : EIATTR_PARAM_CBANK
	.align		4
        /*0060*/ 	.byte	0x04, 0x0a
        /*0062*/ 	.short	(.L_62 - .L_61)
	.align		4
.L_61:
        /*0064*/ 	.word	index@(.nv.constant0._Z19wave_gpu_naive_stepI10DoubleSlitEvfPfPKf)
        /*0068*/ 	.short	0x0380
        /*006a*/ 	.short	0x0018


	//----- nvinfo : EIATTR_SW_WAR
	.align		4
.L_62:
        /*006c*/ 	.byte	0x04, 0x36
        /*006e*/ 	.short	(.L_64 - .L_63)
.L_63:
        /*0070*/ 	.word	0x00000008
.L_64:


//--------------------- .nv.info._Z24wave_gpu_shmem_multistepI20DoubleSlitSmallScaleEvfPfPKf --------------------------
	.section	.nv.info._Z24wave_gpu_shmem_multistepI20DoubleSlitSmallScaleEvfPfPKf,"",@"SHT_CUDA_INFO"
	.sectionflags	@""
	.align	4


	//----- nvinfo : EIATTR_CUDA_API_VERSION
	.align		4
        /*0000*/ 	.byte	0x04, 0x37
        /*0002*/ 	.short	(.L_66 - .L_65)
.L_65:
        /*0004*/ 	.word	0x00000082


	//----- nvinfo : EIATTR_KPARAM_INFO
	.align		4
.L_66:
        /*0008*/ 	.byte	0x04, 0x17
        /*000a*/ 	.short	(.L_68 - .L_67)
.L_67:
        /*000c*/ 	.word	0x00000000
        /*0010*/ 	.short	0x0002
        /*0012*/ 	.short	0x0010
        /*0014*/ 	.byte	0x00, 0xf5, 0x21, 0x00


	//----- nvinfo : EIATTR_KPARAM_INFO
	.align		4
.L_68:
        /*0018*/ 	.byte	0x04, 0x17
        /*001a*/ 	.short	(.L_70 - .L_69)
.L_69:
        /*001c*/ 	.word	0x00000000
        /*0020*/ 	.short	0x0001
        /*0022*/ 	.short	0x0008
        /*0024*/ 	.byte	0x00, 0xf5, 0x21, 0x00


	//----- nvinfo : EIATTR_KPARAM_INFO
	.align		4
.L_70:
        /*0028*/ 	.byte	0x04, 0x17
        /*002a*/ 	.short	(.L_72 - .L_71)
.L_71:
        /*002c*/ 	.word	0x00000000
        /*0030*/ 	.short	0x0000
        /*0032*/ 	.short	0x0000
        /*0034*/ 	.byte	0x00, 0xf0, 0x11, 0x00


	//----- nvinfo : EIATTR_SPARSE_MMA_MASK
	.align		4
.L_72:
        /*0038*/ 	.byte	0x03, 0x50
        /*003a*/ 	.short	0x0000


	//----- nvinfo : EIATTR_MAXREG_COUNT
	.align		4
        /*003c*/ 	.byte	0x03, 0x1b
        /*003e*/ 	.short	0x00ff


	//----- nvinfo : EIATTR_NUM_BARRIERS
	.align		4
        /*0040*/ 	.byte	0x02, 0x4c
        /*0042*/ 	.byte	0x01
	.zero		1


	//----- nvinfo : EIATTR_MERCURY_ISA_VERSION
	.align		4
        /*0044*/ 	.byte	0x03, 0x5f
        /*0046*/ 	.short	0x0101


	//----- nvinfo : EIATTR_VRC_CTA_INIT_COUNT
	.align		4
        /*0048*/ 	.byte	0x02, 0x4a
	.zero		1
	.zero		1


	//----- nvinfo : EIATTR_EXIT_INSTR_OFFSETS
	.align		4
        /*004c*/ 	.byte	0x04, 0x1c
        /*004e*/ 	.short	(.L_74 - .L_73)


	//   ....[0]....
.L_73:
        /*0050*/ 	.word	0x0000ab70


	//   ....[1]....
        /*0054*/ 	.word	0x0000b750


	//----- nvinfo : EIATTR_CRS_STACK_SIZE
	.align		4
.L_74:
        /*0058*/ 	.byte	0x04, 0x1e
        /*005a*/ 	.short	(.L_76 - .L_75)
.L_75:
        /*005c*/ 	.word	0x00000000


	//----- nvinfo : EIATTR_CBANK_PARAM_SIZE
	.align		4
.L_76:
        /*0060*/ 	.byte	0x03, 0x19
        /*0062*/ 	.short	0x0018


	//----- nvinfo : EIATTR_PARAM_CBANK
	.align		4
        /*0064*/ 	.byte	0x04, 0x0a
        /*0066*/ 	.short	(.L_78 - .L_77)
	.align		4
.L_77:
        /*0068*/ 	.word	index@(.nv.constant0._Z24wave_gpu_shmem_multistepI20DoubleSlitSmallScaleEvfPfPKf)
        /*006c*/ 	.short	0x0380
        /*006e*/ 	.short	0x0018


	//----- nvinfo : EIATTR_SW_WAR
	.align		4
.L_78:
        /*0070*/ 	.byte	0x04, 0x36
        /*0072*/ 	.short	(.L_80 - .L_79)
.L_79:
        /*0074*/ 	.word	0x00000008
.L_80:


//--------------------- .nv.info._Z19wave_gpu_naive_stepI20DoubleSlitSmallScaleEvfPfPKf --------------------------
	.section	.nv.info._Z19wave_gpu_naive_stepI20DoubleSlitSmallScaleEvfPfPKf,"",@"SHT_CUDA_INFO"
	.sectionflags	@""
	.align	4


	//----- nvinfo : EIATTR_CUDA_API_VERSION
	.align		4
        /*0000*/ 	.byte	0x04, 0x37
        /*0002*/ 	.short	(.L_82 - .L_81)
.L_81:
        /*0004*/ 	.word	0x00000082


	//----- nvinfo : EIATTR_KPARAM_INFO
	.align		4
.L_82:
        /*0008*/ 	.byte	0x04, 0x17
        /*000a*/ 	.short	(.L_84 - .L_83)
.L_83:
        /*000c*/ 	.word	0x00000000
        /*0010*/ 	.short	0x0002
        /*0012*/ 	.short	0x0010
        /*0014*/ 	.byte	0x00, 0xf5, 0x21, 0x00


	//----- nvinfo : EIATTR_KPARAM_INFO
	.align		4
.L_84:
        /*0018*/ 	.byte	0x04, 0x17
        /*001a*/ 	.short	(.L_86 - .L_85)
.L_85:
        /*001c*/ 	.word	0x00000000
        /*0020*/ 	.short	0x0001
        /*0022*/ 	.short	0x0008
        /*0024*/ 	.byte	0x00, 0xf5, 0x21, 0x00


	//----- nvinfo : EIATTR_KPARAM_INFO
	.align		4
.L_86:
        /*0028*/ 	.byte	0x04, 0x17
        /*002a*/ 	.short	(.L_88 - .L_87)
.L_87:
        /*002c*/ 	.word	0x00000000
        /*0030*/ 	.short	0x0000
        /*0032*/ 	.short	0x0000
        /*0034*/ 	.byte	0x00, 0xf0, 0x11, 0x00


	//----- nvinfo : EIATTR_SPARSE_MMA_MASK
	.align		4
.L_88:
        /*0038*/ 	.byte	0x03, 0x50
        /*003a*/ 	.short	0x0000


	//----- nvinfo : EIATTR_MAXREG_COUNT
	.align		4
        /*003c*/ 	.byte	0x03, 0x1b
        /*003e*/ 	.short	0x00ff


	//----- nvinfo : EIATTR_MERCURY_ISA_VERSION
	.align		4
        /*0040*/ 	.byte	0x03, 0x5f
        /*0042*/ 	.short	0x0101


	//----- nvinfo : EIATTR_VRC_CTA_INIT_COUNT
	.align		4
        /*0044*/ 	.byte	0x02, 0x4a
	.zero		1
	.zero		1


	//----- nvinfo : EIATTR_EXIT_INSTR_OFFSETS
	.align		4
        /*0048*/ 	.byte	0x04, 0x1c
        /*004a*/ 	.short	(.L_90 - .L_89)


	//   ....[0]....
.L_89:
        /*004c*/ 	.word	0x000000b0


	//   ....[1]....
        /*0050*/ 	.word	0x00000fb0


	//----- nvinfo : EIATTR_CRS_STACK_SIZE
	.align		4
.L_90:
        /*0054*/ 	.byte	0x04, 0x1e
        /*0056*/ 	.short	(.L_92 - .L_91)
.L_91:
        /*0058*/ 	.word	0x00000000


	//----- nvinfo : EIATTR_CBANK_PARAM_SIZE
	.align		4
.L_92:
        /*005c*/ 	.byte	0x03, 0x19
        /*005e*/ 	.short	0x0018


	//----- nvinfo : EIATTR_PARAM_CBANK
	.align		4
        /*0060*/ 	.byte	0x04, 0x0a
        /*0062*/ 	.short	(.L_94 - .L_93)
	.align		4
.L_93:
        /*0064*/ 	.word	index@(.nv.constant0._Z19wave_gpu_naive_stepI20DoubleSlitSmallScaleEvfPfPKf)
        /*0068*/ 	.short	0x0380
        /*006a*/ 	.short	0x0018


	//----- nvinfo : EIATTR_SW_WAR
	.align		4
.L_94:
        /*006c*/ 	.byte	0x04, 0x36
        /*006e*/ 	.short	(.L_96 - .L_95)
.L_95:
        /*0070*/ 	.word	0x00000008
.L_96:


//--------------------- .nv.callgraph             --------------------------
	.section	.nv.callgraph,"",@"SHT_CUDA_CALLGRAPH"
	.align	4
	.sectionentsize	8
	.align		4
        /*0000*/ 	.word	0x00000000
	.align		4
        /*0004*/ 	.word	0xffffffff
	.align		4
        /*0008*/ 	.word	0x00000000
	.align		4
        /*000c*/ 	.word	0xfffffffe
	.align		4
        /*0010*/ 	.word	0x00000000
	.align		4
        /*0014*/ 	.word	0xfffffffd
	.align		4
        /*0018*/ 	.word	0x00000000
	.align		4
        /*001c*/ 	.word	0xfffffffc


//--------------------- .nv.constant4             --------------------------
	.section	.nv.constant4,"a",@progbits
	.align	8
	.align		8
.nv.constant4:
        /*0000*/ 	.dword	__cudart_i2opi_f


//--------------------- .text._Z24wave_gpu_shmem_multistepI10DoubleSlitEvfPfPKf --------------------------
	.section	.text._Z24wave_gpu_shmem_multistepI10DoubleSlitEvfPfPKf,"ax",@progbits
	.align	128
        .global         _Z24wave_gpu_shmem_multistepI10DoubleSlitEvfPfPKf
        .type           _Z24wave_gpu_shmem_multistepI10DoubleSlitEvfPfPKf,@function
        .size           _Z24wave_gpu_shmem_multistepI10DoubleSlitEvfPfPKf,(.L_x_546 - _Z24wave_gpu_shmem_multistepI10DoubleSlitEvfPfPKf)
        .other          _Z24wave_gpu_shmem_multistepI10DoubleSlitEvfPfPKf,@"STO_CUDA_ENTRY STV_DEFAULT"
_Z24wave_gpu_shmem_multistepI10DoubleSlitEvfPfPKf:
.text._Z24wave_gpu_shmem_multistepI10DoubleSlitEvfPfPKf:
[----:B------:R-:W-:Y:S01]  /*0000*/  LDC R1, c[0x0][0x37c] ;  /* 0x0000df00ff017b82 */ /* 0x000fe20000000800 */
[----:B------:R-:W0:Y:S07]  /*0010*/  S2R R19, SR_TID.Y ;  /* 0x0000000000137919 */ /* 0x000e2e0000002200 */
[----:B------:R-:W1:Y:S01]  /*0020*/  S2UR UR4, SR_CTAID.X ;  /* 0x00000000000479c3 */ /* 0x000e620000002500 */
[----:B------:R-:W2:Y:S01]  /*0030*/  LDCU.64 UR8, c[0x0][0x358] ;  /* 0x00006b00ff0877ac */ /* 0x000ea20008000a00 */
[----:B------:R-:W-:Y:S06]  /*0040*/  BSSY.RECONVERGENT B0, `(.L_x_0) ;  /* 0x00000ae000007945 */ /* 0x000fec0003800200 */
[----:B------:R-:W3:Y:S01]  /*0050*/  S2UR UR5, SR_CTAID.Y ;  /* 0x00000000000579c3 */ /* 0x000ee20000002600 */
[----:B-1----:R-:W-:Y:S01]  /*0060*/  ULEA UR4, UR4, 0xfffffffa, 0x3 ;  /* 0xfffffffa04047891 */ /* 0x002fe2000f8e18ff */
[----:B0-----:R-:W-:Y:S01]  /*0070*/  ISETP.GT.U32.AND P0, PT, R19, 0x13, PT ;  /* 0x000000131300780c */ /* 0x001fe20003f04070 */
[----:B---3--:R-:W-:-:S12]  /*0080*/  ULEA UR5, UR5, 0xfffffffa, 0x3 ;  /* 0xfffffffa05057891 */ /* 0x008fd8000f8e18ff */
[----:B--2---:R-:W-:Y:S05]  /*0090*/  @P0 BRA `(.L_x_1) ;  /* 0x0000000800a00947 */ /* 0x004fea0003800000 */
[----:B------:R-:W0:Y:S01]  /*00a0*/  LDC R0, c[0x0][0x360] ;  /* 0x0000d800ff007b82 */ /* 0x000e220000000800 */
[----:B------:R-:W1:Y:S01]  /*00b0*/  S2R R3, SR_TID.X ;  /* 0x0000000000037919 */ /* 0x000e620000002100 */
[----:B0-----:R-:W0:Y:S01]  /*00c0*/  I2F.U32.RP R8, R0 ;  /* 0x0000000000087306 */ /* 0x001e220000209000 */
[----:B------:R-:W-:Y:S01]  /*00d0*/  ISETP.NE.U32.AND P2, PT, R0, RZ, PT ;  /* 0x000000ff0000720c */ /* 0x000fe20003f45070 */
[----:B-1----:R-:W-:-:S04]  /*00e0*/  IMAD.IADD R5, R3, 0x1, R0 ;  /* 0x0000000103057824 */ /* 0x002fc800078e0200 */
[C---:B------:R-:W-:Y:S01]  /*00f0*/  IMAD.IADD R11, R5.reuse, 0x1, R0 ;  /* 0x00000001050b7824 */ /* 0x040fe200078e0200 */
[C---:B------:R-:W-:Y:S01]  /*0100*/  ISETP.GE.U32.AND P0, PT, R5.reuse, 0x14, PT ;  /* 0x000000140500780c */ /* 0x040fe20003f06070 */
[----:B0-----:R-:W0:Y:S01]  /*0110*/  MUFU.RCP R8, R8 ;  /* 0x0000000800087308 */ /* 0x001e220000001000 */
[----:B------:R-:W-:Y:S02]  /*0120*/  VIMNMX.U32 R2, PT, PT, R5, 0x14, !PT ;  /* 0x0000001405027848 */ /* 0x000fe40007fe0000 */
[----:B------:R-:W-:Y:S01]  /*0130*/  SEL R4, RZ, 0x1, P0 ;  /* 0x00000001ff047807 */ /* 0x000fe20000000000 */
[----:B0-----:R-:W-:-:S04]  /*0140*/  VIADD R6, R8, 0xffffffe ;  /* 0x0ffffffe08067836 */ /* 0x001fc80000000000 */
[----:B------:R0:W1:Y:S02]  /*0150*/  F2I.FTZ.U32.TRUNC.NTZ R7, R6 ;  /* 0x0000000600077305 */ /* 0x000064000021f000 */
[----:B0-----:R-:W-:Y:S02]  /*0160*/  HFMA2 R6, -RZ, RZ, 0, 0 ;  /* 0x00000000ff067431 */ /* 0x001fe400000001ff */
[----:B-1----:R-:W-:-:S04]  /*0170*/  IMAD.MOV R9, RZ, RZ, -R7 ;  /* 0x000000ffff097224 */ /* 0x002fc800078e0a07 */
[----:B------:R-:W-:-:S04]  /*0180*/  IMAD R9, R9, R0, RZ ;  /* 0x0000000009097224 */ /* 0x000fc800078e02ff */
[----:B------:R-:W-:Y:S01]  /*0190*/  IMAD.HI.U32 R8, R7, R9, R6 ;  /* 0x0000000907087227 */ /* 0x000fe200078e0006 */
[----:B------:R-:W-:-:S03]  /*01a0*/  IADD3 R7, PT, PT, R2, -R5, -R4 ;  /* 0x8000000502077210 */ /* 0x000fc60007ffe804 */
[----:B------:R-:W-:Y:S02]  /*01b0*/  IMAD.MOV.U32 R6, RZ, RZ, R19 ;  /* 0x000000ffff067224 */ /* 0x000fe400078e0013 */
[----:B------:R-:W-:-:S04]  /*01c0*/  IMAD.HI.U32 R9, R8, R7, RZ ;  /* 0x0000000708097227 */ /* 0x000fc800078e00ff */
[----:B------:R-:W-:-:S04]  /*01d0*/  IMAD.MOV R2, RZ, RZ, -R9 ;  /* 0x000000ffff027224 */ /* 0x000fc800078e0a09 */
[----:B------:R-:W-:Y:S02]  /*01e0*/  IMAD R7, R0, R2, R7 ;  /* 0x0000000200077224 */ /* 0x000fe400078e0207 */
[----:B------:R-:W0:Y:S03]  /*01f0*/  LDC R2, c[0x0][0x364] ;  /* 0x0000d900ff027b82 */ /* 0x000e260000000800 */
[----:B------:R-:W-:-:S13]  /*0200*/  ISETP.GE.U32.AND P0, PT, R7, R0, PT ;  /* 0x000000000700720c */ /* 0x000fda0003f06070 */
[----:B------:R-:W-:Y:S02]  /*0210*/  @P0 IMAD.IADD R7, R7, 0x1, -R0 ;  /* 0x0000000107070824 */ /* 0x000fe400078e0a00 */
[----:B------:R-:W-:-:S03]  /*0220*/  @P0 VIADD R9, R9, 0x1 ;  /* 0x0000000109090836 */ /* 0x000fc60000000000 */
[----:B------:R-:W-:Y:S01]  /*0230*/  ISETP.GE.U32.AND P1, PT, R7, R0, PT ;  /* 0x000000000700720c */ /* 0x000fe20003f26070 */
[----:B------:R-:W-:-:S12]  /*0240*/  VIADD R7, R3, UR4 ;  /* 0x0000000403077c36 */ /* 0x000fd80008000000 */
[----:B------:R-:W-:Y:S02]  /*0250*/  @P1 IADD3 R9, PT, PT, R9, 0x1, RZ ;  /* 0x0000000109091810 */ /* 0x000fe40007ffe0ff */
[----:B------:R-:W-:-:S05]  /*0260*/  @!P2 LOP3.LUT R9, RZ, R0, RZ, 0x33, !PT ;  /* 0x00000000ff09a212 */ /* 0x000fca00078e33ff */
[----:B------:R-:W-:Y:S01]  /*0270*/  IMAD.IADD R4, R4, 0x1, R9 ;  /* 0x0000000104047824 */ /* 0x000fe200078e0209 */
[----:B------:R-:W-:-:S04]  /*0280*/  IADD3 R9, PT, PT, R7, R0, RZ ;  /* 0x0000000007097210 */ /* 0x000fc80007ffe0ff */
[----:B------:R-:W-:-:S07]  /*0290*/  LOP3.LUT R8, R4, 0x3, RZ, 0xc0, !PT ;  /* 0x0000000304087812 */ /* 0x000fce00078ec0ff */
.L_x_9:
[----:B------:R-:W-:Y:S01]  /*02a0*/  ISETP.GT.U32.AND P0, PT, R3, 0x13, PT ;  /* 0x000000130300780c */ /* 0x000fe20003f04070 */
[----:B------:R-:W-:-:S12]  /*02b0*/  BSSY.RECONVERGENT B1, `(.L_x_2) ;  /* 0x0000083000017945 */ /* 0x000fd80003800200 */
[----:B-1234-:R-:W-:Y:S05]  /*02c0*/  @P0 BRA `(.L_x_3) ;  /* 0x0000000800040947 */ /* 0x01efea0003800000 */
[----:B------:R-:W-:Y:S01]  /*02d0*/  ISETP.NE.AND P0, PT, R8, 0x3, PT ;  /* 0x000000030800780c */ /* 0x000fe20003f05270 */
[----:B------:R-:W-:Y:S01]  /*02e0*/  BSSY.RECONVERGENT B2, `(.L_x_4) ;  /* 0x000003b000027945 */ /* 0x000fe20003800200 */
[----:B------:R-:W-:Y:S02]  /*02f0*/  VIADD R10, R6, UR5 ;  /* 0x00000005060a7c36 */ /* 0x000fe40008000000 */
[----:B------:R-:W-:-:S09]  /*0300*/  IMAD.MOV.U32 R23, RZ, RZ, R3 ;  /* 0x000000ffff177224 */ /* 0x000fd200078e0003 */
[----:B------:R-:W-:Y:S05]  /*0310*/  @!P0 BRA `(.L_x_5) ;  /* 0x0000000000dc8947 */ /* 0x000fea0003800000 */
[----:B------:R-:W-:-:S04]  /*0320*/  VIMNMX.U32 R12, PT, PT, R7, R10, !PT ;  /* 0x0000000a070c7248 */ /* 0x000fc80007fe0000 */
[----:B------:R-:W-:-:S13]  /*0330*/  ISETP.GT.U32.AND P0, PT, R12, 0xc80, PT ;  /* 0x00000c800c00780c */ /* 0x000fda0003f04070 */
[----:B------:R-:W1:Y:S01]  /*0340*/  @!P0 LDC.64 R14, c[0x0][0x388] ;  /* 0x0000e200ff0e8b82 */ /* 0x000e620000000a00 */
[----:B------:R-:W-:-:S07]  /*0350*/  @!P0 IMAD R17, R10, 0xc81, R7 ;  /* 0x00000c810a118824 */ /* 0x000fce00078e0207 */
[----:B------:R-:W2:Y:S01]  /*0360*/  @!P0 LDC.64 R12, c[0x0][0x390] ;  /* 0x0000e400ff0c8b82 */ /* 0x000ea20000000a00 */
[----:B-1----:R-:W-:-:S04]  /*0370*/  @!P0 IMAD.WIDE.U32 R14, R17, 0x4, R14 ;  /* 0x00000004110e8825 */ /* 0x002fc800078e000e */
[----:B--2---:R-:W-:Y:S01]  /*0380*/  @!P0 IMAD.WIDE.U32 R12, R17, 0x4, R12 ;  /* 0x00000004110c8825 */ /* 0x004fe200078e000c */
[----:B------:R-:W-:-:S06]  /*0390*/  CS2R R16, SRZ ;  /* 0x0000000000107805 */ /* 0x000fcc000001ff00 */
[----:B------:R-:W2:Y:S04]  /*03a0*/  @!P0 LDG.E R16, desc[UR8][R14.64] ;  /* 0x000000080e108981 */ /* 0x000ea8000c1e1900 */
[----:B------:R-:W3:Y:S01]  /*03b0*/  @!P0 LDG.E R17, desc[UR8][R12.64] ;  /* 0x000000080c118981 */ /* 0x000ee2000c1e1900 */
[----:B------:R-:W1:Y:S01]  /*03c0*/  S2UR UR7, SR_CgaCtaId ;  /* 0x00000000000779c3 */ /* 0x000e620000008800 */
[----:B------:R-:W-:Y:S01]  /*03d0*/  UMOV UR6, 0x400 ;  /* 0x0000040000067882 */ /* 0x000fe20000000000 */
[----:B------:R-:W-:Y:S01]  /*03e0*/  IMAD R18, R6, 0x14, R3 ;  /* 0x0000001406127824 */ /* 0x000fe200078e0203 */
[----:B------:R-:W-:Y:S02]  /*03f0*/  ISETP.NE.AND P0, PT, R8, RZ, PT ;  /* 0x000000ff0800720c */ /* 0x000fe40003f05270 */
[----:B------:R-:W-:Y:S01]  /*0400*/  MOV R23, R5 ;  /* 0x0000000500177202 */ /* 0x000fe20000000f00 */
[----:B-1----:R-:W-:-:S06]  /*0410*/  ULEA UR6, UR7, UR6, 0x18 ;  /* 0x0000000607067291 */ /* 0x002fcc000f8ec0ff */
[----:B------:R-:W-:-:S05]  /*0420*/  LEA R21, R18, UR6, 0x2 ;  /* 0x0000000612157c11 */ /* 0x000fca000f8e10ff */
[----:B--2---:R1:W-:Y:S04]  /*0430*/  STS [R21], R16 ;  /* 0x0000001015007388 */ /* 0x0043e80000000800 */
[----:B---3--:R1:W-:Y:S01]  /*0440*/  STS [R21+0x640], R17 ;  /* 0x0006401115007388 */ /* 0x0083e20000000800 */
[----:B------:R-:W-:Y:S05]  /*0450*/  @!P0 BRA `(.L_x_5) ;  /* 0x00000000008c8947 */ /* 0x000fea0003800000 */
[----:B------:R-:W-:-:S04]  /*0460*/  VIMNMX.U32 R12, PT, PT, R9, R10, !PT ;  /* 0x0000000a090c7248 */ /* 0x000fc80007fe0000 */
[----:B------:R-:W-:-:S13]  /*0470*/  ISETP.GT.U32.AND P0, PT, R12, 0xc80, PT ;  /* 0x00000c800c00780c */ /* 0x000fda0003f04070 */
[----:B------:R-:W2:Y:S01]  /*0480*/  @!P0 LDC.64 R14, c[0x0][0x388] ;  /* 0x0000e200ff0e8b82 */ /* 0x000ea20000000a00 */
[----:B-1----:R-:W-:-:S07]  /*0490*/  @!P0 IMAD R17, R10, 0xc81, R9 ;  /* 0x00000c810a118824 */ /* 0x002fce00078e0209 */
[----:B------:R-:W1:Y:S01]  /*04a0*/  @!P0 LDC.64 R12, c[0x0][0x390] ;  /* 0x0000e400ff0c8b82 */ /* 0x000e620000000a00 */
[----:B--2---:R-:W-:-:S04]  /*04b0*/  @!P0 IMAD.WIDE.U32 R14, R17, 0x4, R14 ;  /* 0x00000004110e8825 */ /* 0x004fc800078e000e */
[----:B-1----:R-:W-:Y:S01]  /*04c0*/  @!P0 IMAD.WIDE.U32 R12, R17, 0x4, R12 ;  /* 0x00000004110c8825 */ /* 0x002fe200078e000c */
[----:B------:R-:W-:-:S06]  /*04d0*/  CS2R R16, SRZ ;  /* 0x0000000000107805 */ /* 0x000fcc000001ff00 */
[----:B------:R-:W2:Y:S04]  /*04e0*/  @!P0 LDG.E R16, desc[UR8][R14.64] ;  /* 0x000000080e108981 */ /* 0x000ea8000c1e1900 */
[----:B------:R-:W3:Y:S01]  /*04f0*/  @!P0 LDG.E R17, desc[UR8][R12.64] ;  /* 0x000000080c118981 */ /* 0x000ee2000c1e1900 */
[----:B------:R-:W-:Y:S01]  /*0500*/  IMAD R21, R0, 0x4, R21 ;  /* 0x0000000400157824 */ /* 0x000fe200078e0215 */
[----:B------:R-:W-:Y:S01]  /*0510*/  ISETP.NE.AND P0, PT, R8, 0x1, PT ;  /* 0x000000010800780c */ /* 0x000fe20003f05270 */
[----:B------:R-:W-:-:S03]  /*0520*/  IMAD.MOV.U32 R23, RZ, RZ, R11 ;  /* 0x000000ffff177224 */ /* 0x000fc600078e000b */
[----:B--2---:R2:W-:Y:S04]  /*0530*/  STS [R21], R16 ;  /* 0x0000001015007388 */ /* 0x0045e80000000800 */
[----:B---3--:R2:W-:Y:S05]  /*0540*/  STS [R21+0x640], R17 ;  /* 0x0006401115007388 */ /* 0x0085ea0000000800 */
[----:B------:R-:W-:Y:S05]  /*0550*/  @!P0 BRA `(.L_x_5) ;  /* 0x00000000004c8947 */ /* 0x000fea0003800000 */
[----:B--2---:R-:W-:Y:S01]  /*0560*/  IMAD.IADD R17, R9, 0x1, R0 ;  /* 0x0000000109117824 */ /* 0x004fe200078e0200 */
[----:B------:R-:W-:Y:S01]  /*0570*/  BSSY.RECONVERGENT B3, `(.L_x_6) ;  /* 0x000000e000037945 */ /* 0x000fe20003800200 */
[----:B------:R-:W-:Y:S01]  /*0580*/  LEA R21, R0, R21, 0x2 ;  /* 0x0000001500157211 */ /* 0x000fe200078e10ff */
[----:B------:R-:W-:Y:S02]  /*0590*/  IMAD.MOV.U32 R14, RZ, RZ, RZ ;  /* 0x000000ffff0e7224 */ /* 0x000fe400078e00ff */
[----:B------:R-:W-:-:S04]  /*05a0*/  VIMNMX.U32 R12, PT, PT, R10, R17, !PT ;  /* 0x000000110a0c7248 */ /* 0x000fc80007fe0000 */
[----:B------:R-:W-:Y:S01]  /*05b0*/  ISETP.GT.U32.AND P0, PT, R12, 0xc80, PT ;  /* 0x00000c800c00780c */ /* 0x000fe20003f04070 */
[----:B------:R-:W-:-:S12]  /*05c0*/  IMAD.MOV.U32 R12, RZ, RZ, RZ ;  /* 0x000000ffff0c7224 */ /* 0x000fd800078e00ff */
[----:B------:R-:W-:Y:S05]  /*05d0*/  @P0 BRA `(.L_x_7) ;  /* 0x00000000001c0947 */ /* 0x000fea0003800000 */
[----:B------:R-:W1:Y:S01]  /*05e0*/  LDC.64 R14, c[0x0][0x388] ;  /* 0x0000e200ff0e7b82 */ /* 0x000e620000000a00 */
[----:B------:R-:W-:-:S07]  /*05f0*/  IMAD R17, R10, 0xc81, R17 ;  /* 0x00000c810a117824 */ /* 0x000fce00078e0211 */
[----:B------:R-:W2:Y:S01]  /*0600*/  LDC.64 R12, c[0x0][0x390] ;  /* 0x0000e400ff0c7b82 */ /* 0x000ea20000000a00 */
[----:B-1----:R-:W-:-:S06]  /*0610*/  IMAD.WIDE.U32 R14, R17, 0x4, R14 ;  /* 0x00000004110e7825 */ /* 0x002fcc00078e000e */
[----:B------:R1:W5:Y:S01]  /*0620*/  LDG.E R14, desc[UR8][R14.64] ;  /* 0x000000080e0e7981 */ /* 0x000362000c1e1900 */
[----:B--2---:R-:W-:-:S06]  /*0630*/  IMAD.WIDE.U32 R12, R17, 0x4, R12 ;  /* 0x00000004110c7825 */ /* 0x004fcc00078e000c */
[----:B------:R1:W5:Y:S02]  /*0640*/  LDG.E R12, desc[UR8][R12.64] ;  /* 0x000000080c0c7981 */ /* 0x000364000c1e1900 */
.L_x_7:
[----:B------:R-:W-:Y:S05]  /*0650*/  BSYNC.RECONVERGENT B3 ;  /* 0x0000000000037941 */ /* 0x000fea0003800200 */
.L_x_6:
[----:B-----5:R3:W-:Y:S01]  /*0660*/  STS [R21], R14 ;  /* 0x0000000e15007388 */ /* 0x0207e20000000800 */
[----:B------:R-:W-:-:S03]  /*0670*/  IMAD.IADD R23, R11, 0x1, R0 ;  /* 0x000000010b177824 */ /* 0x000fc600078e0200 */
[----:B------:R3:W-:Y:S04]  /*0680*/  STS [R21+0x640], R12 ;  /* 0x0006400c15007388 */ /* 0x0007e80000000800 */
.L_x_5:
[----:B------:R-:W-:Y:S05]  /*0690*/  BSYNC.RECONVERGENT B2 ;  /* 0x0000000000027941 */ /* 0x000fea0003800200 */
.L_x_4:
[----:B------:R-:W-:-:S13]  /*06a0*/  ISETP.GE.U32.AND P0, PT, R4, 0x3, PT ;  /* 0x000000030400780c */ /* 0x000fda0003f06070 */
[----:B------:R-:W-:Y:S05]  /*06b0*/  @!P0 BRA `(.L_x_3) ;  /* 0x0000000400088947 */ /* 0x000fea0003800000 */
.L_x_8:
[----:B----4-:R-:W-:Y:S01]  /*06c0*/  IADD3 R25, PT, PT, R23, UR4, RZ ;  /* 0x0000000417197c10 */ /* 0x010fe2000fffe0ff */
[----:B------:R-:W-:-:S03]  /*06d0*/  IMAD.MOV.U32 R24, RZ, RZ, RZ ;  /* 0x000000ffff187224 */ /* 0x000fc600078e00ff */
[----:B---3--:R-:W-:Y:S01]  /*06e0*/  VIMNMX.U32 R12, PT, PT, R10, R25, !PT ;  /* 0x000000190a0c7248 */ /* 0x008fe20007fe0000 */
[----:B------:R-:W-:-:S03]  /*06f0*/  IMAD.IADD R29, R25, 0x1, R0 ;  /* 0x00000001191d7824 */ /* 0x000fc600078e0200 */
[----:B------:R-:W-:Y:S01]  /*0700*/  ISETP.GT.U32.AND P0, PT, R12, 0xc80, PT ;  /* 0x00000c800c00780c */ /* 0x000fe20003f04070 */
[----:B------:R-:W-:Y:S01]  /*0710*/  IMAD.IADD R27, R29, 0x1, R0 ;  /* 0x000000011d1b7824 */ /* 0x000fe200078e0200 */
[----:B------:R-:W-:-:S04]  /*0720*/  VIMNMX.U32 R12, PT, PT, R10, R29, !PT ;  /* 0x0000001d0a0c7248 */ /* 0x000fc80007fe0000 */
[----:B------:R-:W-:Y:S01]  /*0730*/  ISETP.GT.U32.AND P1, PT, R12, 0xc80, PT ;  /* 0x00000c800c00780c */ /* 0x000fe20003f24070 */
[----:B------:R-:W-:Y:S01]  /*0740*/  HFMA2 R22, -RZ, RZ, 0, 0 ;  /* 0x00000000ff167431 */ /* 0x000fe200000001ff */
[----:B------:R-:W-:-:S04]  /*0750*/  VIMNMX.U32 R18, PT, PT, R10, R27, !PT ;  /* 0x0000001b0a127248 */ /* 0x000fc80007fe0000 */
[----:B------:R-:W-:Y:S01]  /*0760*/  ISETP.GT.U32.AND P2, PT, R18, 0xc80, PT ;  /* 0x00000c801200780c */ /* 0x000fe20003f44070 */
[----:B-1----:R-:W1:Y:S01]  /*0770*/  @!P0 LDC.64 R14, c[0x0][0x388] ;  /* 0x0000e200ff0e8b82 */ /* 0x002e620000000a00 */
[----:B------:R-:W-:-:S07]  /*0780*/  @!P0 IMAD R25, R10, 0xc81, R25 ;  /* 0x00000c810a198824 */ /* 0x000fce00078e0219 */
[----:B------:R-:W3:Y:S08]  /*0790*/  @!P0 LDC.64 R12, c[0x0][0x390] ;  /* 0x0000e400ff0c8b82 */ /* 0x000ef00000000a00 */
[----:B--2---:R-:W2:Y:S01]  /*07a0*/  @!P1 LDC.64 R16, c[0x0][0x388] ;  /* 0x0000e200ff109b82 */ /* 0x004ea20000000a00 */
[----:B-1----:R-:W-:-:S07]  /*07b0*/  @!P0 IMAD.WIDE.U32 R14, R25, 0x4, R14 ;  /* 0x00000004190e8825 */ /* 0x002fce00078e000e */
[----:B------:R-:W1:Y:S01]  /*07c0*/  @!P2 LDC.64 R20, c[0x0][0x388] ;  /* 0x0000e200ff14ab82 */ /* 0x000e620000000a00 */
[----:B------:R4:W5:Y:S01]  /*07d0*/  @!P0 LDG.E R24, desc[UR8][R14.64] ;  /* 0x000000080e188981 */ /* 0x000962000c1e1900 */
[----:B------:R-:W-:Y:S02]  /*07e0*/  @!P1 IMAD R29, R10, 0xc81, R29 ;  /* 0x00000c810a1d9824 */ /* 0x000fe400078e021d */
[----:B---3--:R-:W-:-:S04]  /*07f0*/  @!P0 IMAD.WIDE.U32 R12, R25, 0x4, R12 ;  /* 0x00000004190c8825 */ /* 0x008fc800078e000c */
[----:B----4-:R-:W3:Y:S01]  /*0800*/  @!P1 LDC.64 R14, c[0x0][0x390] ;  /* 0x0000e400ff0e9b82 */ /* 0x010ee20000000a00 */
[----:B------:R-:W-:Y:S01]  /*0810*/  IMAD.IADD R25, R27, 0x1, R0 ;  /* 0x000000011b197824 */ /* 0x000fe200078e0200 */
[----:B------:R4:W5:Y:S01]  /*0820*/  @!P0 LDG.E R22, desc[UR8][R12.64] ;  /* 0x000000080c168981 */ /* 0x000962000c1e1900 */
[----:B------:R-:W-:Y:S02]  /*0830*/  IMAD.MOV.U32 R18, RZ, RZ, RZ ;  /* 0x000000ffff127224 */ /* 0x000fe400078e00ff */
[----:B--2---:R-:W-:Y:S01]  /*0840*/  @!P1 IMAD.WIDE.U32 R16, R29, 0x4, R16 ;  /* 0x000000041d109825 */ /* 0x004fe200078e0010 */
[----:B------:R-:W-:-:S04]  /*0850*/  VIMNMX.U32 R26, PT, PT, R10, R25, !PT ;  /* 0x000000190a1a7248 */ /* 0x000fc80007fe0000 */
[----:B------:R-:W-:Y:S01]  /*0860*/  ISETP.GT.U32.AND P0, PT, R26, 0xc80, PT ;  /* 0x00000c801a00780c */ /* 0x000fe20003f04070 */
[----:B------:R-:W-:Y:S01]  /*0870*/  IMAD.MOV.U32 R26, RZ, RZ, RZ ;  /* 0x000000ffff1a7224 */ /* 0x000fe200078e00ff */
[----:B------:R2:W5:Y:S01]  /*0880*/  @!P1 LDG.E R18, desc[UR8][R16.64] ;  /* 0x0000000810129981 */ /* 0x000562000c1e1900 */
[----:B----4-:R-:W4:Y:S01]  /*0890*/  @!P2 LDC.64 R12, c[0x0][0x390] ;  /* 0x0000e400ff0cab82 */ /* 0x010f220000000a00 */
[----:B------:R-:W-:-:S04]  /*08a0*/  @!P2 IMAD R27, R10, 0xc81, R27 ;  /* 0x00000c810a1ba824 */ /* 0x000fc800078e021b */
[----:B-1----:R-:W-:-:S05]  /*08b0*/  @!P2 IMAD.WIDE.U32 R20, R27, 0x4, R20 ;  /* 0x000000041b14a825 */ /* 0x002fca00078e0014 */
[----:B--2---:R-:W1:Y:S01]  /*08c0*/  @!P0 LDC.64 R16, c[0x0][0x390] ;  /* 0x0000e400ff108b82 */ /* 0x004e620000000a00 */
[----:B---3--:R-:W-:Y:S01]  /*08d0*/  @!P1 IMAD.WIDE.U32 R14, R29, 0x4, R14 ;  /* 0x000000041d0e9825 */ /* 0x008fe200078e000e */
[----:B------:R-:W-:-:S04]  /*08e0*/  CS2R R28, SRZ ;  /* 0x00000000001c7805 */ /* 0x000fc8000001ff00 */
[----:B------:R2:W3:Y:S01]  /*08f0*/  @!P1 LDG.E R26, desc[UR8][R14.64] ;  /* 0x000000080e1a9981 */ /* 0x0004e2000c1e1900 */
[----:B------:R-:W-:-:S03]  /*0900*/  @!P0 IMAD R25, R10, 0xc81, R25 ;  /* 0x00000c810a198824 */ /* 0x000fc600078e0219 */
[----:B------:R-:W3:Y:S01]  /*0910*/  @!P2 LDG.E R28, desc[UR8][R20.64] ;  /* 0x00000008141ca981 */ /* 0x000ee2000c1e1900 */
[----:B----4-:R-:W-:Y:S01]  /*0920*/  @!P2 IMAD.WIDE.U32 R12, R27, 0x4, R12 ;  /* 0x000000041b0ca825 */ /* 0x010fe200078e000c */
[----:B------:R-:W-:Y:S01]  /*0930*/  MOV R27, RZ ;  /* 0x000000ff001b7202 */ /* 0x000fe20000000f00 */
[----:B--2---:R-:W2:Y:S05]  /*0940*/  @!P0 LDC.64 R14, c[0x0][0x388] ;  /* 0x0000e200ff0e8b82 */ /* 0x004eaa0000000a00 */
[----:B------:R4:W3:Y:S01]  /*0950*/  @!P2 LDG.E R27, desc[UR8][R12.64] ;  /* 0x000000080c1ba981 */ /* 0x0008e2000c1e1900 */
[----:B-1----:R-:W-:-:S04]  /*0960*/  @!P0 IMAD.WIDE.U32 R16, R25, 0x4, R16 ;  /* 0x0000000419108825 */ /* 0x002fc800078e0010 */
[----:B--2---:R-:W-:-:S04]  /*0970*/  @!P0 IMAD.WIDE.U32 R14, R25, 0x4, R14 ;  /* 0x00000004190e8825 */ /* 0x004fc800078e000e */
[----:B------:R-:W-:Y:S01]  /*0980*/  IMAD.MOV.U32 R25, RZ, RZ, RZ ;  /* 0x000000ffff197224 */ /* 0x000fe200078e00ff */
[----:B------:R-:W2:Y:S05]  /*0990*/  @!P0 LDG.E R29, desc[UR8][R14.64] ;  /* 0x000000080e1d8981 */ /* 0x000eaa000c1e1900 */
[----:B------:R-:W2:Y:S01]  /*09a0*/  @!P0 LDG.E R25, desc[UR8][R16.64] ;  /* 0x0000000810198981 */ /* 0x000ea2000c1e1900 */
[----:B------:R-:W1:Y:S01]  /*09b0*/  S2UR UR7, SR_CgaCtaId ;  /* 0x00000000000779c3 */ /* 0x000e620000008800 */
[----:B------:R-:W-:Y:S01]  /*09c0*/  UMOV UR6, 0x400 ;  /* 0x0000040000067882 */ /* 0x000fe20000000000 */
[--C-:B----4-:R-:W-:Y:S02]  /*09d0*/  IMAD R12, R6, 0x14, R23.reuse ;  /* 0x00000014060c7824 */ /* 0x110fe400078e0217 */
[----:B------:R-:W-:-:S05]  /*09e0*/  IMAD R23, R0, 0x4, R23 ;  /* 0x0000000400177824 */ /* 0x000fca00078e0217 */
[----:B------:R-:W-:Y:S01]  /*09f0*/  ISETP.GE.U32.AND P0, PT, R23, 0x14, PT ;  /* 0x000000141700780c */ /* 0x000fe20003f06070 */
[----:B-1----:R-:W-:-:S06]  /*0a00*/  ULEA UR6, UR7, UR6, 0x18 ;  /* 0x0000000607067291 */ /* 0x002fcc000f8ec0ff */
[----:B------:R-:W-:-:S05]  /*0a10*/  LEA R13, R12, UR6, 0x2 ;  /* 0x000000060c0d7c11 */ /* 0x000fca000f8e10ff */
[----:B------:R-:W-:-:S04]  /*0a20*/  IMAD R21, R0, 0x4, R13 ;  /* 0x0000000400157824 */ /* 0x000fc800078e020d */
[----:B------:R-:W-:-:S05]  /*0a30*/  IMAD R20, R0, 0x4, R21 ;  /* 0x0000000400147824 */ /* 0x000fca00078e0215 */
[----:B------:R-:W-:Y:S01]  /*0a40*/  LEA R12, R0, R20, 0x2 ;  /* 0x00000014000c7211 */ /* 0x000fe200078e10ff */
[----:B-----5:R4:W-:Y:S04]  /*0a50*/  STS [R13], R24 ;  /* 0x000000180d007388 */ /* 0x0209e80000000800 */
[----:B------:R4:W-:Y:S04]  /*0a60*/  STS [R13+0x640], R22 ;  /* 0x000640160d007388 */ /* 0x0009e80000000800 */
[----:B------:R4:W-:Y:S04]  /*0a70*/  STS [R21], R18 ;  /* 0x0000001215007388 */ /* 0x0009e80000000800 */
[----:B---3--:R4:W-:Y:S04]  /*0a80*/  STS [R21+0x640], R26 ;  /* 0x0006401a15007388 */ /* 0x0089e80000000800 */
[----:B------:R4:W-:Y:S04]  /*0a90*/  STS [R20], R28 ;  /* 0x0000001c14007388 */ /* 0x0009e80000000800 */
[----:B------:R4:W-:Y:S04]  /*0aa0*/  STS [R20+0x640], R27 ;  /* 0x0006401b14007388 */ /* 0x0009e80000000800 */
[----:B--2---:R4:W-:Y:S04]  /*0ab0*/  STS [R12], R29 ;  /* 0x0000001d0c007388 */ /* 0x0049e80000000800 */
[----:B------:R4:W-:Y:S01]  /*0ac0*/  STS [R12+0x640], R25 ;  /* 0x000640190c007388 */ /* 0x0009e20000000800 */
[----:B------:R-:W-:Y:S05]  /*0ad0*/  @!P0 BRA `(.L_x_8) ;  /* 0xfffffff800f88947 */ /* 0x000fea000383ffff */
.L_x_3:
[----:B------:R-:W-:Y:S05]  /*0ae0*/  BSYNC.RECONVERGENT B1 ;  /* 0x0000000000017941 */ /* 0x000fea0003800200 */
.L_x_2:
[----:B0-----:R-:W-:-:S05]  /*0af0*/  IMAD.IADD R6, R2, 0x1, R6 ;  /* 0x0000000102067824 */ /* 0x001fca00078e0206 */
[----:B------:R-:W-:-:S13]  /*0b00*/  ISETP.GE.U32.AND P0, PT, R6, 0x14, PT ;  /* 0x000000140600780c */ /* 0x000fda0003f06070 */
[----:B------:R-:W-:Y:S05]  /*0b10*/  @!P0 BRA `(.L_x_9) ;  /* 0xfffffff400e08947 */ /* 0x000fea000383ffff */
.L_x_1:
[----:B------:R-:W-:Y:S05]  /*0b20*/  BSYNC.RECONVERGENT B0 ;  /* 0x0000000000007941 */ /* 0x000fea0003800200 */
.L_x_0:
[----:B----4-:R-:W0:Y:S01]  /*0b30*/  S2R R18, SR_TID.X ;  /* 0x0000000000127919 */ /* 0x010e220000002100 */
[----:B------:R-:W-:Y:S01]  /*0b40*/  BAR.SYNC.DEFER_BLOCKING 0x0 ;  /* 0x0000000000007b1d */ /* 0x000fe20000010000 */
[----:B------:R-:W-:-:S05]  /*0b50*/  ISETP.GE.U32.AND P0, PT, R19, 0x14, PT ;  /* 0x000000141300780c */ /* 0x000fca0003f06070 */
[----:B------:R-:W4:Y:S01]  /*0b60*/  LDCU UR10, c[0x0][0x360] ;  /* 0x00006c00ff0a77ac */ /* 0x000f220008000800 */
[----:B------:R-:W-:Y:S01]  /*0b70*/  BSSY.RECONVERGENT B3, `(.L_x_10) ;  /* 0x00001a6000037945 */ /* 0x000fe20003800200 */
[----:B------:R-:W0:Y:S06]  /*0b80*/  LDCU UR11, c[0x0][0x364] ;  /* 0x00006c80ff0b77ac */ /* 0x000e2c0008000800 */
[----:B------:R-:W-:Y:S05]  /*0b90*/  @P0 BRA `(.L_x_11) ;  /* 0x00000018008c0947 */ /* 0x000fea0003800000 */
[----:B------:R-:W5:Y:S01]  /*0ba0*/  LDCU UR6, c[0x0][0x380] ;  /* 0x00007000ff0677ac */ /* 0x000f620008000800 */
[----:B------:R-:W-:Y:S01]  /*0bb0*/  MOV R8, R19 ;  /* 0x0000001300087202 */ /* 0x000fe20000000f00 */
[----:B-----5:R-:W-:-:S04]  /*0bc0*/  FADD R27, RZ, UR6 ;  /* 0x00000006ff1b7e21 */ /* 0x020fc80008000000 */
[----:B------:R-:W-:-:S04]  /*0bd0*/  FMUL R27, R27, 125.6637115478515625 ;  /* 0x42fb53d21b1b7820 */ /* 0x000fc80000400000 */
[C---:B------:R-:W-:Y:S01]  /*0be0*/  FMUL R0, R27.reuse, 0.63661974668502807617 ;  /* 0x3f22f9831b007820 */ /* 0x040fe20000400000 */
[----:B------:R-:W-:Y:S01]  /*0bf0*/  SHF.R.U32.HI R11, RZ, 0x17, R27 ;  /* 0x00000017ff0b7819 */ /* 0x000fe2000001161b */
[C---:B------:R-:W-:Y:S01]  /*0c00*/  IMAD.SHL.U32 R26, R27.reuse, 0x100, RZ ;  /* 0x000001001b1a7824 */ /* 0x040fe200078e00ff */
[----:B------:R-:W-:Y:S02]  /*0c10*/  FSETP.GE.AND P0, PT, |R27|, 105615, PT ;  /* 0x47ce47801b00780b */ /* 0x000fe40003f06200 */
[----:B------:R-:W-:Y:S01]  /*0c20*/  LOP3.LUT R4, R11, 0xe0, RZ, 0xc0, !PT ;  /* 0x000000e00b047812 */ /* 0x000fe200078ec0ff */
[----:B------:R-:W5:Y:S01]  /*0c30*/  F2I.NTZ R0, R0 ;  /* 0x0000000000007305 */ /* 0x000f620000203100 */
[----:B------:R-:W-:Y:S02]  /*0c40*/  FSETP.EQ.OR P3, PT, |R27|, +INF , !P0 ;  /* 0x7f8000001b00780b */ /* 0x000fe40004762600 */
[----:B------:R-:W-:Y:S01]  /*0c50*/  LOP3.LUT R11, R11, 0x1f, RZ, 0xc0, !PT ;  /* 0x0000001f0b0b7812 */ /* 0x000fe200078ec0ff */
[----:B------:R-:W-:Y:S01]  /*0c60*/  VIADD R4, R4, 0xffffff80 ;  /* 0xffffff8004047836 */ /* 0x000fe20000000000 */
[----:B------:R-:W-:-:S04]  /*0c70*/  LOP3.LUT R26, R26, 0x80000000, RZ, 0xfc, !PT ;  /* 0x800000001a1a7812 */ /* 0x000fc800078efcff */
[----:B------:R-:W-:-:S05]  /*0c80*/  SHF.R.U32.HI R4, RZ, 0x5, R4 ;  /* 0x00000005ff047819 */ /* 0x000fca0000011604 */
[----:B------:R-:W-:Y:S01]  /*0c90*/  IMAD.U32 R6, R4, -0x4, RZ ;  /* 0xfffffffc04067824 */ /* 0x000fe200078e00ff */
[----:B-----5:R-:W-:Y:S02]  /*0ca0*/  I2FP.F32.S32 R2, R0 ;  /* 0x0000000000027245 */ /* 0x020fe40000201400 */
[----:B------:R-:W-:-:S03]  /*0cb0*/  SEL R10, R0, RZ, !P0 ;  /* 0x000000ff000a7207 */ /* 0x000fc60004000000 */
[----:B------:R-:W-:-:S04]  /*0cc0*/  FFMA R3, R2, -1.5707962512969970703, R27 ;  /* 0xbfc90fda02037823 */ /* 0x000fc8000000001b */
[----:B------:R-:W-:-:S04]  /*0cd0*/  FFMA R3, R2, -7.5497894158615963534e-08, R3 ;  /* 0xb3a2216802037823 */ /* 0x000fc80000000003 */
[----:B------:R-:W-:Y:S01]  /*0ce0*/  FFMA R9, R2, -5.3903029534742383927e-15, R3 ;  /* 0xa7c234c502097823 */ /* 0x000fe20000000003 */
[----:B------:R-:W-:-:S07]  /*0cf0*/  @P0 FMUL R9, RZ, R27 ;  /* 0x0000001bff090220 */ /* 0x000fce0000400000 */
.L_x_43:
[----:B0-----:R-:W-:Y:S01]  /*0d00*/  ISETP.GT.U32.AND P0, PT, R18, 0x13, PT ;  /* 0x000000131200780c */ /* 0x001fe20003f04070 */
[----:B------:R-:W-:-:S12]  /*0d10*/  BSSY.RECONVERGENT B2, `(.L_x_12) ;  /* 0x0000188000027945 */ /* 0x000fd80003800200 */
[----:B------:R-:W-:Y:S05]  /*0d20*/  @P0 BRA `(.L_x_13) ;  /* 0x0000001800180947 */ /* 0x000fea0003800000 */
[----:B------:R-:W-:Y:S02]  /*0d30*/  HFMA2 R0, -RZ, RZ, 5.28125, 0 ;  /* 0x45480000ff007431 */ /* 0x000fe400000001ff */
[----:B------:R-:W-:Y:S01]  /*0d40*/  VIADD R5, R8, UR5 ;  /* 0x0000000508057c36 */ /* 0x000fe20008000000 */
[----:B------:R-:W-:Y:S01]  /*0d50*/  ISETP.NE.AND P1, PT, R11, RZ, PT ;  /* 0x000000ff0b00720c */ /* 0x000fe20003f25270 */
[----:B------:R-:W-:Y:S01]  /*0d60*/  IMAD.MOV.U32 R7, RZ, RZ, 0x39a3d70a ;  /* 0x39a3d70aff077424 */ /* 0x000fe200078e00ff */
[----:B------:R-:W-:Y:S02]  /*0d70*/  BSSY.RECONVERGENT B4, `(.L_x_14) ;  /* 0x000000d000047945 */ /* 0x000fe40003800200 */
[----:B------:R-:W-:Y:S01]  /*0d80*/  I2FP.F32.S32 R3, R5 ;  /* 0x0000000500037245 */ /* 0x000fe20000201400 */
[----:B------:R-:W-:-:S03]  /*0d90*/  FFMA R0, R7, -R0, 1 ;  /* 0x3f80000007007423 */ /* 0x000fc60000000800 */
[----:B------:R-:W0:Y:S01]  /*0da0*/  FCHK P0, R3, 3200 ;  /* 0x4548000003007902 */ /* 0x000e220000000000 */
[----:B------:R-:W-:-:S04]  /*0db0*/  FFMA R0, R0, R7, 0.00031249999301508069038 ;  /* 0x39a3d70a00007423 */ /* 0x000fc80000000007 */
[----:B------:R-:W-:-:S04]  /*0dc0*/  FFMA R2, R3, R0, RZ ;  /* 0x0000000003027223 */ /* 0x000fc800000000ff */
[----:B------:R-:W-:-:S04]  /*0dd0*/  FFMA R7, R2, -3200, R3 ;  /* 0xc548000002077823 */ /* 0x000fc80000000003 */
[----:B------:R-:W-:Y:S01]  /*0de0*/  FFMA R0, R0, R7, R2 ;  /* 0x0000000700007223 */ /* 0x000fe20000000002 */
[----:B------:R-:W-:Y:S01]  /*0df0*/  P2R R2, PR, RZ, 0x2 ;  /* 0x00000002ff027803 */ /* 0x000fe20000000000 */
[----:B0-----:R-:W-:Y:S06]  /*0e00*/  @!P0 BRA `(.L_x_15) ;  /* 0x00000000000c8947 */ /* 0x001fec0003800000 */
[----:B------:R-:W-:Y:S01]  /*0e10*/  IMAD.MOV.U32 R0, RZ, RZ, 0x45480000 ;  /* 0x45480000ff007424 */ /* 0x000fe200078e00ff */
[----:B------:R-:W-:-:S07]  /*0e20*/  MOV R20, 0xe40 ;  /* 0x00000e4000147802 */ /* 0x000fce0000000f00 */
[----:B-1234-:R-:W-:Y:S05]  /*0e30*/  CALL.REL.NOINC `($__internal_0_$__cuda_sm3x_div_rn_noftz_f32_slowpath) ;  /* 0x000000a800487944 */ /* 0x01efea0003c00000 */
.L_x_15:
[----:B----4-:R-:W-:Y:S05]  /*0e40*/  BSYNC.RECONVERGENT B4 ;  /* 0x0000000000047941 */ /* 0x010fea0003800200 */
.L_x_14:
[C---:B------:R-:W-:Y:S01]  /*0e50*/  FADD R3, -R0.reuse, 1 ;  /* 0x3f80000000037421 */ /* 0x040fe20000000100 */
[----:B------:R-:W-:Y:S01]  /*0e60*/  MOV R2, 0x3dcccccd ;  /* 0x3dcccccd00027802 */ /* 0x000fe20000000f00 */
[----:B------:R-:W-:Y:S01]  /*0e70*/  IMAD.MOV.U32 R7, RZ, RZ, 0x41200000 ;  /* 0x41200000ff077424 */ /* 0x000fe200078e00ff */
[C---:B------:R-:W-:Y:S01]  /*0e80*/  FSETP.GTU.AND P6, PT, R0.reuse, 0.46499997377395629883, PT ;  /* 0x3eee147a0000780b */ /* 0x040fe20003fcc000 */
[----:B------:R-:W-:Y:S01]  /*0e90*/  BSSY.RECONVERGENT B4, `(.L_x_16) ;  /* 0x000000f000047945 */ /* 0x000fe20003800200 */
[C---:B------:R-:W-:Y:S01]  /*0ea0*/  FMNMX3 R3, R0.reuse, 0.10000000149011611938, R3, PT ;  /* 0x3dcccccd00037876 */ /* 0x040fe20003800003 */
[----:B------:R-:W-:Y:S01]  /*0eb0*/  FFMA R2, R7, -R2, 1 ;  /* 0x3f80000007027423 */ /* 0x000fe20000000802 */
[----:B------:R-:W-:Y:S02]  /*0ec0*/  FSETP.GTU.AND P5, PT, R0, 0.56499999761581420898, PT ;  /* 0x3f10a3d70000780b */ /* 0x000fe40003fac000 */
[----:B------:R-:W0:Y:S01]  /*0ed0*/  FCHK P0, R3, 0.10000000149011611938 ;  /* 0x3dcccccd03007902 */ /* 0x000e220000000000 */
[----:B------:R-:W-:Y:S01]  /*0ee0*/  FFMA R2, R2, R7, 10 ;  /* 0x4120000002027423 */ /* 0x000fe20000000007 */
[----:B------:R-:W-:-:S02]  /*0ef0*/  FSETP.GE.AND P6, PT, R0, 0.43500000238418579102, !P6 ;  /* 0x3edeb8520000780b */ /* 0x000fc400077c6000 */
[----:B------:R-:W-:Y:S01]  /*0f00*/  FSETP.GE.AND P5, PT, R0, 0.53500002622604370117, !P5 ;  /* 0x3f08f5c30000780b */ /* 0x000fe20006fa6000 */
[----:B------:R-:W-:-:S04]  /*0f10*/  FFMA R4, R3, R2, RZ ;  /* 0x0000000203047223 */ /* 0x000fc800000000ff */
[----:B------:R-:W-:-:S04]  /*0f20*/  FFMA R7, R4, -0.10000000149011611938, R3 ;  /* 0xbdcccccd04077823 */ /* 0x000fc80000000003 */
[----:B------:R-:W-:Y:S01]  /*0f30*/  FFMA R0, R2, R7, R4 ;  /* 0x0000000702007223 */ /* 0x000fe20000000004 */
[----:B0-----:R-:W-:Y:S06]  /*0f40*/  @!P0 BRA `(.L_x_17) ;  /* 0x00000000000c8947 */ /* 0x001fec0003800000 */
[----:B------:R-:W-:Y:S01]  /*0f50*/  IMAD.MOV.U32 R0, RZ, RZ, 0x3dcccccd ;  /* 0x3dcccccdff007424 */ /* 0x000fe200078e00ff */
[----:B------:R-:W-:-:S07]  /*0f60*/  MOV R20, 0xf80 ;  /* 0x00000f8000147802 */ /* 0x000fce0000000f00 */
[----:B-123--:R-:W-:Y:S05]  /*0f70*/  CALL.REL.NOINC `($__internal_0_$__cuda_sm3x_div_rn_noftz_f32_slowpath) ;  /* 0x000000a400f87944 */ /* 0x00efea0003c00000 */
.L_x_17:
[----:B------:R-:W-:Y:S05]  /*0f80*/  BSYNC.RECONVERGENT B4 ;  /* 0x0000000000047941 */ /* 0x000fea0003800200 */
.L_x_16:
[----:B------:R-:W-:Y:S01]  /*0f90*/  ISETP.NE.AND P0, PT, R11, RZ, PT ;  /* 0x000000ff0b00720c */ /* 0x000fe20003f05270 */
[----:B------:R-:W-:-:S12]  /*0fa0*/  FADD R4, -R0, 1 ;  /* 0x3f80000000047421 */ /* 0x000fd80000000100 */
[----:B------:R-:W-:Y:S05]  /*0fb0*/  @!P0 BRA `(.L_x_18) ;  /* 0x0000000800d08947 */ /* 0x000fea0003800000 */
[----:B------:R-:W-:Y:S01]  /*0fc0*/  PLOP3.LUT P5, PT, P6, P5, PT, 0xf8, 0x8f ;  /* 0x00000000008f781c */ /* 0x000fe200037abf70 */
[----:B------:R-:W-:-:S12]  /*0fd0*/  IMAD.MOV.U32 R7, RZ, RZ, R18 ;  /* 0x000000ffff077224 */ /* 0x000fd800078e0012 */
.L_x_30:
[----:B------:R-:W-:Y:S01]  /*0fe0*/  VIADD R0, R7, 0xffffffed ;  /* 0xffffffed07007836 */ /* 0x000fe20000000000 */
[----:B------:R-:W-:Y:S04]  /*0ff0*/  BSSY.RECONVERGENT B4, `(.L_x_19) ;  /* 0x00000ac000047945 */ /* 0x000fe80003800200 */
[----:B------:R-:W-:-:S04]  /*1000*/  ISETP.GE.U32.AND P0, PT, R0, -0x12, PT ;  /* 0xffffffee0000780c */ /* 0x000fc80003f06070 */
[----:B------:R-:W-:-:S04]  /*1010*/  ISETP.EQ.OR P0, PT, R8, RZ, !P0 ;  /* 0x000000ff0800720c */ /* 0x000fc80004702670 */
[----:B------:R-:W-:-:S13]  /*1020*/  ISETP.GT.U32.OR P0, PT, R8, 0x12, P0 ;  /* 0x000000120800780c */ /* 0x000fda0000704470 */
[----:B0-----:R-:W-:Y:S05]  /*1030*/  @P0 BRA `(.L_x_20) ;  /* 0x00000008009c0947 */ /* 0x001fea0003800000 */
[----:B------:R-:W0:Y:S01]  /*1040*/  S2UR UR7, SR_CgaCtaId ;  /* 0x00000000000779c3 */ /* 0x000e220000008800 */
[----:B------:R-:W-:Y:S01]  /*1050*/  IADD3 R0, PT, PT, R7, UR4, RZ ;  /* 0x0000000407007c10 */ /* 0x000fe2000fffe0ff */
[----:B------:R-:W-:Y:S01]  /*1060*/  UMOV UR6, 0x400 ;  /* 0x0000040000067882 */ /* 0x000fe20000000000 */
[----:B------:R-:W-:Y:S01]  /*1070*/  IMAD R2, R8, 0x14, R7 ;  /* 0x0000001408027824 */ /* 0x000fe200078e0207 */
[----:B------:R-:W-:Y:S01]  /*1080*/  BSSY.RECONVERGENT B5, `(.L_x_21) ;  /* 0x00000a1000057945 */ /* 0x000fe20003800200 */
[----:B------:R-:W-:Y:S01]  /*1090*/  ISETP.NE.AND P0, PT, R0, 0xc80, PT ;  /* 0x00000c800000780c */ /* 0x000fe20003f05270 */
[----:B------:R-:W-:-:S03]  /*10a0*/  IMAD.MOV.U32 R3, RZ, RZ, RZ ;  /* 0x000000ffff037224 */ /* 0x000fc600078e00ff */
[----:B------:R-:W-:Y:S01]  /*10b0*/  ISETP.EQ.OR P0, PT, R0, RZ, !P0 ;  /* 0x000000ff0000720c */ /* 0x000fe20004702670 */
[----:B0-----:R-:W-:-:S06]  /*10c0*/  ULEA UR6, UR7, UR6, 0x18 ;  /* 0x0000000607067291 */ /* 0x001fcc000f8ec0ff */
[----:B------:R-:W-:-:S06]  /*10d0*/  LEA R2, R2, UR6, 0x2 ;  /* 0x0000000602027c11 */ /* 0x000fcc000f8e10ff */
[----:B------:R-:W-:Y:S05]  /*10e0*/  @P0 BRA `(.L_x_22) ;  /* 0x0000000800680947 */ /* 0x000fea0003800000 */
[----:B------:R-:W-:-:S04]  /*10f0*/  ISETP.EQ.AND P0, PT, R0, 0x855, !P5 ;  /* 0x000008550000780c */ /* 0x000fc80006f02270 */
[----:B------:R-:W-:-:S04]  /*1100*/  ISETP.EQ.OR P0, PT, R5, 0xc80, P0 ;  /* 0x00000c800500780c */ /* 0x000fc80000702670 */
[----:B------:R-:W-:-:S13]  /*1110*/  ISETP.EQ.OR P0, PT, R5, RZ, P0 ;  /* 0x000000ff0500720c */ /* 0x000fda0000702670 */
[----:B------:R-:W-:Y:S05]  /*1120*/  @P0 BRA `(.L_x_22) ;  /* 0x0000000800580947 */ /* 0x000fea0003800000 */
[----:B------:R-:W-:-:S04]  /*1130*/  ISETP.NE.AND P0, PT, R5, 0x640, PT ;  /* 0x000006400500780c */ /* 0x000fc80003f05270 */
[----:B------:R-:W-:-:S13]  /*1140*/  ISETP.NE.OR P0, PT, R0, 0x215, P0 ;  /* 0x000002150000780c */ /* 0x000fda0000705670 */
[----:B------:R-:W-:Y:S05]  /*1150*/  @P0 BRA `(.L_x_23) ;  /* 0x0000000400800947 */ /* 0x000fea0003800000 */
[----:B------:R-:W-:Y:S02]  /*1160*/  IMAD.MOV.U32 R24, RZ, RZ, R10 ;  /* 0x000000ffff187224 */ /* 0x000fe400078e000a */
[----:B------:R-:W-:Y:S01]  /*1170*/  IMAD.MOV.U32 R0, RZ, RZ, R9 ;  /* 0x000000ffff007224 */ /* 0x000fe200078e0009 */
[----:B------:R-:W-:Y:S06]  /*1180*/  @P3 BRA `(.L_x_24) ;  /* 0x0000000400283947 */ /* 0x000fec0003800000 */
[----:B------:R-:W-:Y:S02]  /*1190*/  HFMA2 R3, -RZ, RZ, 0, 0 ;  /* 0x00000000ff037431 */ /* 0x000fe400000001ff */
[----:B------:R-:W-:Y:S02]  /*11a0*/  IMAD.MOV.U32 R25, RZ, RZ, RZ ;  /* 0x000000ffff197224 */ /* 0x000fe400078e00ff */
[----:B------:R-:W-:-:S07]  /*11b0*/  IMAD.MOV.U32 R29, RZ, RZ, RZ ;  /* 0x000000ffff1d7224 */ /* 0x000fce00078e00ff */
.L_x_25:
[----:B-123--:R-:W0:Y:S02]  /*11c0*/  LDC.64 R20, c[0x4][RZ] ;  /* 0x01000000ff147b82 */ /* 0x00ee240000000a00 */
[----:B0-----:R-:W-:-:S05]  /*11d0*/  IMAD.WIDE.U32 R22, R29, 0x4, R20 ;  /* 0x000000041d167825 */ /* 0x001fca00078e0014 */
[----:B------:R-:W2:Y:S01]  /*11e0*/  LDG.E.CONSTANT R21, desc[UR8][R22.64] ;  /* 0x0000000816157981 */ /* 0x000ea2000c1e9900 */
[C---:B------:R-:W-:Y:S02]  /*11f0*/  IMAD.SHL.U32 R0, R29.reuse, 0x4, RZ ;  /* 0x000000041d007824 */ /* 0x040fe400078e00ff */
[----:B------:R-:W-:-:S03]  /*1200*/  VIADD R29, R29, 0x1 ;  /* 0x000000011d1d7836 */ /* 0x000fc60000000000 */
[C---:B------:R-:W-:Y:S02]  /*1210*/  ISETP.EQ.AND P0, PT, R0.reuse, 0x4, PT ;  /* 0x000000040000780c */ /* 0x040fe40003f02270 */
[C---:B------:R-:W-:Y:S02]  /*1220*/  ISETP.EQ.AND P6, PT, R0.reuse, RZ, PT ;  /* 0x000000ff0000720c */ /* 0x040fe40003fc2270 */
[C---:B------:R-:W-:Y:S02]  /*1230*/  ISETP.EQ.AND P2, PT, R0.reuse, 0xc, PT ;  /* 0x0000000c0000780c */ /* 0x040fe40003f42270 */
[----:B------:R-:W-:Y:S01]  /*1240*/  ISETP.EQ.AND P4, PT, R0, 0x10, PT ;  /* 0x000000100000780c */ /* 0x000fe20003f82270 */
[----:B--2---:R-:W-:-:S03]  /*1250*/  IMAD.WIDE.U32 R20, R21, R26, RZ ;  /* 0x0000001a15147225 */ /* 0x004fc600078e00ff */
[----:B------:R-:W-:-:S04]  /*1260*/  IADD3 R20, P1, PT, R20, R3, RZ ;  /* 0x0000000314147210 */ /* 0x000fc80007f3e0ff */
[----:B------:R-:W-:Y:S01]  /*1270*/  IADD3.X R3, PT, PT, R21, R25, RZ, P1, !PT ;  /* 0x0000001915037210 */ /* 0x000fe20000ffe4ff */
[--C-:B------:R-:W-:Y:S01]  /*1280*/  @P0 IMAD.MOV.U32 R16, RZ, RZ, R20.reuse ;  /* 0x000000ffff100224 */ /* 0x100fe200078e0014 */
[----:B------:R-:W-:Y:S01]  /*1290*/  ISETP.NE.AND P0, PT, R29, 0x6, PT ;  /* 0x000000061d00780c */ /* 0x000fe20003f05270 */
[--C-:B------:R-:W-:Y:S01]  /*12a0*/  @P6 IMAD.MOV.U32 R17, RZ, RZ, R20.reuse ;  /* 0x000000ffff116224 */ /* 0x100fe200078e0014 */
[C---:B------:R-:W-:Y:S01]  /*12b0*/  ISETP.EQ.AND P1, PT, R0.reuse, 0x8, PT ;  /* 0x000000080000780c */ /* 0x040fe20003f22270 */
[--C-:B------:R-:W-:Y:S01]  /*12c0*/  @P2 IMAD.MOV.U32 R14, RZ, RZ, R20.reuse ;  /* 0x000000ffff0e2224 */ /* 0x100fe200078e0014 */
[----:B------:R-:W-:Y:S01]  /*12d0*/  ISETP.EQ.AND P6, PT, R0, 0x14, PT ;  /* 0x000000140000780c */ /* 0x000fe20003fc2270 */
[----:B------:R-:W-:-:S10]  /*12e0*/  @P4 IMAD.MOV.U32 R13, RZ, RZ, R20 ;  /* 0x000000ffff0d4224 */ /* 0x000fd400078e0014 */
[----:B------:R-:W-:Y:S02]  /*12f0*/  @P1 MOV R15, R20 ;  /* 0x00000014000f1202 */ /* 0x000fe40000000f00 */
[----:B------:R-:W-:Y:S01]  /*1300*/  @P6 IMAD.MOV.U32 R12, RZ, RZ, R20 ;  /* 0x000000ffff0c6224 */ /* 0x000fe200078e0014 */
[----:B------:R-:W-:Y:S06]  /*1310*/  @P0 BRA `(.L_x_25) ;  /* 0xfffffffc00a80947 */ /* 0x000fec000383ffff */
[C---:B------:R-:W-:Y:S01]  /*1320*/  ISETP.EQ.AND P4, PT, R6.reuse, -0x18, PT ;  /* 0xffffffe80600780c */ /* 0x040fe20003f82270 */
[----:B------:R-:W-:Y:S01]  /*1330*/  UMOV UR6, 0x54442d19 ;  /* 0x54442d1900067882 */ /* 0x000fe20000000000 */
[C---:B------:R-:W-:Y:S01]  /*1340*/  ISETP.EQ.AND P6, PT, R6.reuse, -0x14, PT ;  /* 0xffffffec0600780c */ /* 0x040fe20003fc2270 */
[----:B------:R-:W-:Y:S01]  /*1350*/  UMOV UR7, 0x3bf921fb ;  /* 0x3bf921fb00077882 */ /* 0x000fe20000000000 */
[C---:B------:R-:W-:Y:S02]  /*1360*/  ISETP.EQ.AND P0, PT, R6.reuse, -0x10, PT ;  /* 0xfffffff00600780c */ /* 0x040fe40003f02270 */
[C---:B------:R-:W-:Y:S02]  /*1370*/  ISETP.EQ.AND P1, PT, R6.reuse, -0xc, PT ;  /* 0xfffffff40600780c */ /* 0x040fe40003f22270 */
[----:B------:R-:W-:-:S05]  /*1380*/  ISETP.EQ.AND P2, PT, R6, -0x8, PT ;  /* 0xfffffff80600780c */ /* 0x000fca0003f42270 */
[----:B------:R-:W-:Y:S02]  /*1390*/  @P4 MOV R0, R17 ;  /* 0x0000001100004202 */ /* 0x000fe40000000f00 */
[C---:B------:R-:W-:Y:S01]  /*13a0*/  ISETP.EQ.AND P4, PT, R6.reuse, -0x4, PT ;  /* 0xfffffffc0600780c */ /* 0x040fe20003f82270 */
[--C-:B------:R-:W-:Y:S01]  /*13b0*/  @P6 IMAD.MOV.U32 R20, RZ, RZ, R17.reuse ;  /* 0x000000ffff146224 */ /* 0x100fe200078e0011 */
[----:B------:R-:W-:Y:S01]  /*13c0*/  @P0 MOV R20, R16 ;  /* 0x0000001000140202 */ /* 0x000fe20000000f00 */
[--C-:B------:R-:W-:Y:S01]  /*13d0*/  @P6 IMAD.MOV.U32 R0, RZ, RZ, R16.reuse ;  /* 0x000000ffff006224 */ /* 0x100fe200078e0010 */
[C---:B------:R-:W-:Y:S01]  /*13e0*/  ISETP.EQ.AND P6, PT, R6.reuse, RZ, PT ;  /* 0x000000ff0600720c */ /* 0x040fe20003fc2270 */
[----:B------:R-:W-:Y:S02]  /*13f0*/  @P0 IMAD.MOV.U32 R21, RZ, RZ, R17 ;  /* 0x000000ffff150224 */ /* 0x000fe400078e0011 */
[--C-:B------:R-:W-:Y:S01]  /*1400*/  @P0 IMAD.MOV.U32 R0, RZ, RZ, R15.reuse ;  /* 0x000000ffff000224 */ /* 0x100fe200078e000f */
[----:B------:R-:W-:Y:S01]  /*1410*/  ISETP.EQ.AND P0, PT, R6, 0x4, PT ;  /* 0x000000040600780c */ /* 0x000fe20003f02270 */
[----:B------:R-:W-:Y:S01]  /*1420*/  @P1 IMAD.MOV.U32 R21, RZ, RZ, R16 ;  /* 0x000000ffff151224 */ /* 0x000fe200078e0010 */
[----:B------:R-:W-:Y:S01]  /*1430*/  @P2 MOV R21, R15 ;  /* 0x0000000f00152202 */ /* 0x000fe20000000f00 */
[----:B------:R-:W-:-:S02]  /*1440*/  @P1 IMAD.MOV.U32 R20, RZ, RZ, R15 ;  /* 0x000000ffff141224 */ /* 0x000fc400078e000f */
[--C-:B------:R-:W-:Y:S01]  /*1450*/  @P1 IMAD.MOV.U32 R0, RZ, RZ, R14.reuse ;  /* 0x000000ffff001224 */ /* 0x100fe200078e000e */
[----:B------:R-:W-:Y:S01]  /*1460*/  ISETP.EQ.AND P1, PT, R6, 0x8, PT ;  /* 0x000000080600780c */ /* 0x000fe20003f22270 */
[--C-:B------:R-:W-:Y:S01]  /*1470*/  @P2 IMAD.MOV.U32 R20, RZ, RZ, R14.reuse ;  /* 0x000000ffff142224 */ /* 0x100fe200078e000e */
[----:B------:R-:W-:Y:S01]  /*1480*/  @P2 MOV R0, R13 ;  /* 0x0000000d00002202 */ /* 0x000fe20000000f00 */
[----:B------:R-:W-:Y:S02]  /*1490*/  @P4 IMAD.MOV.U32 R21, RZ, RZ, R14 ;  /* 0x000000ffff154224 */ /* 0x000fe400078e000e */
[--C-:B------:R-:W-:Y:S01]  /*14a0*/  @P4 IMAD.MOV.U32 R20, RZ, RZ, R13.reuse ;  /* 0x000000ffff144224 */ /* 0x100fe200078e000d */
[----:B------:R-:W-:Y:S01]  /*14b0*/  @P6 MOV R20, R12 ;  /* 0x0000000c00146202 */ /* 0x000fe20000000f00 */
[----:B------:R-:W-:Y:S02]  /*14c0*/  @P6 IMAD.MOV.U32 R21, RZ, RZ, R13 ;  /* 0x000000ffff156224 */ /* 0x000fe400078e000d */
[----:B------:R-:W-:-:S02]  /*14d0*/  @P4 IMAD.MOV.U32 R0, RZ, RZ, R12 ;  /* 0x000000ffff004224 */ /* 0x000fc400078e000c */
[----:B------:R-:W-:Y:S02]  /*14e0*/  @P0 IMAD.MOV.U32 R21, RZ, RZ, R12 ;  /* 0x000000ffff150224 */ /* 0x000fe400078e000c */
[--C-:B------:R-:W-:Y:S01]  /*14f0*/  @P6 IMAD.MOV.U32 R0, RZ, RZ, R3.reuse ;  /* 0x000000ffff006224 */ /* 0x100fe200078e0003 */
[----:B------:R-:W-:Y:S01]  /*1500*/  @P1 MOV R21, R3 ;  /* 0x0000000300151202 */ /* 0x000fe20000000f00 */
[----:B------:R-:W-:Y:S01]  /*1510*/  @P0 IMAD.MOV.U32 R20, RZ, RZ, R3 ;  /* 0x000000ffff140224 */ /* 0x000fe200078e0003 */
[----:B------:R-:W-:-:S04]  /*1520*/  ISETP.GE.AND P0, PT, R27, RZ, PT ;  /* 0x000000ff1b00720c */ /* 0x000fc80003f06270 */
[-C--:B------:R-:W-:Y:S02]  /*1530*/  SHF.L.W.U32.HI R0, R20, R11.reuse, R0 ;  /* 0x0000000b14007219 */ /* 0x080fe40000010e00 */
[----:B------:R-:W-:-:S04]  /*1540*/  SHF.L.W.U32.HI R3, R21, R11, R20 ;  /* 0x0000000b15037219 */ /* 0x000fc80000010e14 */
[C---:B------:R-:W-:Y:S01]  /*1550*/  SHF.L.W.U32.HI R24, R3.reuse, 0x2, R0 ;  /* 0x0000000203187819 */ /* 0x040fe20000010e00 */
[----:B------:R-:W-:-:S03]  /*1560*/  IMAD.SHL.U32 R3, R3, 0x4, RZ ;  /* 0x0000000403037824 */ /* 0x000fc600078e00ff */
[----:B------:R-:W-:Y:S02]  /*1570*/  SHF.R.S32.HI R21, RZ, 0x1f, R24 ;  /* 0x0000001fff157819 */ /* 0x000fe40000011418 */
[----:B------:R-:W-:Y:S02]  /*1580*/  LOP3.LUT R25, R24, R27, RZ, 0x3c, !PT ;  /* 0x0000001b18197212 */ /* 0x000fe400078e3cff */
[C---:B------:R-:W-:Y:S02]  /*1590*/  LOP3.LUT R20, R21.reuse, R3, RZ, 0x3c, !PT ;  /* 0x0000000315147212 */ /* 0x040fe400078e3cff */
[----:B------:R-:W-:Y:S02]  /*15a0*/  LOP3.LUT R21, R21, R24, RZ, 0x3c, !PT ;  /* 0x0000001815157212 */ /* 0x000fe400078e3cff */
[----:B------:R-:W-:Y:S02]  /*15b0*/  SHF.R.U32.HI R3, RZ, 0x1e, R0 ;  /* 0x0000001eff037819 */ /* 0x000fe40000011600 */
[----:B------:R-:W-:-:S02]  /*15c0*/  ISETP.GE.AND P1, PT, R25, RZ, PT ;  /* 0x000000ff1900720c */ /* 0x000fc40003f26270 */
[----:B------:R-:W0:Y:S01]  /*15d0*/  I2F.F64.S64 R20, R20 ;  /* 0x0000001400147312 */ /* 0x000e220000301c00 */
[----:B------:R-:W-:-:S05]  /*15e0*/  LEA.HI R24, R24, R3, RZ, 0x1 ;  /* 0x0000000318187211 */ /* 0x000fca00078f08ff */
[----:B------:R-:W-:Y:S01]  /*15f0*/  @!P0 IMAD.MOV R24, RZ, RZ, -R24 ;  /* 0x000000ffff188224 */ /* 0x000fe200078e0a18 */
[----:B0-----:R-:W-:-:S10]  /*1600*/  DMUL R22, R20, UR6 ;  /* 0x0000000614167c28 */ /* 0x001fd40008000000 */
[----:B------:R-:W0:Y:S02]  /*1610*/  F2F.F32.F64 R22, R22 ;  /* 0x0000001600167310 */ /* 0x000e240000301000 */
[----:B0-----:R-:W-:-:S07]  /*1620*/  FSEL R0, -R22, R22, !P1 ;  /* 0x0000001616007208 */ /* 0x001fce0004800100 */
.L_x_24:
[----:B------:R-:W-:Y:S02]  /*1630*/  IMAD.MOV.U32 R20, RZ, RZ, 0x37cbac00 ;  /* 0x37cbac00ff147424 */ /* 0x000fe400078e00ff */
[----:B------:R-:W-:Y:S01]  /*1640*/  FMUL R3, R0, R0 ;  /* 0x0000000000037220 */ /* 0x000fe20000400000 */
[C---:B-123--:R-:W-:Y:S01]  /*1650*/  LOP3.LUT R21, R24.reuse, 0x1, RZ, 0xc0, !PT ;  /* 0x0000000118157812 */ /* 0x04efe200078ec0ff */
[----:B------:R-:W-:Y:S01]  /*1660*/  IMAD.MOV.U32 R23, RZ, RZ, 0x3effffff ;  /* 0x3effffffff177424 */ /* 0x000fe200078e00ff */
[----:B------:R-:W-:Y:S01]  /*1670*/  MOV R22, 0x3d2aaabb ;  /* 0x3d2aaabb00167802 */ /* 0x000fe20000000f00 */
[----:B------:R-:W-:Y:S01]  /*1680*/  FFMA R20, R3, R20, -0.0013887860113754868507 ;  /* 0xbab607ed03147423 */ /* 0x000fe20000000014 */
[----:B------:R-:W-:Y:S02]  /*1690*/  ISETP.NE.U32.AND P0, PT, R21, 0x1, PT ;  /* 0x000000011500780c */ /* 0x000fe40003f05070 */
[----:B------:R-:W-:Y:S02]  /*16a0*/  LOP3.LUT P1, RZ, R24, 0x2, RZ, 0xc0, !PT ;  /* 0x0000000218ff7812 */ /* 0x000fe4000782c0ff */
[----:B------:R-:W-:-:S02]  /*16b0*/  FSEL R20, R20, -0.00019574658654164522886, !P0 ;  /* 0xb94d415314147808 */ /* 0x000fc40004000000 */
[----:B------:R-:W-:Y:S02]  /*16c0*/  FSEL R22, R22, 0.0083327032625675201416, !P0 ;  /* 0x3c0885e416167808 */ /* 0x000fe40004000000 */
[----:B------:R-:W-:Y:S02]  /*16d0*/  FSEL R0, R0, 1, P0 ;  /* 0x3f80000000007808 */ /* 0x000fe40000000000 */
[----:B------:R-:W-:Y:S01]  /*16e0*/  FSEL R23, -R23, -0.16666662693023681641, !P0 ;  /* 0xbe2aaaa817177808 */ /* 0x000fe20004000100 */
[C---:B------:R-:W-:Y:S02]  /*16f0*/  FFMA R20, R3.reuse, R20, R22 ;  /* 0x0000001403147223 */ /* 0x040fe40000000016 */
[C---:B------:R-:W-:Y:S02]  /*1700*/  FFMA R21, R3.reuse, R0, RZ ;  /* 0x0000000003157223 */ /* 0x040fe400000000ff */
[----:B------:R-:W-:-:S04]  /*1710*/  FFMA R20, R3, R20, R23 ;  /* 0x0000001403147223 */ /* 0x000fc80000000017 */
[----:B------:R-:W-:-:S04]  /*1720*/  FFMA R0, R21, R20, R0 ;  /* 0x0000001415007223 */ /* 0x000fc80000000000 */
[----:B------:R-:W-:-:S04]  /*1730*/  @P1 FADD R0, RZ, -R0 ;  /* 0x80000000ff001221 */ /* 0x000fc80000000000 */
[----:B------:R-:W-:Y:S01]  /*1740*/  FMUL R3, R0, 10 ;  /* 0x4120000000037820 */ /* 0x000fe20000400000 */
[----:B------:R-:W-:Y:S06]  /*1750*/  BRA `(.L_x_22) ;  /* 0x0000000000cc7947 */ /* 0x000fec0003800000 */
.L_x_23:
[----:B------:R-:W-:Y:S01]  /*1760*/  I2FP.F32.S32 R22, R0 ;  /* 0x0000000000167245 */ /* 0x000fe20000201400 */
[----:B------:R-:W-:Y:S01]  /*1770*/  IMAD.MOV.U32 R3, RZ, RZ, 0x39a3d70a ;  /* 0x39a3d70aff037424 */ /* 0x000fe200078e00ff */
[----:B------:R-:W-:Y:S01]  /*1780*/  BSSY.RECONVERGENT B6, `(.L_x_26) ;  /* 0x000000d000067945 */ /* 0x000fe20003800200 */
[----:B------:R-:W-:Y:S01]  /*1790*/  IMAD.MOV.U32 R20, RZ, RZ, 0x45480000 ;  /* 0x45480000ff147424 */ /* 0x000fe200078e00ff */
[----:B------:R-:W0:Y:S03]  /*17a0*/  FCHK P0, R22, 3200 ;  /* 0x4548000016007902 */ /* 0x000e260000000000 */
[----:B------:R-:W-:-:S04]  /*17b0*/  FFMA R20, R3, -R20, 1 ;  /* 0x3f80000003147423 */ /* 0x000fc80000000814 */
[----:B------:R-:W-:-:S04]  /*17c0*/  FFMA R0, R20, R3, 0.00031249999301508069038 ;  /* 0x39a3d70a14007423 */ /* 0x000fc80000000003 */
[----:B------:R-:W-:-:S04]  /*17d0*/  FFMA R3, R0, R22, RZ ;  /* 0x0000001600037223 */ /* 0x000fc800000000ff */
[----:B------:R-:W-:-:S04]  /*17e0*/  FFMA R20, R3, -3200, R22 ;  /* 0xc548000003147823 */ /* 0x000fc80000000016 */
[----:B------:R-:W-:Y:S01]  /*17f0*/  FFMA R0, R0, R20, R3 ;  /* 0x0000001400007223 */ /* 0x000fe20000000003 */
[----:B0-----:R-:W-:Y:S06]  /*1800*/  @!P0 BRA `(.L_x_27) ;  /* 0x0000000000108947 */ /* 0x001fec0003800000 */
[----:B------:R-:W-:Y:S01]  /*1810*/  MOV R3, R22 ;  /* 0x0000001600037202 */ /* 0x000fe20000000f00 */
[----:B------:R-:W-:Y:S01]  /*1820*/  IMAD.MOV.U32 R0, RZ, RZ, 0x45480000 ;  /* 0x45480000ff007424 */ /* 0x000fe200078e00ff */
[----:B------:R-:W-:-:S07]  /*1830*/  MOV R20, 0x1850 ;  /* 0x0000185000147802 */ /* 0x000fce0000000f00 */
[----:B-123--:R-:W-:Y:S05]  /*1840*/  CALL.REL.NOINC `($__internal_0_$__cuda_sm3x_div_rn_noftz_f32_slowpath) ;  /* 0x0000009c00c47944 */ /* 0x00efea0003c00000 */
.L_x_27:
[----:B------:R-:W-:Y:S05]  /*1850*/  BSYNC.RECONVERGENT B6 ;  /* 0x0000000000067941 */ /* 0x000fea0003800200 */
.L_x_26:
[C---:B------:R-:W-:Y:S01]  /*1860*/  FADD R3, -R0.reuse, 1 ;  /* 0x3f80000000037421 */ /* 0x040fe20000000100 */
[----:B------:R-:W-:Y:S01]  /*1870*/  IMAD.MOV.U32 R20, RZ, RZ, 0x41200000 ;  /* 0x41200000ff147424 */ /* 0x000fe200078e00ff */
[----:B------:R-:W-:Y:S01]  /*1880*/  BSSY.RECONVERGENT B6, `(.L_x_28) ;  /* 0x000000e000067945 */ /* 0x000fe20003800200 */
[----:B-123--:R-:W-:Y:S02]  /*1890*/  IMAD.MOV.U32 R21, RZ, RZ, 0x3dcccccd ;  /* 0x3dcccccdff157424 */ /* 0x00efe400078e00ff */
[----:B------:R-:W-:Y:S02]  /*18a0*/  FMNMX3 R22, R0, 0.10000000149011611938, R3, PT ;  /* 0x3dcccccd00167876 */ /* 0x000fe40003800003 */
[----:B------:R-:W-:Y:S02]  /*18b0*/  FFMA R21, R20, -R21, 1 ;  /* 0x3f80000014157423 */ /* 0x000fe40000000815 */
[----:B------:R-:W0:Y:S02]  /*18c0*/  FCHK P0, R22, 0.10000000149011611938 ;  /* 0x3dcccccd16007902 */ /* 0x000e240000000000 */
[----:B------:R-:W-:-:S04]  /*18d0*/  FFMA R0, R21, R20, 10 ;  /* 0x4120000015007423 */ /* 0x000fc80000000014 */
[----:B------:R-:W-:-:S04]  /*18e0*/  FFMA R3, R0, R22, RZ ;  /* 0x0000001600037223 */ /* 0x000fc800000000ff */
[----:B------:R-:W-:-:S04]  /*18f0*/  FFMA R20, R3, -0.10000000149011611938, R22 ;  /* 0xbdcccccd03147823 */ /* 0x000fc80000000016 */
[----:B------:R-:W-:Y:S01]  /*1900*/  FFMA R0, R0, R20, R3 ;  /* 0x0000001400007223 */ /* 0x000fe20000000003 */
[----:B0-----:R-:W-:Y:S06]  /*1910*/  @!P0 BRA `(.L_x_29) ;  /* 0x0000000000108947 */ /* 0x001fec0003800000 */
[----:B------:R-:W-:Y:S01]  /*1920*/  MOV R3, R22 ;  /* 0x0000001600037202 */ /* 0x000fe20000000f00 */
[----:B------:R-:W-:Y:S01]  /*1930*/  IMAD.MOV.U32 R0, RZ, RZ, 0x3dcccccd ;  /* 0x3dcccccdff007424 */ /* 0x000fe200078e00ff */
[----:B------:R-:W-:-:S07]  /*1940*/  MOV R20, 0x1960 ;  /* 0x0000196000147802 */ /* 0x000fce0000000f00 */
[----:B------:R-:W-:Y:S05]  /*1950*/  CALL.REL.NOINC `($__internal_0_$__cuda_sm3x_div_rn_noftz_f32_slowpath) ;  /* 0x0000009c00807944 */ /* 0x000fea0003c00000 */
.L_x_29:
[----:B------:R-:W-:Y:S05]  /*1960*/  BSYNC.RECONVERGENT B6 ;  /* 0x0000000000067941 */ /* 0x000fea0003800200 */
.L_x_28:
[----:B------:R-:W-:Y:S01]  /*1970*/  LDS R21, [R2+0x63c] ;  /* 0x00063c0002157984 */ /* 0x000fe20000000800 */
[----:B------:R-:W-:-:S03]  /*1980*/  FADD R3, -R0, 1 ;  /* 0x3f80000000037421 */ /* 0x000fc60000000100 */
[----:B------:R-:W0:Y:S02]  /*1990*/  LDS R22, [R2+0x644] ;  /* 0x0006440002167984 */ /* 0x000e240000000800 */
[----:B------:R-:W-:Y:S02]  /*19a0*/  FMNMX R3, R4, R3, !PT ;  /* 0x0000000304037209 */ /* 0x000fe40007800000 */
[----:B------:R-:W1:Y:S03]  /*19b0*/  LDS R23, [R2+0x5f0] ;  /* 0x0005f00002177984 */ /* 0x000e660000000800 */
[----:B------:R-:W-:-:S04]  /*19c0*/  FMUL R20, R3, 0.5 ;  /* 0x3f00000003147820 */ /* 0x000fc80000400000 */
[CC--:B------:R-:W-:Y:S01]  /*19d0*/  FFMA R0, -R3.reuse, R20.reuse, 2 ;  /* 0x4000000003007423 */ /* 0x0c0fe20000000114 */
[----:B------:R-:W-:Y:S02]  /*19e0*/  FFMA R25, -R3, R20, 1 ;  /* 0x3f80000003197423 */ /* 0x000fe40000000114 */
[----:B------:R-:W2:Y:S01]  /*19f0*/  LDS R20, [R2] ;  /* 0x0000000002147984 */ /* 0x000ea20000000800 */
[----:B------:R-:W-:-:S03]  /*1a00*/  FADD R0, R0, -0.25 ;  /* 0xbe80000000007421 */ /* 0x000fc60000000000 */
[----:B------:R-:W3:Y:S01]  /*1a10*/  LDS R3, [R2+0x640] ;  /* 0x0006400002037984 */ /* 0x000ee20000000800 */
[----:B0-----:R-:W-:-:S03]  /*1a20*/  FADD R22, R21, R22 ;  /* 0x0000001615167221 */ /* 0x001fc60000000000 */
[----:B------:R-:W0:Y:S01]  /*1a30*/  LDS R21, [R2+0x690] ;  /* 0x0006900002157984 */ /* 0x000e220000000800 */
[----:B-1----:R-:W-:Y:S01]  /*1a40*/  FADD R22, R23, R22 ;  /* 0x0000001617167221 */ /* 0x002fe20000000000 */
[----:B--2---:R-:W-:-:S04]  /*1a50*/  FMUL R20, R20, R25 ;  /* 0x0000001914147220 */ /* 0x004fc80000400000 */
[----:B---3--:R-:W-:Y:S01]  /*1a60*/  FFMA R3, R3, R0, -R20 ;  /* 0x0000000003037223 */ /* 0x008fe20000000814 */
[----:B0-----:R-:W-:-:S04]  /*1a70*/  FADD R22, R21, R22 ;  /* 0x0000001615167221 */ /* 0x001fc80000000000 */
[----:B------:R-:W-:-:S07]  /*1a80*/  FFMA R3, R22, 0.0625, R3 ;  /* 0x3d80000016037823 */ /* 0x000fce0000000003 */
.L_x_22:
[----:B------:R-:W-:Y:S05]  /*1a90*/  BSYNC.RECONVERGENT B5 ;  /* 0x0000000000057941 */ /* 0x000fea0003800200 */
.L_x_21:
[----:B------:R0:W-:Y:S02]  /*1aa0*/  STS [R2], R3 ;  /* 0x0000000302007388 */ /* 0x0001e40000000800 */
.L_x_20:
[----:B------:R-:W-:Y:S05]  /*1ab0*/  BSYNC.RECONVERGENT B4 ;  /* 0x0000000000047941 */ /* 0x000fea0003800200 */
.L_x_19:
[----:B------:R-:W-:-:S05]  /*1ac0*/  VIADD R7, R7, UR10 ;  /* 0x0000000a07077c36 */ /* 0x000fca0008000000 */
[----:B------:R-:W-:-:S13]  /*1ad0*/  ISETP.GE.U32.AND P0, PT, R7, 0x14, PT ;  /* 0x000000140700780c */ /* 0x000fda0003f06070 */
[----:B------:R-:W-:Y:S05]  /*1ae0*/  @!P0 BRA `(.L_x_30) ;  /* 0xfffffff4003c8947 */ /* 0x000fea000383ffff */
[----:B------:R-:W-:Y:S05]  /*1af0*/  BRA `(.L_x_13) ;  /* 0x0000000800a47947 */ /* 0x000fea0003800000 */
.L_x_18:
[----:B------:R-:W-:Y:S01]  /*1b00*/  PLOP3.LUT P5, PT, P6, P5, PT, 0xf8, 0x8f ;  /* 0x00000000008f781c */ /* 0x000fe200037abf70 */
[----:B------:R-:W-:-:S12]  /*1b10*/  IMAD.MOV.U32 R7, RZ, RZ, R18 ;  /* 0x000000ffff077224 */ /* 0x000fd800078e0012 */
.L_x_42:
[----:B------:R-:W-:Y:S01]  /*1b20*/  IADD3 R0, PT, PT, R7, -0x13, RZ ;  /* 0xffffffed07007810 */ /* 0x000fe20007ffe0ff */
[----:B------:R-:W-:Y:S03]  /*1b30*/  BSSY.RECONVERGENT B4, `(.L_x_31) ;  /* 0x00000a2000047945 */ /* 0x000fe60003800200 */
[----:B------:R-:W-:-:S04]  /*1b40*/  ISETP.GE.U32.AND P0, PT, R0, -0x12, PT ;  /* 0xffffffee0000780c */ /* 0x000fc80003f06070 */
[----:B------:R-:W-:-:S04]  /*1b50*/  ISETP.EQ.OR P0, PT, R8, RZ, !P0 ;  /* 0x000000ff0800720c */ /* 0x000fc80004702670 */
[----:B------:R-:W-:-:S13]  /*1b60*/  ISETP.GT.U32.OR P0, PT, R8, 0x12, P0 ;  /* 0x000000120800780c */ /* 0x000fda0000704470 */
[----:B0-----:R-:W-:Y:S05]  /*1b70*/  @P0 BRA `(.L_x_32) ;  /* 0x0000000800740947 */ /* 0x001fea0003800000 */
[----:B------:R-:W0:Y:S01]  /*1b80*/  S2UR UR7, SR_CgaCtaId ;  /* 0x00000000000779c3 */ /* 0x000e220000008800 */
[----:B------:R-:W-:Y:S01]  /*1b90*/  VIADD R0, R7, UR4 ;  /* 0x0000000407007c36 */ /* 0x000fe20008000000 */
[----:B------:R-:W-:Y:S01]  /*1ba0*/  UMOV UR6, 0x400 ;  /* 0x0000040000067882 */ /* 0x000fe20000000000 */
[----:B------:R-:W-:Y:S01]  /*1bb0*/  IMAD R2, R8, 0x14, R7 ;  /* 0x0000001408027824 */ /* 0x000fe200078e0207 */
[----:B------:R-:W-:Y:S01]  /*1bc0*/  BSSY.RECONVERGENT B5, `(.L_x_33) ;  /* 0x0000097000057945 */ /* 0x000fe20003800200 */
[----:B------:R-:W-:Y:S01]  /*1bd0*/  IMAD.MOV.U32 R3, RZ, RZ, RZ ;  /* 0x000000ffff037224 */ /* 0x000fe200078e00ff */
[----:B------:R-:W-:-:S04]  /*1be0*/  ISETP.NE.AND P0, PT, R0, 0xc80, PT ;  /* 0x00000c800000780c */ /* 0x000fc80003f05270 */
        /* <DEDUP_REMOVED lines=11> */
[----:B------:R-:W-:Y:S01]  /*1ca0*/  IMAD.MOV.U32 R24, RZ, RZ, R10 ;  /* 0x000000ffff187224 */ /* 0x000fe200078e000a */
[----:B------:R-:W-:Y:S01]  /*1cb0*/  MOV R0, R9 ;  /* 0x0000000900007202 */ /* 0x000fe20000000f00 */
[----:B------:R-:W-:Y:S06]  /*1cc0*/  @P3 BRA `(.L_x_36) ;  /* 0x0000000400003947 */ /* 0x000fec0003800000 */
[----:B------:R-:W-:Y:S02]  /*1cd0*/  IMAD.MOV.U32 R3, RZ, RZ, RZ ;  /* 0x000000ffff037224 */ /* 0x000fe400078e00ff */
[----:B------:R-:W-:Y:S02]  /*1ce0*/  IMAD.MOV.U32 R25, RZ, RZ, RZ ;  /* 0x000000ffff197224 */ /* 0x000fe400078e00ff */
[----:B------:R-:W-:-:S07]  /*1cf0*/  IMAD.MOV.U32 R29, RZ, RZ, RZ ;  /* 0x000000ffff1d7224 */ /* 0x000fce00078e00ff */
.L_x_37:
[----:B-123--:R-:W0:Y:S02]  /*1d00*/  LDC.64 R20, c[0x4][RZ] ;  /* 0x01000000ff147b82 */ /* 0x00ee240000000a00 */
[----:B0-----:R-:W-:-:S05]  /*1d10*/  IMAD.WIDE.U32 R22, R29, 0x4, R20 ;  /* 0x000000041d167825 */ /* 0x001fca00078e0014 */
[----:B------:R-:W2:Y:S01]  /*1d20*/  LDG.E.CONSTANT R21, desc[UR8][R22.64] ;  /* 0x0000000816157981 */ /* 0x000ea2000c1e9900 */
[C---:B------:R-:W-:Y:S01]  /*1d30*/  SHF.L.U32 R0, R29.reuse, 0x2, RZ ;  /* 0x000000021d007819 */ /* 0x040fe200000006ff */
[----:B------:R-:W-:-:S03]  /*1d40*/  VIADD R29, R29, 0x1 ;  /* 0x000000011d1d7836 */ /* 0x000fc60000000000 */
[C---:B------:R-:W-:Y:S02]  /*1d50*/  ISETP.EQ.AND P0, PT, R0.reuse, 0x4, PT ;  /* 0x000000040000780c */ /* 0x040fe40003f02270 */
[C---:B------:R-:W-:Y:S02]  /*1d60*/  ISETP.EQ.AND P6, PT, R0.reuse, RZ, PT ;  /* 0x000000ff0000720c */ /* 0x040fe40003fc2270 */
[C---:B------:R-:W-:Y:S02]  /*1d70*/  ISETP.EQ.AND P2, PT, R0.reuse, 0xc, PT ;  /* 0x0000000c0000780c */ /* 0x040fe40003f42270 */
[----:B------:R-:W-:Y:S01]  /*1d80*/  ISETP.EQ.AND P4, PT, R0, 0x10, PT ;  /* 0x000000100000780c */ /* 0x000fe20003f82270 */
[----:B--2---:R-:W-:-:S03]  /*1d90*/  IMAD.WIDE.U32 R20, R21, R26, RZ ;  /* 0x0000001a15147225 */ /* 0x004fc600078e00ff */
[----:B------:R-:W-:-:S04]  /*1da0*/  IADD3 R20, P1, PT, R20, R3, RZ ;  /* 0x0000000314147210 */ /* 0x000fc80007f3e0ff */
[----:B------:R-:W-:Y:S01]  /*1db0*/  @P0 MOV R16, R20 ;  /* 0x0000001400100202 */ /* 0x000fe20000000f00 */
[----:B------:R-:W-:Y:S01]  /*1dc0*/  IMAD.X R3, R21, 0x1, R25, P1 ;  /* 0x0000000115037824 */ /* 0x000fe200008e0619 */
[----:B------:R-:W-:Y:S01]  /*1dd0*/  ISETP.NE.AND P0, PT, R29, 0x6, PT ;  /* 0x000000061d00780c */ /* 0x000fe20003f05270 */
[--C-:B------:R-:W-:Y:S01]  /*1de0*/  @P6 IMAD.MOV.U32 R17, RZ, RZ, R20.reuse ;  /* 0x000000ffff116224 */ /* 0x100fe200078e0014 */
[C---:B------:R-:W-:Y:S01]  /*1df0*/  ISETP.EQ.AND P1, PT, R0.reuse, 0x8, PT ;  /* 0x000000080000780c */ /* 0x040fe20003f22270 */
[--C-:B------:R-:W-:Y:S01]  /*1e00*/  @P2 IMAD.MOV.U32 R14, RZ, RZ, R20.reuse ;  /* 0x000000ffff0e2224 */ /* 0x100fe200078e0014 */
[----:B------:R-:W-:Y:S01]  /*1e10*/  ISETP.EQ.AND P6, PT, R0, 0x14, PT ;  /* 0x000000140000780c */ /* 0x000fe20003fc2270 */
[----:B------:R-:W-:-:S10]  /*1e20*/  @P4 IMAD.MOV.U32 R13, RZ, RZ, R20 ;  /* 0x000000ffff0d4224 */ /* 0x000fd400078e0014 */
[----:B------:R-:W-:Y:S02]  /*1e30*/  @P1 IMAD.MOV.U32 R15, RZ, RZ, R20 ;  /* 0x000000ffff0f1224 */ /* 0x000fe400078e0014 */
[----:B------:R-:W-:Y:S01]  /*1e40*/  @P6 MOV R12, R20 ;  /* 0x00000014000c6202 */ /* 0x000fe20000000f00 */
        /* <DEDUP_REMOVED lines=8> */
[--C-:B------:R-:W-:Y:S01]  /*1ed0*/  @P4 IMAD.MOV.U32 R0, RZ, RZ, R17.reuse ;  /* 0x000000ffff004224 */ /* 0x100fe200078e0011 */
[C---:B------:R-:W-:Y:S01]  /*1ee0*/  ISETP.EQ.AND P4, PT, R6.reuse, -0x4, PT ;  /* 0xfffffffc0600780c */ /* 0x040fe20003f82270 */
[----:B------:R-:W-:Y:S01]  /*1ef0*/  @P6 IMAD.MOV.U32 R21, RZ, RZ, R17 ;  /* 0x000000ffff156224 */ /* 0x000fe200078e0011 */
[----:B------:R-:W-:Y:S01]  /*1f00*/  @P6 MOV R0, R16 ;  /* 0x0000001000006202 */ /* 0x000fe20000000f00 */
[----:B------:R-:W-:Y:S01]  /*1f10*/  @P0 IMAD.MOV.U32 R21, RZ, RZ, R16 ;  /* 0x000000ffff150224 */ /* 0x000fe200078e0010 */
[C---:B------:R-:W-:Y:S01]  /*1f20*/  ISETP.EQ.AND P6, PT, R6.reuse, RZ, PT ;  /* 0x000000ff0600720c */ /* 0x040fe20003fc2270 */
[--C-:B------:R-:W-:Y:S01]  /*1f30*/  @P0 IMAD.MOV.U32 R0, RZ, RZ, R15.reuse ;  /* 0x000000ffff000224 */ /* 0x100fe200078e000f */
[----:B------:R-:W-:Y:S01]  /*1f40*/  ISETP.EQ.AND P0, PT, R6, 0x4, PT ;  /* 0x000000040600780c */ /* 0x000fe20003f02270 */
[----:B------:R-:W-:Y:S01]  /*1f50*/  @P1 IMAD.MOV.U32 R21, RZ, RZ, R15 ;  /* 0x000000ffff151224 */ /* 0x000fe200078e000f */
[----:B------:R-:W-:Y:S01]  /*1f60*/  @P1 MOV R0, R14 ;  /* 0x0000000e00001202 */ /* 0x000fe20000000f00 */
[----:B------:R-:W-:Y:S01]  /*1f70*/  @P2 IMAD.MOV.U32 R21, RZ, RZ, R14 ;  /* 0x000000ffff152224 */ /* 0x000fe200078e000e */
[----:B------:R-:W-:Y:S01]  /*1f80*/  ISETP.GE.AND P1, PT, R27, RZ, PT ;  /* 0x000000ff1b00720c */ /* 0x000fe20003f26270 */
[----:B------:R-:W-:-:S02]  /*1f90*/  @P2 IMAD.MOV.U32 R0, RZ, RZ, R13 ;  /* 0x000000ffff002224 */ /* 0x000fc400078e000d */
[----:B------:R-:W-:Y:S01]  /*1fa0*/  @P4 IMAD.MOV.U32 R21, RZ, RZ, R13 ;  /* 0x000000ffff154224 */ /* 0x000fe200078e000d */
[----:B------:R-:W-:-:S03]  /*1fb0*/  @P4 MOV R0, R12 ;  /* 0x0000000c00004202 */ /* 0x000fc60000000f00 */
[----:B------:R-:W-:Y:S02]  /*1fc0*/  @P6 IMAD.MOV.U32 R21, RZ, RZ, R12 ;  /* 0x000000ffff156224 */ /* 0x000fe400078e000c */
[--C-:B------:R-:W-:Y:S02]  /*1fd0*/  @P0 IMAD.MOV.U32 R21, RZ, RZ, R3.reuse ;  /* 0x000000ffff150224 */ /* 0x100fe400078e0003 */
[----:B------:R-:W-:Y:S02]  /*1fe0*/  @P6 IMAD.MOV.U32 R0, RZ, RZ, R3 ;  /* 0x000000ffff006224 */ /* 0x000fe400078e0003 */
[----:B------:R-:W-:-:S03]  /*1ff0*/  IMAD.SHL.U32 R20, R21, 0x4, RZ ;  /* 0x0000000415147824 */ /* 0x000fc600078e00ff */
[----:B------:R-:W-:-:S04]  /*2000*/  SHF.L.W.U32.HI R24, R21, 0x2, R0 ;  /* 0x0000000215187819 */ /* 0x000fc80000010e00 */
[----:B------:R-:W-:Y:S02]  /*2010*/  SHF.R.S32.HI R3, RZ, 0x1f, R24 ;  /* 0x0000001fff037819 */ /* 0x000fe40000011418 */
[----:B------:R-:W-:Y:S02]  /*2020*/  LOP3.LUT R25, R24, R27, RZ, 0x3c, !PT ;  /* 0x0000001b18197212 */ /* 0x000fe400078e3cff */
[C---:B------:R-:W-:Y:S02]  /*2030*/  LOP3.LUT R20, R3.reuse, R20, RZ, 0x3c, !PT ;  /* 0x0000001403147212 */ /* 0x040fe400078e3cff */
[----:B------:R-:W-:Y:S02]  /*2040*/  LOP3.LUT R21, R3, R24, RZ, 0x3c, !PT ;  /* 0x0000001803157212 */ /* 0x000fe400078e3cff */
[----:B------:R-:W-:Y:S02]  /*2050*/  SHF.R.U32.HI R3, RZ, 0x1e, R0 ;  /* 0x0000001eff037819 */ /* 0x000fe40000011600 */
[----:B------:R-:W-:-:S02]  /*2060*/  ISETP.GE.AND P0, PT, R25, RZ, PT ;  /* 0x000000ff1900720c */ /* 0x000fc40003f06270 */
[----:B------:R-:W0:Y:S01]  /*2070*/  I2F.F64.S64 R20, R20 ;  /* 0x0000001400147312 */ /* 0x000e220000301c00 */
[----:B------:R-:W-:-:S04]  /*2080*/  LEA.HI R24, R24, R3, RZ, 0x1 ;  /* 0x0000000318187211 */ /* 0x000fc800078f08ff */
[----:B------:R-:W-:Y:S01]  /*2090*/  @!P1 IADD3 R24, PT, PT, -R24, RZ, RZ ;  /* 0x000000ff18189210 */ /* 0x000fe20007ffe1ff */
[----:B0-----:R-:W-:-:S10]  /*20a0*/  DMUL R22, R20, UR6 ;  /* 0x0000000614167c28 */ /* 0x001fd40008000000 */
[----:B------:R-:W0:Y:S02]  /*20b0*/  F2F.F32.F64 R22, R22 ;  /* 0x0000001600167310 */ /* 0x000e240000301000 */
[----:B0-----:R-:W-:-:S07]  /*20c0*/  FSEL R0, -R22, R22, !P0 ;  /* 0x0000001616007208 */ /* 0x001fce0004000100 */
.L_x_36:
[----:B------:R-:W-:Y:S02]  /*20d0*/  IMAD.MOV.U32 R20, RZ, RZ, 0x37cbac00 ;  /* 0x37cbac00ff147424 */ /* 0x000fe400078e00ff */
[----:B------:R-:W-:Y:S01]  /*20e0*/  FMUL R3, R0, R0 ;  /* 0x0000000000037220 */ /* 0x000fe20000400000 */
[C---:B-123--:R-:W-:Y:S01]  /*20f0*/  LOP3.LUT R21, R24.reuse, 0x1, RZ, 0xc0, !PT ;  /* 0x0000000118157812 */ /* 0x04efe200078ec0ff */
[----:B------:R-:W-:Y:S01]  /*2100*/  IMAD.MOV.U32 R22, RZ, RZ, 0x3d2aaabb ;  /* 0x3d2aaabbff167424 */ /* 0x000fe200078e00ff */
[----:B------:R-:W-:Y:S01]  /*2110*/  LOP3.LUT P1, RZ, R24, 0x2, RZ, 0xc0, !PT ;  /* 0x0000000218ff7812 */ /* 0x000fe2000782c0ff */
[----:B------:R-:W-:Y:S01]  /*2120*/  FFMA R20, R3, R20, -0.0013887860113754868507 ;  /* 0xbab607ed03147423 */ /* 0x000fe20000000014 */
[----:B------:R-:W-:Y:S01]  /*2130*/  ISETP.NE.U32.AND P0, PT, R21, 0x1, PT ;  /* 0x000000011500780c */ /* 0x000fe20003f05070 */
[----:B------:R-:W-:-:S03]  /*2140*/  IMAD.MOV.U32 R23, RZ, RZ, 0x3effffff ;  /* 0x3effffffff177424 */ /* 0x000fc600078e00ff */
[----:B------:R-:W-:Y:S02]  /*2150*/  FSEL R20, R20, -0.00019574658654164522886, !P0 ;  /* 0xb94d415314147808 */ /* 0x000fe40004000000 */
        /* <DEDUP_REMOVED lines=10> */
.L_x_35:
[----:B------:R-:W-:Y:S01]  /*2200*/  MOV R3, 0x39a3d70a ;  /* 0x39a3d70a00037802 */ /* 0x000fe20000000f00 */
[----:B------:R-:W-:Y:S01]  /*2210*/  IMAD.MOV.U32 R20, RZ, RZ, 0x45480000 ;  /* 0x45480000ff147424 */ /* 0x000fe200078e00ff */
[----:B------:R-:W-:Y:S01]  /*2220*/  I2FP.F32.S32 R22, R0 ;  /* 0x0000000000167245 */ /* 0x000fe20000201400 */
[----:B------:R-:W-:Y:S02]  /*2230*/  BSSY.RECONVERGENT B6, `(.L_x_38) ;  /* 0x000000c000067945 */ /* 0x000fe40003800200 */
[----:B------:R-:W-:Y:S01]  /*2240*/  FFMA R20, R3, -R20, 1 ;  /* 0x3f80000003147423 */ /* 0x000fe20000000814 */
[----:B------:R-:W0:Y:S03]  /*2250*/  FCHK P0, R22, 3200 ;  /* 0x4548000016007902 */ /* 0x000e260000000000 */
[----:B------:R-:W-:-:S04]  /*2260*/  FFMA R0, R20, R3, 0.00031249999301508069038 ;  /* 0x39a3d70a14007423 */ /* 0x000fc80000000003 */
[----:B------:R-:W-:-:S04]  /*2270*/  FFMA R3, R0, R22, RZ ;  /* 0x0000001600037223 */ /* 0x000fc800000000ff */
[----:B------:R-:W-:-:S04]  /*2280*/  FFMA R20, R3, -3200, R22 ;  /* 0xc548000003147823 */ /* 0x000fc80000000016 */
[----:B------:R-:W-:Y:S01]  /*2290*/  FFMA R0, R0, R20, R3 ;  /* 0x0000001400007223 */ /* 0x000fe20000000003 */
[----:B0-----:R-:W-:Y:S06]  /*22a0*/  @!P0 BRA `(.L_x_39) ;  /* 0x0000000000108947 */ /* 0x001fec0003800000 */
[----:B------:R-:W-:Y:S01]  /*22b0*/  IMAD.MOV.U32 R3, RZ, RZ, R22 ;  /* 0x000000ffff037224 */ /* 0x000fe200078e0016 */
[----:B------:R-:W-:Y:S01]  /*22c0*/  MOV R20, 0x22f0 ;  /* 0x000022f000147802 */ /* 0x000fe20000000f00 */
[----:B------:R-:W-:-:S07]  /*22d0*/  IMAD.MOV.U32 R0, RZ, RZ, 0x45480000 ;  /* 0x45480000ff007424 */ /* 0x000fce00078e00ff */
[----:B-123--:R-:W-:Y:S05]  /*22e0*/  CALL.REL.NOINC `($__internal_0_$__cuda_sm3x_div_rn_noftz_f32_slowpath) ;  /* 0x00000094001c7944 */ /* 0x00efea0003c00000 */
.L_x_39:
[----:B------:R-:W-:Y:S05]  /*22f0*/  BSYNC.RECONVERGENT B6 ;  /* 0x0000000000067941 */ /* 0x000fea0003800200 */
.L_x_38:
[----:B------:R-:W-:Y:S02]  /*2300*/  HFMA2 R20, -RZ, RZ, 2.5625, 0 ;  /* 0x41200000ff147431 */ /* 0x000fe400000001ff */
[C---:B------:R-:W-:Y:S01]  /*2310*/  FADD R3, -R0.reuse, 1 ;  /* 0x3f80000000037421 */ /* 0x040fe20000000100 */
[----:B-123--:R-:W-:Y:S01]  /*2320*/  IMAD.MOV.U32 R21, RZ, RZ, 0x3dcccccd ;  /* 0x3dcccccdff157424 */ /* 0x00efe200078e00ff */
[----:B------:R-:W-:Y:S03]  /*2330*/  BSSY.RECONVERGENT B6, `(.L_x_40) ;  /* 0x000000d000067945 */ /* 0x000fe60003800200 */
[----:B------:R-:W-:-:S04]  /*2340*/  FMNMX3 R22, R0, 0.10000000149011611938, R3, PT ;  /* 0x3dcccccd00167876 */ /* 0x000fc80003800003 */
[----:B------:R-:W0:Y:S01]  /*2350*/  FCHK P0, R22, 0.10000000149011611938 ;  /* 0x3dcccccd16007902 */ /* 0x000e220000000000 */
[----:B------:R-:W-:-:S04]  /*2360*/  FFMA R21, R20, -R21, 1 ;  /* 0x3f80000014157423 */ /* 0x000fc80000000815 */
[----:B------:R-:W-:-:S04]  /*2370*/  FFMA R0, R21, R20, 10 ;  /* 0x4120000015007423 */ /* 0x000fc80000000014 */
[----:B------:R-:W-:-:S04]  /*2380*/  FFMA R3, R0, R22, RZ ;  /* 0x0000001600037223 */ /* 0x000fc800000000ff */
[----:B------:R-:W-:-:S04]  /*2390*/  FFMA R20, R3, -0.10000000149011611938, R22 ;  /* 0xbdcccccd03147823 */ /* 0x000fc80000000016 */
[----:B------:R-:W-:Y:S01]  /*23a0*/  FFMA R0, R0, R20, R3 ;  /* 0x0000001400007223 */ /* 0x000fe20000000003 */
[----:B0-----:R-:W-:Y:S06]  /*23b0*/  @!P0 BRA `(.L_x_41) ;  /* 0x0000000000108947 */ /* 0x001fec0003800000 */
[----:B------:R-:W-:Y:S01]  /*23c0*/  IMAD.MOV.U32 R3, RZ, RZ, R22 ;  /* 0x000000ffff037224 */ /* 0x000fe200078e0016 */
[----:B------:R-:W-:Y:S01]  /*23d0*/  MOV R20, 0x2400 ;  /* 0x0000240000147802 */ /* 0x000fe20000000f00 */
[----:B------:R-:W-:-:S07]  /*23e0*/  IMAD.MOV.U32 R0, RZ, RZ, 0x3dcccccd ;  /* 0x3dcccccdff007424 */ /* 0x000fce00078e00ff */
[----:B------:R-:W-:Y:S05]  /*23f0*/  CALL.REL.NOINC `($__internal_0_$__cuda_sm3x_div_rn_noftz_f32_slowpath) ;  /* 0x0000009000d87944 */ /* 0x000fea0003c00000 */
.L_x_41:
[----:B------:R-:W-:Y:S05]  /*2400*/  BSYNC.RECONVERGENT B6 ;  /* 0x0000000000067941 */ /* 0x000fea0003800200 */
.L_x_40:
        /* <DEDUP_REMOVED lines=18> */
.L_x_34:
[----:B------:R-:W-:Y:S05]  /*2530*/  BSYNC.RECONVERGENT B5 ;  /* 0x0000000000057941 */ /* 0x000fea0003800200 */
.L_x_33:
[----:B------:R0:W-:Y:S02]  /*2540*/  STS [R2], R3 ;  /* 0x0000000302007388 */ /* 0x0001e40000000800 */
.L_x_32:
[----:B------:R-:W-:Y:S05]  /*2550*/  BSYNC.RECONVERGENT B4 ;  /* 0x0000000000047941 */ /* 0x000fea0003800200 */
.L_x_31:
[----:B------:R-:W-:-:S04]  /*2560*/  IADD3 R7, PT, PT, R7, UR10, RZ ;  /* 0x0000000a07077c10 */ /* 0x000fc8000fffe0ff */
[----:B------:R-:W-:-:S13]  /*2570*/  ISETP.GE.U32.AND P0, PT, R7, 0x14, PT ;  /* 0x000000140700780c */ /* 0x000fda0003f06070 */
[----:B------:R-:W-:Y:S05]  /*2580*/  @!P0 BRA `(.L_x_42) ;  /* 0xfffffff400648947 */ /* 0x000fea000383ffff */
.L_x_13:
[----:B----4-:R-:W-:Y:S05]  /*2590*/  BSYNC.RECONVERGENT B2 ;  /* 0x0000000000027941 */ /* 0x010fea0003800200 */
.L_x_12:
[----:B------:R-:W-:-:S05]  /*25a0*/  VIADD R8, R8, UR11 ;  /* 0x0000000b08087c36 */ /* 0x000fca0008000000 */
[----:B------:R-:W-:-:S13]  /*25b0*/  ISETP.GE.U32.AND P0, PT, R8, 0x14, PT ;  /* 0x000000140800780c */ /* 0x000fda0003f06070 */
[----:B------:R-:W-:Y:S05]  /*25c0*/  @!P0 BRA `(.L_x_43) ;  /* 0xffffffe400cc8947 */ /* 0x000fea000383ffff */
.L_x_11:
[----:B0---4-:R-:W-:Y:S05]  /*25d0*/  BSYNC.RECONVERGENT B3 ;  /* 0x0000000000037941 */ /* 0x011fea0003800200 */
.L_x_10:
[----:B------:R-:W-:Y:S01]  /*25e0*/  BAR.SYNC.DEFER_BLOCKING 0x0 ;  /* 0x0000000000007b1d */ /* 0x000fe20000010000 */
[----:B------:R-:W-:-:S05]  /*25f0*/  ISETP.GT.U32.AND P0, PT, R19, 0x13, PT ;  /* 0x000000131300780c */ /* 0x000fca0003f04070 */
[----:B------:R-:W-:Y:S08]  /*2600*/  BSSY.RECONVERGENT B3, `(.L_x_44) ;  /* 0x00001a8000037945 */ /* 0x000ff00003800200 */
[----:B------:R-:W-:Y:S05]  /*2610*/  @P0 BRA `(.L_x_45) ;  /* 0x0000001800980947 */ /* 0x000fea0003800000 */
[----:B------:R-:W0:Y:S01]  /*2620*/  LDC R27, c[0x0][0x380] ;  /* 0x0000e000ff1b7b82 */ /* 0x000e220000000800 */
[----:B------:R-:W-:Y:S02]  /*2630*/  IMAD.MOV.U32 R8, RZ, RZ, R19 ;  /* 0x000000ffff087224 */ /* 0x000fe400078e0013 */
[----:B0-----:R-:W-:-:S04]  /*2640*/  FADD R27, R27, 7.8124998253770172596e-05 ;  /* 0x38a3d70a1b1b7421 */ /* 0x001fc80000000000 */
[----:B------:R-:W-:-:S04]  /*2650*/  FMUL R27, R27, 125.6637115478515625 ;  /* 0x42fb53d21b1b7820 */ /* 0x000fc80000400000 */
[C---:B------:R-:W-:Y:S01]  /*2660*/  FMUL R0, R27.reuse, 0.63661974668502807617 ;  /* 0x3f22f9831b007820 */ /* 0x040fe20000400000 */
[----:B------:R-:W-:Y:S02]  /*2670*/  SHF.R.U32.HI R11, RZ, 0x17, R27 ;  /* 0x00000017ff0b7819 */ /* 0x000fe4000001161b */
[----:B------:R-:W-:Y:S02]  /*2680*/  FSETP.GE.AND P0, PT, |R27|, 105615, PT ;  /* 0x47ce47801b00780b */ /* 0x000fe40003f06200 */
[----:B------:R-:W-:Y:S01]  /*2690*/  LOP3.LUT R4, R11, 0xe0, RZ, 0xc0, !PT ;  /* 0x000000e00b047812 */ /* 0x000fe200078ec0ff */
[----:B------:R-:W0:Y:S01]  /*26a0*/  F2I.NTZ R0, R0 ;  /* 0x0000000000007305 */ /* 0x000e220000203100 */
[C---:B------:R-:W-:Y:S02]  /*26b0*/  SHF.L.U32 R26, R27.reuse, 0x8, RZ ;  /* 0x000000081b1a7819 */ /* 0x040fe400000006ff */
[----:B------:R-:W-:Y:S01]  /*26c0*/  FSETP.EQ.OR P3, PT, |R27|, +INF , !P0 ;  /* 0x7f8000001b00780b */ /* 0x000fe20004762600 */
[----:B------:R-:W-:Y:S01]  /*26d0*/  VIADD R4, R4, 0xffffff80 ;  /* 0xffffff8004047836 */ /* 0x000fe20000000000 */
[----:B------:R-:W-:-:S02]  /*26e0*/  LOP3.LUT R11, R11, 0x1f, RZ, 0xc0, !PT ;  /* 0x0000001f0b0b7812 */ /* 0x000fc400078ec0ff */
[----:B------:R-:W-:Y:S02]  /*26f0*/  LOP3.LUT R26, R26, 0x80000000, RZ, 0xfc, !PT ;  /* 0x800000001a1a7812 */ /* 0x000fe400078efcff */
[----:B------:R-:W-:-:S05]  /*2700*/  SHF.R.U32.HI R4, RZ, 0x5, R4 ;  /* 0x00000005ff047819 */ /* 0x000fca0000011604 */
[----:B------:R-:W-:Y:S01]  /*2710*/  IMAD.U32 R6, R4, -0x4, RZ ;  /* 0xfffffffc04067824 */ /* 0x000fe200078e00ff */
[----:B0-----:R-:W-:Y:S02]  /*2720*/  I2FP.F32.S32 R2, R0 ;  /* 0x0000000000027245 */ /* 0x001fe40000201400 */
[----:B------:R-:W-:-:S03]  /*2730*/  SEL R10, R0, RZ, !P0 ;  /* 0x000000ff000a7207 */ /* 0x000fc60004000000 */
[----:B------:R-:W-:-:S04]  /*2740*/  FFMA R3, R2, -1.5707962512969970703, R27 ;  /* 0xbfc90fda02037823 */ /* 0x000fc8000000001b */
[----:B------:R-:W-:-:S04]  /*2750*/  FFMA R3, R2, -7.5497894158615963534e-08, R3 ;  /* 0xb3a2216802037823 */ /* 0x000fc80000000003 */
[----:B------:R-:W-:Y:S01]  /*2760*/  FFMA R9, R2, -5.3903029534742383927e-15, R3 ;  /* 0xa7c234c502097823 */ /* 0x000fe20000000003 */
[----:B------:R-:W-:-:S07]  /*2770*/  @P0 FMUL R9, RZ, R27 ;  /* 0x0000001bff090220 */ /* 0x000fce0000400000 */
.L_x_77:
[----:B------:R-:W-:Y:S01]  /*2780*/  ISETP.GT.U32.AND P0, PT, R18, 0x13, PT ;  /* 0x000000131200780c */ /* 0x000fe20003f04070 */
[----:B------:R-:W-:-:S12]  /*2790*/  BSSY.RECONVERGENT B2, `(.L_x_46) ;  /* 0x000018b000027945 */ /* 0x000fd80003800200 */
[----:B0-----:R-:W-:Y:S05]  /*27a0*/  @P0 BRA `(.L_x_47) ;  /* 0x0000001800240947 */ /* 0x001fea0003800000 */
[----:B------:R-:W-:Y:S01]  /*27b0*/  IADD3 R5, PT, PT, R8, UR5, RZ ;  /* 0x0000000508057c10 */ /* 0x000fe2000fffe0ff */
[----:B------:R-:W-:Y:S01]  /*27c0*/  IMAD.MOV.U32 R0, RZ, RZ, 0x39a3d70a ;  /* 0x39a3d70aff007424 */ /* 0x000fe200078e00ff */
[----:B------:R-:W-:Y:S01]  /*27d0*/  ISETP.NE.AND P1, PT, R11, RZ, PT ;  /* 0x000000ff0b00720c */ /* 0x000fe20003f25270 */
        /* <DEDUP_REMOVED lines=9> */
[----:B------:R-:W-:Y:S01]  /*2870*/  P2R R0, PR, RZ, 0x2 ;  /* 0x00000002ff007803 */ /* 0x000fe20000000000 */
[----:B0-----:R-:W-:Y:S06]  /*2880*/  @!P0 BRA `(.L_x_49) ;  /* 0x0000000000148947 */ /* 0x001fec0003800000 */
[----:B------:R-:W-:Y:S01]  /*2890*/  IMAD.MOV.U32 R3, RZ, RZ, R4 ;  /* 0x000000ffff037224 */ /* 0x000fe200078e0004 */
[----:B------:R-:W-:Y:S01]  /*28a0*/  MOV R20, 0x28d0 ;  /* 0x000028d000147802 */ /* 0x000fe20000000f00 */
[----:B------:R-:W-:-:S07]  /*28b0*/  IMAD.MOV.U32 R0, RZ, RZ, 0x45480000 ;  /* 0x45480000ff007424 */ /* 0x000fce00078e00ff */
[----:B-123--:R-:W-:Y:S05]  /*28c0*/  CALL.REL.NOINC `($__internal_0_$__cuda_sm3x_div_rn_noftz_f32_slowpath) ;  /* 0x0000008c00a47944 */ /* 0x00efea0003c00000 */
[----:B------:R-:W-:-:S07]  /*28d0*/  IMAD.MOV.U32 R2, RZ, RZ, R0 ;  /* 0x000000ffff027224 */ /* 0x000fce00078e0000 */
.L_x_49:
[----:B------:R-:W-:Y:S05]  /*28e0*/  BSYNC.RECONVERGENT B4 ;  /* 0x0000000000047941 */ /* 0x000fea0003800200 */
.L_x_48:
[C---:B------:R-:W-:Y:S01]  /*28f0*/  FADD R3, -R2.reuse, 1 ;  /* 0x3f80000002037421 */ /* 0x040fe20000000100 */
[----:B------:R-:W-:Y:S01]  /*2900*/  MOV R0, 0x41200000 ;  /* 0x4120000000007802 */ /* 0x000fe20000000f00 */
[----:B------:R-:W-:Y:S01]  /*2910*/  IMAD.MOV.U32 R7, RZ, RZ, 0x3dcccccd ;  /* 0x3dcccccdff077424 */ /* 0x000fe200078e00ff */
[C---:B------:R-:W-:Y:S01]  /*2920*/  FSETP.GTU.AND P6, PT, R2.reuse, 0.46499997377395629883, PT ;  /* 0x3eee147a0200780b */ /* 0x040fe20003fcc000 */
[----:B------:R-:W-:Y:S01]  /*2930*/  BSSY.RECONVERGENT B4, `(.L_x_50) ;  /* 0x0000010000047945 */ /* 0x000fe20003800200 */
[----:B------:R-:W-:Y:S01]  /*2940*/  FMNMX3 R4, R2, 0.10000000149011611938, R3, PT ;  /* 0x3dcccccd02047876 */ /* 0x000fe20003800003 */
[----:B------:R-:W-:Y:S01]  /*2950*/  FFMA R7, R0, -R7, 1 ;  /* 0x3f80000000077423 */ /* 0x000fe20000000807 */
[C---:B------:R-:W-:Y:S02]  /*2960*/  FSETP.GTU.AND P5, PT, R2.reuse, 0.56499999761581420898, PT ;  /* 0x3f10a3d70200780b */ /* 0x040fe40003fac000 */
        /* <DEDUP_REMOVED lines=8> */
[----:B------:R-:W-:Y:S01]  /*29f0*/  IMAD.MOV.U32 R3, RZ, RZ, R4 ;  /* 0x000000ffff037224 */ /* 0x000fe200078e0004 */
[----:B------:R-:W-:Y:S01]  /*2a00*/  MOV R20, 0x2a30 ;  /* 0x00002a3000147802 */ /* 0x000fe20000000f00 */
[----:B------:R-:W-:-:S07]  /*2a10*/  IMAD.MOV.U32 R0, RZ, RZ, 0x3dcccccd ;  /* 0x3dcccccdff007424 */ /* 0x000fce00078e00ff */
[----:B-123--:R-:W-:Y:S05]  /*2a20*/  CALL.REL.NOINC `($__internal_0_$__cuda_sm3x_div_rn_noftz_f32_slowpath) ;  /* 0x0000008c004c7944 */ /* 0x00efea0003c00000 */
.L_x_51:
[----:B------:R-:W-:Y:S05]  /*2a30*/  BSYNC.RECONVERGENT B4 ;  /* 0x0000000000047941 */ /* 0x000fea0003800200 */
.L_x_50:
[----:B------:R-:W-:Y:S01]  /*2a40*/  ISETP.NE.AND P0, PT, R11, RZ, PT ;  /* 0x000000ff0b00720c */ /* 0x000fe20003f05270 */
[----:B------:R-:W-:-:S12]  /*2a50*/  FADD R4, -R0, 1 ;  /* 0x3f80000000047421 */ /* 0x000fd80000000100 */
[----:B------:R-:W-:Y:S05]  /*2a60*/  @!P0 BRA `(.L_x_52) ;  /* 0x0000000800d08947 */ /* 0x000fea0003800000 */
[----:B------:R-:W-:Y:S02]  /*2a70*/  PLOP3.LUT P5, PT, P6, P5, PT, 0xf8, 0x8f ;  /* 0x00000000008f781c */ /* 0x000fe400037abf70 */
[----:B------:R-:W-:-:S11]  /*2a80*/  MOV R7, R18 ;  /* 0x0000001200077202 */ /* 0x000fd60000000f00 */
.L_x_64:
[----:B------:R-:W-:Y:S01]  /*2a90*/  VIADD R0, R7, 0xffffffee ;  /* 0xffffffee07007836 */ /* 0x000fe20000000000 */
[----:B------:R-:W-:Y:S04]  /*2aa0*/  BSSY.RECONVERGENT B4, `(.L_x_53) ;  /* 0x00000ac000047945 */ /* 0x000fe80003800200 */
[----:B------:R-:W-:-:S04]  /*2ab0*/  ISETP.GE.U32.AND P0, PT, R0, -0x10, PT ;  /* 0xfffffff00000780c */ /* 0x000fc80003f06070 */
[----:B------:R-:W-:-:S04]  /*2ac0*/  ISETP.LT.U32.OR P0, PT, R8, 0x2, !P0 ;  /* 0x000000020800780c */ /* 0x000fc80004701470 */
        /* <DEDUP_REMOVED lines=20> */
[----:B------:R-:W-:Y:S01]  /*2c10*/  MOV R24, R10 ;  /* 0x0000000a00187202 */ /* 0x000fe20000000f00 */
[----:B------:R-:W-:Y:S01]  /*2c20*/  IMAD.MOV.U32 R0, RZ, RZ, R9 ;  /* 0x000000ffff007224 */ /* 0x000fe200078e0009 */
[----:B------:R-:W-:Y:S06]  /*2c30*/  @P3 BRA `(.L_x_58) ;  /* 0x0000000400283947 */ /* 0x000fec0003800000 */
[----:B------:R-:W-:Y:S02]  /*2c40*/  HFMA2 R29, -RZ, RZ, 0, 0 ;  /* 0x00000000ff1d7431 */ /* 0x000fe400000001ff */
[----:B------:R-:W-:Y:S02]  /*2c50*/  IMAD.MOV.U32 R3, RZ, RZ, RZ ;  /* 0x000000ffff037224 */ /* 0x000fe400078e00ff */
[----:B------:R-:W-:-:S07]  /*2c60*/  IMAD.MOV.U32 R25, RZ, RZ, RZ ;  /* 0x000000ffff197224 */ /* 0x000fce00078e00ff */
.L_x_59:
[----:B-123--:R-:W0:Y:S02]  /*2c70*/  LDC.64 R20, c[0x4][RZ] ;  /* 0x01000000ff147b82 */ /* 0x00ee240000000a00 */
[----:B0-----:R-:W-:-:S05]  /*2c80*/  IMAD.WIDE.U32 R22, R29, 0x4, R20 ;  /* 0x000000041d167825 */ /* 0x001fca00078e0014 */
[----:B------:R-:W2:Y:S01]  /*2c90*/  LDG.E.CONSTANT R21, desc[UR8][R22.64] ;  /* 0x0000000816157981 */ /* 0x000ea2000c1e9900 */
[C---:B------:R-:W-:Y:S01]  /*2ca0*/  IMAD.SHL.U32 R0, R29.reuse, 0x4, RZ ;  /* 0x000000041d007824 */ /* 0x040fe200078e00ff */
[----:B------:R-:W-:-:S04]  /*2cb0*/  IADD3 R29, PT, PT, R29, 0x1, RZ ;  /* 0x000000011d1d7810 */ /* 0x000fc80007ffe0ff */
[C---:B------:R-:W-:Y:S02]  /*2cc0*/  ISETP.EQ.AND P0, PT, R0.reuse, 0x4, PT ;  /* 0x000000040000780c */ /* 0x040fe40003f02270 */
[C---:B------:R-:W-:Y:S02]  /*2cd0*/  ISETP.EQ.AND P6, PT, R0.reuse, RZ, PT ;  /* 0x000000ff0000720c */ /* 0x040fe40003fc2270 */
[C---:B------:R-:W-:Y:S02]  /*2ce0*/  ISETP.EQ.AND P2, PT, R0.reuse, 0xc, PT ;  /* 0x0000000c0000780c */ /* 0x040fe40003f42270 */
[----:B------:R-:W-:Y:S01]  /*2cf0*/  ISETP.EQ.AND P4, PT, R0, 0x10, PT ;  /* 0x000000100000780c */ /* 0x000fe20003f82270 */
[----:B--2---:R-:W-:-:S03]  /*2d00*/  IMAD.WIDE.U32 R20, R21, R26, RZ ;  /* 0x0000001a15147225 */ /* 0x004fc600078e00ff */
[----:B------:R-:W-:-:S09]  /*2d10*/  IADD3 R20, P1, PT, R20, R3, RZ ;  /* 0x0000000314147210 */ /* 0x000fd20007f3e0ff */
[----:B------:R-:W-:Y:S01]  /*2d20*/  @P4 MOV R13, R20 ;  /* 0x00000014000d4202 */ /* 0x000fe20000000f00 */
[--C-:B------:R-:W-:Y:S01]  /*2d30*/  @P0 IMAD.MOV.U32 R16, RZ, RZ, R20.reuse ;  /* 0x000000ffff100224 */ /* 0x100fe200078e0014 */
[----:B------:R-:W-:Y:S01]  /*2d40*/  ISETP.NE.AND P0, PT, R29, 0x6, PT ;  /* 0x000000061d00780c */ /* 0x000fe20003f05270 */
[----:B------:R-:W-:Y:S01]  /*2d50*/  IMAD.X R3, R21, 0x1, R25, P1 ;  /* 0x0000000115037824 */ /* 0x000fe200008e0619 */
[C---:B------:R-:W-:Y:S01]  /*2d60*/  ISETP.EQ.AND P1, PT, R0.reuse, 0x8, PT ;  /* 0x000000080000780c */ /* 0x040fe20003f22270 */
[--C-:B------:R-:W-:Y:S01]  /*2d70*/  @P6 IMAD.MOV.U32 R17, RZ, RZ, R20.reuse ;  /* 0x000000ffff116224 */ /* 0x100fe200078e0014 */
[----:B------:R-:W-:Y:S01]  /*2d80*/  ISETP.EQ.AND P6, PT, R0, 0x14, PT ;  /* 0x000000140000780c */ /* 0x000fe20003fc2270 */
[----:B------:R-:W-:-:S10]  /*2d90*/  @P2 IMAD.MOV.U32 R14, RZ, RZ, R20 ;  /* 0x000000ffff0e2224 */ /* 0x000fd400078e0014 */
[--C-:B------:R-:W-:Y:S02]  /*2da0*/  @P1 IMAD.MOV.U32 R15, RZ, RZ, R20.reuse ;  /* 0x000000ffff0f1224 */ /* 0x100fe400078e0014 */
        /* <DEDUP_REMOVED lines=11> */
[----:B------:R-:W-:Y:S02]  /*2e60*/  @P6 IMAD.MOV.U32 R20, RZ, RZ, R17 ;  /* 0x000000ffff146224 */ /* 0x000fe400078e0011 */
[--C-:B------:R-:W-:Y:S01]  /*2e70*/  @P6 IMAD.MOV.U32 R0, RZ, RZ, R16.reuse ;  /* 0x000000ffff006224 */ /* 0x100fe200078e0010 */
[----:B------:R-:W-:Y:S01]  /*2e80*/  @P0 MOV R21, R17 ;  /* 0x0000001100150202 */ /* 0x000fe20000000f00 */
[--C-:B------:R-:W-:Y:S01]  /*2e90*/  @P0 IMAD.MOV.U32 R20, RZ, RZ, R16.reuse ;  /* 0x000000ffff140224 */ /* 0x100fe200078e0010 */
[C---:B------:R-:W-:Y:S01]  /*2ea0*/  ISETP.EQ.AND P6, PT, R6.reuse, RZ, PT ;  /* 0x000000ff0600720c */ /* 0x040fe20003fc2270 */
[----:B------:R-:W-:Y:S01]  /*2eb0*/  @P1 IMAD.MOV.U32 R21, RZ, RZ, R16 ;  /* 0x000000ffff151224 */ /* 0x000fe200078e0010 */
[----:B------:R-:W-:Y:S01]  /*2ec0*/  @P0 MOV R0, R15 ;  /* 0x0000000f00000202 */ /* 0x000fe20000000f00 */
[--C-:B------:R-:W-:Y:S01]  /*2ed0*/  @P1 IMAD.MOV.U32 R20, RZ, RZ, R15.reuse ;  /* 0x000000ffff141224 */ /* 0x100fe200078e000f */
[C---:B------:R-:W-:Y:S01]  /*2ee0*/  ISETP.EQ.AND P0, PT, R6.reuse, 0x4, PT ;  /* 0x000000040600780c */ /* 0x040fe20003f02270 */
[--C-:B------:R-:W-:Y:S01]  /*2ef0*/  @P1 IMAD.MOV.U32 R0, RZ, RZ, R14.reuse ;  /* 0x000000ffff001224 */ /* 0x100fe200078e000e */
[----:B------:R-:W-:Y:S01]  /*2f00*/  ISETP.EQ.AND P1, PT, R6, 0x8, PT ;  /* 0x000000080600780c */ /* 0x000fe20003f22270 */
[----:B------:R-:W-:Y:S01]  /*2f10*/  @P2 IMAD.MOV.U32 R21, RZ, RZ, R15 ;  /* 0x000000ffff152224 */ /* 0x000fe200078e000f */
[----:B------:R-:W-:Y:S01]  /*2f20*/  @P2 MOV R20, R14 ;  /* 0x0000000e00142202 */ /* 0x000fe20000000f00 */
[----:B------:R-:W-:-:S02]  /*2f30*/  @P4 IMAD.MOV.U32 R21, RZ, RZ, R14 ;  /* 0x000000ffff154224 */ /* 0x000fc400078e000e */
[--C-:B------:R-:W-:Y:S02]  /*2f40*/  @P4 IMAD.MOV.U32 R20, RZ, RZ, R13.reuse ;  /* 0x000000ffff144224 */ /* 0x100fe400078e000d */
[----:B------:R-:W-:Y:S01]  /*2f50*/  @P6 MOV R21, R13 ;  /* 0x0000000d00156202 */ /* 0x000fe20000000f00 */
[----:B------:R-:W-:Y:S02]  /*2f60*/  @P2 IMAD.MOV.U32 R0, RZ, RZ, R13 ;  /* 0x000000ffff002224 */ /* 0x000fe400078e000d */
[--C-:B------:R-:W-:Y:S02]  /*2f70*/  @P6 IMAD.MOV.U32 R20, RZ, RZ, R12.reuse ;  /* 0x000000ffff146224 */ /* 0x100fe400078e000c */
[--C-:B------:R-:W-:Y:S02]  /*2f80*/  @P0 IMAD.MOV.U32 R21, RZ, RZ, R12.reuse ;  /* 0x000000ffff150224 */ /* 0x100fe400078e000c */
[----:B------:R-:W-:Y:S01]  /*2f90*/  @P4 IMAD.MOV.U32 R0, RZ, RZ, R12 ;  /* 0x000000ffff004224 */ /* 0x000fe200078e000c */
[----:B------:R-:W-:Y:S01]  /*2fa0*/  @P6 MOV R0, R3 ;  /* 0x0000000300006202 */ /* 0x000fe20000000f00 */
[--C-:B------:R-:W-:Y:S01]  /*2fb0*/  @P0 IMAD.MOV.U32 R20, RZ, RZ, R3.reuse ;  /* 0x000000ffff140224 */ /* 0x100fe200078e0003 */
[----:B------:R-:W-:Y:S01]  /*2fc0*/  ISETP.GE.AND P0, PT, R27, RZ, PT ;  /* 0x000000ff1b00720c */ /* 0x000fe20003f06270 */
[----:B------:R-:W-:-:S03]  /*2fd0*/  @P1 IMAD.MOV.U32 R21, RZ, RZ, R3 ;  /* 0x000000ffff151224 */ /* 0x000fc600078e0003 */
        /* <DEDUP_REMOVED lines=16> */
.L_x_58:
        /* <DEDUP_REMOVED lines=19> */
.L_x_57:
        /* <DEDUP_REMOVED lines=15> */
.L_x_61:
[----:B------:R-:W-:Y:S05]  /*3300*/  BSYNC.RECONVERGENT B6 ;  /* 0x0000000000067941 */ /* 0x000fea0003800200 */
.L_x_60:
        /* <DEDUP_REMOVED lines=16> */
.L_x_63:
[----:B------:R-:W-:Y:S05]  /*3410*/  BSYNC.RECONVERGENT B6 ;  /* 0x0000000000067941 */ /* 0x000fea0003800200 */
.L_x_62:
[----:B------:R-:W-:Y:S01]  /*3420*/  LDS R21, [R2+-0x4] ;  /* 0xfffffc0002157984 */ /* 0x000fe20000000800 */
[----:B------:R-:W-:-:S03]  /*3430*/  FADD R3, -R0, 1 ;  /* 0x3f80000000037421 */ /* 0x000fc60000000100 */
[----:B------:R-:W0:Y:S02]  /*3440*/  LDS R22, [R2+0x4] ;  /* 0x0000040002167984 */ /* 0x000e240000000800 */
[----:B------:R-:W-:Y:S02]  /*3450*/  FMNMX R3, R4, R3, !PT ;  /* 0x0000000304037209 */ /* 0x000fe40007800000 */
[----:B------:R-:W1:Y:S03]  /*3460*/  LDS R23, [R2+-0x50] ;  /* 0xffffb00002177984 */ /* 0x000e660000000800 */
[----:B------:R-:W-:-:S04]  /*3470*/  FMUL R20, R3, 0.5 ;  /* 0x3f00000003147820 */ /* 0x000fc80000400000 */
[CC--:B------:R-:W-:Y:S01]  /*3480*/  FFMA R0, -R3.reuse, R20.reuse, 2 ;  /* 0x4000000003007423 */ /* 0x0c0fe20000000114 */
[----:B------:R-:W-:Y:S02]  /*3490*/  FFMA R25, -R3, R20, 1 ;  /* 0x3f80000003197423 */ /* 0x000fe40000000114 */
[----:B------:R-:W2:Y:S01]  /*34a0*/  LDS R20, [R2+0x640] ;  /* 0x0006400002147984 */ /* 0x000ea20000000800 */
[----:B------:R-:W-:-:S03]  /*34b0*/  FADD R0, R0, -0.25 ;  /* 0xbe80000000007421 */ /* 0x000fc60000000000 */
[----:B------:R-:W3:Y:S01]  /*34c0*/  LDS R3, [R2] ;  /* 0x0000000002037984 */ /* 0x000ee20000000800 */
[----:B0-----:R-:W-:-:S03]  /*34d0*/  FADD R22, R21, R22 ;  /* 0x0000001615167221 */ /* 0x001fc60000000000 */
[----:B------:R-:W0:Y:S01]  /*34e0*/  LDS R21, [R2+0x50] ;  /* 0x0000500002157984 */ /* 0x000e220000000800 */
[----:B-1----:R-:W-:Y:S01]  /*34f0*/  FADD R22, R23, R22 ;  /* 0x0000001617167221 */ /* 0x002fe20000000000 */
[----:B--2---:R-:W-:-:S04]  /*3500*/  FMUL R20, R20, R25 ;  /* 0x0000001914147220 */ /* 0x004fc80000400000 */
[----:B---3--:R-:W-:Y:S01]  /*3510*/  FFMA R3, R3, R0, -R20 ;  /* 0x0000000003037223 */ /* 0x008fe20000000814 */
[----:B0-----:R-:W-:-:S04]  /*3520*/  FADD R22, R21, R22 ;  /* 0x0000001615167221 */ /* 0x001fc80000000000 */
[----:B------:R-:W-:-:S07]  /*3530*/  FFMA R3, R22, 0.0625, R3 ;  /* 0x3d80000016037823 */ /* 0x000fce0000000003 */
.L_x_56:
[----:B------:R-:W-:Y:S05]  /*3540*/  BSYNC.RECONVERGENT B5 ;  /* 0x0000000000057941 */ /* 0x000fea0003800200 */
.L_x_55:
[----:B------:R0:W-:Y:S02]  /*3550*/  STS [R2+0x640], R3 ;  /* 0x0006400302007388 */ /* 0x0001e40000000800 */
.L_x_54:
[----:B------:R-:W-:Y:S05]  /*3560*/  BSYNC.RECONVERGENT B4 ;  /* 0x0000000000047941 */ /* 0x000fea0003800200 */
.L_x_53:
[----:B------:R-:W-:-:S04]  /*3570*/  IADD3 R7, PT, PT, R7, UR10, RZ ;  /* 0x0000000a07077c10 */ /* 0x000fc8000fffe0ff */
[----:B------:R-:W-:-:S13]  /*3580*/  ISETP.GE.U32.AND P0, PT, R7, 0x14, PT ;  /* 0x000000140700780c */ /* 0x000fda0003f06070 */
[----:B------:R-:W-:Y:S05]  /*3590*/  @!P0 BRA `(.L_x_64) ;  /* 0xfffffff4003c8947 */ /* 0x000fea000383ffff */
[----:B------:R-:W-:Y:S05]  /*35a0*/  BRA `(.L_x_47) ;  /* 0x0000000800a47947 */ /* 0x000fea0003800000 */
.L_x_52:
[----:B------:R-:W-:Y:S01]  /*35b0*/  PLOP3.LUT P5, PT, P6, P5, PT, 0xf8, 0x8f ;  /* 0x00000000008f781c */ /* 0x000fe200037abf70 */
[----:B------:R-:W-:-:S12]  /*35c0*/  IMAD.MOV.U32 R7, RZ, RZ, R18 ;  /* 0x000000ffff077224 */ /* 0x000fd800078e0012 */
.L_x_76:
        /* <DEDUP_REMOVED lines=11> */
[----:B------:R-:W-:Y:S02]  /*3680*/  MOV R3, RZ ;  /* 0x000000ff00037202 */ /* 0x000fe40000000f00 */
        /* <DEDUP_REMOVED lines=18> */
.L_x_71:
        /* <DEDUP_REMOVED lines=10> */
[----:B------:R-:W-:-:S05]  /*3850*/  IADD3 R20, P1, PT, R20, R3, RZ ;  /* 0x0000000314147210 */ /* 0x000fca0007f3e0ff */
[-C--:B------:R-:W-:Y:S01]  /*3860*/  @P6 MOV R17, R20.reuse ;  /* 0x0000001400116202 */ /* 0x080fe20000000f00 */
[--C-:B------:R-:W-:Y:S01]  /*3870*/  @P0 IMAD.MOV.U32 R16, RZ, RZ, R20.reuse ;  /* 0x000000ffff100224 */ /* 0x100fe200078e0014 */
[----:B------:R-:W-:Y:S01]  /*3880*/  ISETP.NE.AND P0, PT, R29, 0x6, PT ;  /* 0x000000061d00780c */ /* 0x000fe20003f05270 */
[----:B------:R-:W-:Y:S01]  /*3890*/  IMAD.X R3, R21, 0x1, R25, P1 ;  /* 0x0000000115037824 */ /* 0x000fe200008e0619 */
[C---:B------:R-:W-:Y:S01]  /*38a0*/  ISETP.EQ.AND P1, PT, R0.reuse, 0x8, PT ;  /* 0x000000080000780c */ /* 0x040fe20003f22270 */
[----:B------:R-:W-:Y:S01]  /*38b0*/  @P4 IMAD.MOV.U32 R13, RZ, RZ, R20 ;  /* 0x000000ffff0d4224 */ /* 0x000fe200078e0014 */
[----:B------:R-:W-:Y:S02]  /*38c0*/  ISETP.EQ.AND P6, PT, R0, 0x14, PT ;  /* 0x000000140000780c */ /* 0x000fe40003fc2270 */
[----:B------:R-:W-:-:S09]  /*38d0*/  @P2 MOV R14, R20 ;  /* 0x00000014000e2202 */ /* 0x000fd20000000f00 */
        /* <DEDUP_REMOVED lines=11> */
[----:B------:R-:W-:Y:S01]  /*3990*/  @P6 IMAD.MOV.U32 R21, RZ, RZ, R17 ;  /* 0x000000ffff156224 */ /* 0x000fe200078e0011 */
[C---:B------:R-:W-:Y:S01]  /*39a0*/  ISETP.EQ.AND P4, PT, R6.reuse, -0x4, PT ;  /* 0xfffffffc0600780c */ /* 0x040fe20003f82270 */
[--C-:B------:R-:W-:Y:S01]  /*39b0*/  @P6 IMAD.MOV.U32 R0, RZ, RZ, R16.reuse ;  /* 0x000000ffff006224 */ /* 0x100fe200078e0010 */
[C---:B------:R-:W-:Y:S01]  /*39c0*/  ISETP.EQ.AND P6, PT, R6.reuse, RZ, PT ;  /* 0x000000ff0600720c */ /* 0x040fe20003fc2270 */
[----:B------:R-:W-:Y:S01]  /*39d0*/  @P0 IMAD.MOV.U32 R21, RZ, RZ, R16 ;  /* 0x000000ffff150224 */ /* 0x000fe200078e0010 */
[----:B------:R-:W-:Y:S01]  /*39e0*/  @P0 MOV R0, R15 ;  /* 0x0000000f00000202 */ /* 0x000fe20000000f00 */
[----:B------:R-:W-:Y:S01]  /*39f0*/  @P1 IMAD.MOV.U32 R21, RZ, RZ, R15 ;  /* 0x000000ffff151224 */ /* 0x000fe200078e000f */
[----:B------:R-:W-:Y:S01]  /*3a00*/  ISETP.EQ.AND P0, PT, R6, 0x4, PT ;  /* 0x000000040600780c */ /* 0x000fe20003f02270 */
[----:B------:R-:W-:-:S02]  /*3a10*/  @P2 IMAD.MOV.U32 R21, RZ, RZ, R14 ;  /* 0x000000ffff152224 */ /* 0x000fc400078e000e */
[----:B------:R-:W-:Y:S01]  /*3a20*/  @P1 IMAD.MOV.U32 R0, RZ, RZ, R14 ;  /* 0x000000ffff001224 */ /* 0x000fe200078e000e */
[----:B------:R-:W-:Y:S02]  /*3a30*/  @P2 MOV R0, R13 ;  /* 0x0000000d00002202 */ /* 0x000fe40000000f00 */
[----:B------:R-:W-:Y:S01]  /*3a40*/  ISETP.GE.AND P1, PT, R27, RZ, PT ;  /* 0x000000ff1b00720c */ /* 0x000fe20003f26270 */
[----:B------:R-:W-:Y:S02]  /*3a50*/  @P4 IMAD.MOV.U32 R21, RZ, RZ, R13 ;  /* 0x000000ffff154224 */ /* 0x000fe400078e000d */
[--C-:B------:R-:W-:Y:S02]  /*3a60*/  @P6 IMAD.MOV.U32 R21, RZ, RZ, R12.reuse ;  /* 0x000000ffff156224 */ /* 0x100fe400078e000c */
[----:B------:R-:W-:Y:S01]  /*3a70*/  @P4 IMAD.MOV.U32 R0, RZ, RZ, R12 ;  /* 0x000000ffff004224 */ /* 0x000fe200078e000c */
[----:B------:R-:W-:Y:S01]  /*3a80*/  @P6 MOV R0, R3 ;  /* 0x0000000300006202 */ /* 0x000fe20000000f00 */
[----:B------:R-:W-:-:S04]  /*3a90*/  @P0 IMAD.MOV.U32 R21, RZ, RZ, R3 ;  /* 0x000000ffff150224 */ /* 0x000fc800078e0003 */
[C---:B------:R-:W-:Y:S01]  /*3aa0*/  IMAD.SHL.U32 R20, R21.reuse, 0x4, RZ ;  /* 0x0000000415147824 */ /* 0x040fe200078e00ff */
        /* <DEDUP_REMOVED lines=13> */
.L_x_70:
        /* <DEDUP_REMOVED lines=19> */
.L_x_69:
        /* <DEDUP_REMOVED lines=15> */
.L_x_73:
[----:B------:R-:W-:Y:S05]  /*3da0*/  BSYNC.RECONVERGENT B6 ;  /* 0x0000000000067941 */ /* 0x000fea0003800200 */
.L_x_72:
        /* <DEDUP_REMOVED lines=16> */
.L_x_75:
[----:B------:R-:W-:Y:S05]  /*3eb0*/  BSYNC.RECONVERGENT B6 ;  /* 0x0000000000067941 */ /* 0x000fea0003800200 */
.L_x_74:
        /* <DEDUP_REMOVED lines=18> */
.L_x_68:
[----:B------:R-:W-:Y:S05]  /*3fe0*/  BSYNC.RECONVERGENT B5 ;  /* 0x0000000000057941 */ /* 0x000fea0003800200 */
.L_x_67:
[----:B------:R0:W-:Y:S02]  /*3ff0*/  STS [R2+0x640], R3 ;  /* 0x0006400302007388 */ /* 0x0001e40000000800 */
.L_x_66:
[----:B------:R-:W-:Y:S05]  /*4000*/  BSYNC.RECONVERGENT B4 ;  /* 0x0000000000047941 */ /* 0x000fea0003800200 */
.L_x_65:
[----:B------:R-:W-:-:S05]  /*4010*/  VIADD R7, R7, UR10 ;  /* 0x0000000a07077c36 */ /* 0x000fca0008000000 */
[----:B------:R-:W-:-:S13]  /*4020*/  ISETP.GE.U32.AND P0, PT, R7, 0x14, PT ;  /* 0x000000140700780c */ /* 0x000fda0003f06070 */
[----:B------:R-:W-:Y:S05]  /*4030*/  @!P0 BRA `(.L_x_76) ;  /* 0xfffffff400648947 */ /* 0x000fea000383ffff */
.L_x_47:
[----:B------:R-:W-:Y:S05]  /*4040*/  BSYNC.RECONVERGENT B2 ;  /* 0x0000000000027941 */ /* 0x000fea0003800200 */
.L_x_46:
[----:B------:R-:W-:-:S05]  /*4050*/  VIADD R8, R8, UR11 ;  /* 0x0000000b08087c36 */ /* 0x000fca0008000000 */
[----:B------:R-:W-:-:S13]  /*4060*/  ISETP.GE.U32.AND P0, PT, R8, 0x14, PT ;  /* 0x000000140800780c */ /* 0x000fda0003f06070 */
[----:B------:R-:W-:Y:S05]  /*4070*/  @!P0 BRA `(.L_x_77) ;  /* 0xffffffe400c08947 */ /* 0x000fea000383ffff */
.L_x_45:
[----:B------:R-:W-:Y:S05]  /*4080*/  BSYNC.RECONVERGENT B3 ;  /* 0x0000000000037941 */ /* 0x000fea0003800200 */
.L_x_44:
[----:B------:R-:W-:Y:S01]  /*4090*/  BAR.SYNC.DEFER_BLOCKING 0x0 ;  /* 0x0000000000007b1d */ /* 0x000fe20000010000 */
[----:B------:R-:W-:-:S05]  /*40a0*/  ISETP.GT.U32.AND P0, PT, R19, 0x13, PT ;  /* 0x000000131300780c */ /* 0x000fca0003f04070 */
[----:B------:R-:W-:Y:S08]  /*40b0*/  BSSY.RECONVERGENT B3, `(.L_x_78) ;  /* 0x00001a8000037945 */ /* 0x000ff00003800200 */
[----:B------:R-:W-:Y:S05]  /*40c0*/  @P0 BRA `(.L_x_79) ;  /* 0x0000001800980947 */ /* 0x000fea0003800000 */
[----:B------:R-:W4:Y:S01]  /*40d0*/  LDC R27, c[0x0][0x380] ;  /* 0x0000e000ff1b7b82 */ /* 0x000f220000000800 */
[----:B------:R-:W-:Y:S02]  /*40e0*/  IMAD.MOV.U32 R8, RZ, RZ, R19 ;  /* 0x000000ffff087224 */ /* 0x000fe400078e0013 */
[----:B----4-:R-:W-:-:S04]  /*40f0*/  FADD R27, R27, 0.00015624999650754034519 ;  /* 0x3923d70a1b1b7421 */ /* 0x010fc80000000000 */
[----:B------:R-:W-:-:S04]  /*4100*/  FMUL R27, R27, 125.6637115478515625 ;  /* 0x42fb53d21b1b7820 */ /* 0x000fc80000400000 */
[C---:B------:R-:W-:Y:S01]  /*4110*/  FMUL R0, R27.reuse, 0.63661974668502807617 ;  /* 0x3f22f9831b007820 */ /* 0x040fe20000400000 */
[----:B------:R-:W-:Y:S01]  /*4120*/  SHF.R.U32.HI R11, RZ, 0x17, R27 ;  /* 0x00000017ff0b7819 */ /* 0x000fe2000001161b */
[C---:B------:R-:W-:Y:S01]  /*4130*/  IMAD.SHL.U32 R26, R27.reuse, 0x100, RZ ;  /* 0x000001001b1a7824 */ /* 0x040fe200078e00ff */
[----:B------:R-:W-:Y:S02]  /*4140*/  FSETP.GE.AND P0, PT, |R27|, 105615, PT ;  /* 0x47ce47801b00780b */ /* 0x000fe40003f06200 */
[----:B------:R-:W-:Y:S01]  /*4150*/  LOP3.LUT R4, R11, 0xe0, RZ, 0xc0, !PT ;  /* 0x000000e00b047812 */ /* 0x000fe200078ec0ff */
[----:B------:R-:W0:Y:S01]  /*4160*/  F2I.NTZ R0, R0 ;  /* 0x0000000000007305 */ /* 0x000e220000203100 */
[----:B------:R-:W-:Y:S02]  /*4170*/  FSETP.EQ.OR P3, PT, |R27|, +INF , !P0 ;  /* 0x7f8000001b00780b */ /* 0x000fe40004762600 */
[----:B------:R-:W-:Y:S02]  /*4180*/  IADD3 R4, PT, PT, R4, -0x80, RZ ;  /* 0xffffff8004047810 */ /* 0x000fe40007ffe0ff */
[----:B------:R-:W-:-:S02]  /*4190*/  LOP3.LUT R11, R11, 0x1f, RZ, 0xc0, !PT ;  /* 0x0000001f0b0b7812 */ /* 0x000fc400078ec0ff */
[----:B------:R-:W-:Y:S02]  /*41a0*/  SHF.R.U32.HI R4, RZ, 0x5, R4 ;  /* 0x00000005ff047819 */ /* 0x000fe40000011604 */
[----:B------:R-:W-:-:S03]  /*41b0*/  LOP3.LUT R26, R26, 0x80000000, RZ, 0xfc, !PT ;  /* 0x800000001a1a7812 */ /* 0x000fc600078efcff */
[----:B------:R-:W-:Y:S01]  /*41c0*/  IMAD.U32 R6, R4, -0x4, RZ ;  /* 0xfffffffc04067824 */ /* 0x000fe200078e00ff */
[----:B0-----:R-:W-:Y:S02]  /*41d0*/  I2FP.F32.S32 R2, R0 ;  /* 0x0000000000027245 */ /* 0x001fe40000201400 */
[----:B------:R-:W-:-:S03]  /*41e0*/  SEL R10, R0, RZ, !P0 ;  /* 0x000000ff000a7207 */ /* 0x000fc60004000000 */
[----:B------:R-:W-:-:S04]  /*41f0*/  FFMA R3, R2, -1.5707962512969970703, R27 ;  /* 0xbfc90fda02037823 */ /* 0x000fc8000000001b */
[----:B------:R-:W-:-:S04]  /*4200*/  FFMA R3, R2, -7.5497894158615963534e-08, R3 ;  /* 0xb3a2216802037823 */ /* 0x000fc80000000003 */
[----:B------:R-:W-:Y:S01]  /*4210*/  FFMA R9, R2, -5.3903029534742383927e-15, R3 ;  /* 0xa7c234c502097823 */ /* 0x000fe20000000003 */
[----:B------:R-:W-:-:S07]  /*4220*/  @P0 FMUL R9, RZ, R27 ;  /* 0x0000001bff090220 */ /* 0x000fce0000400000 */
.L_x_111:
[----:B------:R-:W-:Y:S01]  /*4230*/  ISETP.GT.U32.AND P0, PT, R18, 0x13, PT ;  /* 0x000000131200780c */ /* 0x000fe20003f04070 */
[----:B------:R-:W-:-:S12]  /*4240*/  BSSY.RECONVERGENT B2, `(.L_x_80) ;  /* 0x000018b000027945 */ /* 0x000fd80003800200 */
[----:B0-----:R-:W-:Y:S05]  /*4250*/  @P0 BRA `(.L_x_81) ;  /* 0x0000001800240947 */ /* 0x001fea0003800000 */
[----:B------:R-:W-:Y:S02]  /*4260*/  HFMA2 R0, -RZ, RZ, 0.70458984375, -112.625 ;  /* 0x39a3d70aff007431 */ /* 0x000fe400000001ff */
        /* <DEDUP_REMOVED lines=13> */
[----:B------:R-:W-:Y:S01]  /*4340*/  IMAD.MOV.U32 R3, RZ, RZ, R4 ;  /* 0x000000ffff037224 */ /* 0x000fe200078e0004 */
[----:B------:R-:W-:Y:S02]  /*4350*/  MOV R0, 0x45480000 ;  /* 0x4548000000007802 */ /* 0x000fe40000000f00 */
[----:B------:R-:W-:-:S07]  /*4360*/  MOV R20, 0x4380 ;  /* 0x0000438000147802 */ /* 0x000fce0000000f00 */
[----:B-123--:R-:W-:Y:S05]  /*4370*/  CALL.REL.NOINC `($__internal_0_$__cuda_sm3x_div_rn_noftz_f32_slowpath) ;  /* 0x0000007000f87944 */ /* 0x00efea0003c00000 */
[----:B------:R-:W-:-:S07]  /*4380*/  IMAD.MOV.U32 R2, RZ, RZ, R0 ;  /* 0x000000ffff027224 */ /* 0x000fce00078e0000 */
.L_x_83:
[----:B------:R-:W-:Y:S05]  /*4390*/  BSYNC.RECONVERGENT B4 ;  /* 0x0000000000047941 */ /* 0x000fea0003800200 */
.L_x_82:
[C---:B------:R-:W-:Y:S01]  /*43a0*/  FADD R3, -R2.reuse, 1 ;  /* 0x3f80000002037421 */ /* 0x040fe20000000100 */
[----:B------:R-:W-:Y:S01]  /*43b0*/  IMAD.MOV.U32 R0, RZ, RZ, 0x41200000 ;  /* 0x41200000ff007424 */ /* 0x000fe200078e00ff */
[C---:B------:R-:W-:Y:S01]  /*43c0*/  FSETP.GTU.AND P6, PT, R2.reuse, 0.46499997377395629883, PT ;  /* 0x3eee147a0200780b */ /* 0x040fe20003fcc000 */
[----:B------:R-:W-:Y:S01]  /*43d0*/  IMAD.MOV.U32 R7, RZ, RZ, 0x3dcccccd ;  /* 0x3dcccccdff077424 */ /* 0x000fe200078e00ff */
[C---:B------:R-:W-:Y:S01]  /*43e0*/  FSETP.GTU.AND P5, PT, R2.reuse, 0.56499999761581420898, PT ;  /* 0x3f10a3d70200780b */ /* 0x040fe20003fac000 */
[----:B------:R-:W-:Y:S01]  /*43f0*/  BSSY.RECONVERGENT B4, `(.L_x_84) ;  /* 0x000000f000047945 */ /* 0x000fe20003800200 */
[----:B------:R-:W-:Y:S01]  /*4400*/  FMNMX3 R4, R2, 0.10000000149011611938, R3, PT ;  /* 0x3dcccccd02047876 */ /* 0x000fe20003800003 */
[----:B------:R-:W-:Y:S01]  /*4410*/  FFMA R7, R0, -R7, 1 ;  /* 0x3f80000000077423 */ /* 0x000fe20000000807 */
[C---:B------:R-:W-:Y:S02]  /*4420*/  FSETP.GE.AND P6, PT, R2.reuse, 0.43500000238418579102, !P6 ;  /* 0x3edeb8520200780b */ /* 0x040fe400077c6000 */
[----:B------:R-:W0:Y:S01]  /*4430*/  FCHK P0, R4, 0.10000000149011611938 ;  /* 0x3dcccccd04007902 */ /* 0x000e220000000000 */
[----:B------:R-:W-:Y:S01]  /*4440*/  FFMA R0, R7, R0, 10 ;  /* 0x4120000007007423 */ /* 0x000fe20000000000 */
[----:B------:R-:W-:-:S03]  /*4450*/  FSETP.GE.AND P5, PT, R2, 0.53500002622604370117, !P5 ;  /* 0x3f08f5c30200780b */ /* 0x000fc60006fa6000 */
[----:B------:R-:W-:-:S04]  /*4460*/  FFMA R3, R0, R4, RZ ;  /* 0x0000000400037223 */ /* 0x000fc800000000ff */
[----:B------:R-:W-:-:S04]  /*4470*/  FFMA R2, R3, -0.10000000149011611938, R4 ;  /* 0xbdcccccd03027823 */ /* 0x000fc80000000004 */
[----:B------:R-:W-:Y:S01]  /*4480*/  FFMA R0, R0, R2, R3 ;  /* 0x0000000200007223 */ /* 0x000fe20000000003 */
[----:B0-----:R-:W-:Y:S06]  /*4490*/  @!P0 BRA `(.L_x_85) ;  /* 0x0000000000108947 */ /* 0x001fec0003800000 */
[----:B------:R-:W-:Y:S01]  /*44a0*/  MOV R3, R4 ;  /* 0x0000000400037202 */ /* 0x000fe20000000f00 */
[----:B------:R-:W-:Y:S01]  /*44b0*/  IMAD.MOV.U32 R0, RZ, RZ, 0x3dcccccd ;  /* 0x3dcccccdff007424 */ /* 0x000fe200078e00ff */
[----:B------:R-:W-:-:S07]  /*44c0*/  MOV R20, 0x44e0 ;  /* 0x000044e000147802 */ /* 0x000fce0000000f00 */
[----:B-123--:R-:W-:Y:S05]  /*44d0*/  CALL.REL.NOINC `($__internal_0_$__cuda_sm3x_div_rn_noftz_f32_slowpath) ;  /* 0x0000007000a07944 */ /* 0x00efea0003c00000 */
.L_x_85:
[----:B------:R-:W-:Y:S05]  /*44e0*/  BSYNC.RECONVERGENT B4 ;  /* 0x0000000000047941 */ /* 0x000fea0003800200 */
.L_x_84:
[----:B------:R-:W-:Y:S01]  /*44f0*/  ISETP.NE.AND P0, PT, R11, RZ, PT ;  /* 0x000000ff0b00720c */ /* 0x000fe20003f05270 */
[----:B------:R-:W-:-:S12]  /*4500*/  FADD R4, -R0, 1 ;  /* 0x3f80000000047421 */ /* 0x000fd80000000100 */
[----:B------:R-:W-:Y:S05]  /*4510*/  @!P0 BRA `(.L_x_86) ;  /* 0x0000000800d08947 */ /* 0x000fea0003800000 */
[----:B------:R-:W-:Y:S01]  /*4520*/  PLOP3.LUT P5, PT, P6, P5, PT, 0xf8, 0x8f ;  /* 0x00000000008f781c */ /* 0x000fe200037abf70 */
[----:B------:R-:W-:-:S12]  /*4530*/  IMAD.MOV.U32 R7, RZ, RZ, R18 ;  /* 0x000000ffff077224 */ /* 0x000fd800078e0012 */
.L_x_98:
[----:B------:R-:W-:Y:S01]  /*4540*/  VIADD R0, R7, 0xffffffef ;  /* 0xffffffef07007836 */ /* 0x000fe20000000000 */
[----:B------:R-:W-:Y:S04]  /*4550*/  BSSY.RECONVERGENT B4, `(.L_x_87) ;  /* 0x00000ac000047945 */ /* 0x000fe80003800200 */
[----:B------:R-:W-:-:S04]  /*4560*/  ISETP.GE.U32.AND P0, PT, R0, -0xe, PT ;  /* 0xfffffff20000780c */ /* 0x000fc80003f06070 */
[----:B------:R-:W-:-:S04]  /*4570*/  ISETP.LT.U32.OR P0, PT, R8, 0x3, !P0 ;  /* 0x000000030800780c */ /* 0x000fc80004701470 */
        /* <DEDUP_REMOVED lines=26> */
.L_x_93:
        /* <DEDUP_REMOVED lines=71> */
.L_x_92:
        /* <DEDUP_REMOVED lines=19> */
.L_x_91:
        /* <DEDUP_REMOVED lines=15> */
.L_x_95:
[----:B------:R-:W-:Y:S05]  /*4db0*/  BSYNC.RECONVERGENT B6 ;  /* 0x0000000000067941 */ /* 0x000fea0003800200 */
.L_x_94:
        /* <DEDUP_REMOVED lines=16> */
.L_x_97:
[----:B------:R-:W-:Y:S05]  /*4ec0*/  BSYNC.RECONVERGENT B6 ;  /* 0x0000000000067941 */ /* 0x000fea0003800200 */
.L_x_96:
        /* <DEDUP_REMOVED lines=18> */
.L_x_90:
[----:B------:R-:W-:Y:S05]  /*4ff0*/  BSYNC.RECONVERGENT B5 ;  /* 0x0000000000057941 */ /* 0x000fea0003800200 */
.L_x_89:
[----:B------:R0:W-:Y:S02]  /*5000*/  STS [R2], R3 ;  /* 0x0000000302007388 */ /* 0x0001e40000000800 */
.L_x_88:
[----:B------:R-:W-:Y:S05]  /*5010*/  BSYNC.RECONVERGENT B4 ;  /* 0x0000000000047941 */ /* 0x000fea0003800200 */
.L_x_87:
[----:B------:R-:W-:-:S05]  /*5020*/  VIADD R7, R7, UR10 ;  /* 0x0000000a07077c36 */ /* 0x000fca0008000000 */
[----:B------:R-:W-:-:S13]  /*5030*/  ISETP.GE.U32.AND P0, PT, R7, 0x14, PT ;  /* 0x000000140700780c */ /* 0x000fda0003f06070 */
[----:B------:R-:W-:Y:S05]  /*5040*/  @!P0 BRA `(.L_x_98) ;  /* 0xfffffff4003c8947 */ /* 0x000fea000383ffff */
[----:B------:R-:W-:Y:S05]  /*5050*/  BRA `(.L_x_81) ;  /* 0x0000000800a47947 */ /* 0x000fea0003800000 */
.L_x_86:
[----:B------:R-:W-:Y:S01]  /*5060*/  PLOP3.LUT P5, PT, P6, P5, PT, 0xf8, 0x8f ;  /* 0x00000000008f781c */ /* 0x000fe200037abf70 */
[----:B------:R-:W-:-:S12]  /*5070*/  IMAD.MOV.U32 R7, RZ, RZ, R18 ;  /* 0x000000ffff077224 */ /* 0x000fd800078e0012 */
.L_x_110:
[----:B------:R-:W-:Y:S01]  /*5080*/  IADD3 R0, PT, PT, R7, -0x11, RZ ;  /* 0xffffffef07007810 */ /* 0x000fe20007ffe0ff */
[----:B------:R-:W-:Y:S03]  /*5090*/  BSSY.RECONVERGENT B4, `(.L_x_99) ;  /* 0x00000a2000047945 */ /* 0x000fe60003800200 */
        /* <DEDUP_REMOVED lines=28> */
.L_x_105:
        /* <DEDUP_REMOVED lines=61> */
.L_x_104:
        /* <DEDUP_REMOVED lines=19> */
.L_x_103:
        /* <DEDUP_REMOVED lines=15> */
.L_x_107:
[----:B------:R-:W-:Y:S05]  /*5850*/  BSYNC.RECONVERGENT B6 ;  /* 0x0000000000067941 */ /* 0x000fea0003800200 */
.L_x_106:
        /* <DEDUP_REMOVED lines=16> */
.L_x_109:
[----:B------:R-:W-:Y:S05]  /*5960*/  BSYNC.RECONVERGENT B6 ;  /* 0x0000000000067941 */ /* 0x000fea0003800200 */
.L_x_108:
        /* <DEDUP_REMOVED lines=18> */
.L_x_102:
[----:B------:R-:W-:Y:S05]  /*5a90*/  BSYNC.RECONVERGENT B5 ;  /* 0x0000000000057941 */ /* 0x000fea0003800200 */
.L_x_101:
[----:B------:R0:W-:Y:S02]  /*5aa0*/  STS [R2], R3 ;  /* 0x0000000302007388 */ /* 0x0001e40000000800 */
.L_x_100:
[----:B------:R-:W-:Y:S05]  /*5ab0*/  BSYNC.RECONVERGENT B4 ;  /* 0x0000000000047941 */ /* 0x000fea0003800200 */
.L_x_99:
[----:B------:R-:W-:-:S04]  /*5ac0*/  IADD3 R7, PT, PT, R7, UR10, RZ ;  /* 0x0000000a07077c10 */ /* 0x000fc8000fffe0ff */
[----:B------:R-:W-:-:S13]  /*5ad0*/  ISETP.GE.U32.AND P0, PT, R7, 0x14, PT ;  /* 0x000000140700780c */ /* 0x000fda0003f06070 */
[----:B------:R-:W-:Y:S05]  /*5ae0*/  @!P0 BRA `(.L_x_110) ;  /* 0xfffffff400648947 */ /* 0x000fea000383ffff */
.L_x_81:
[----:B------:R-:W-:Y:S05]  /*5af0*/  BSYNC.RECONVERGENT B2 ;  /* 0x0000000000027941 */ /* 0x000fea0003800200 */
.L_x_80:
[----:B------:R-:W-:-:S05]  /*5b00*/  VIADD R8, R8, UR11 ;  /* 0x0000000b08087c36 */ /* 0x000fca0008000000 */
[----:B------:R-:W-:-:S13]  /*5b10*/  ISETP.GE.U32.AND P0, PT, R8, 0x14, PT ;  /* 0x000000140800780c */ /* 0x000fda0003f06070 */
[----:B------:R-:W-:Y:S05]  /*5b20*/  @!P0 BRA `(.L_x_111) ;  /* 0xffffffe400c08947 */ /* 0x000fea000383ffff */
.L_x_79:
[----:B------:R-:W-:Y:S05]  /*5b30*/  BSYNC.RECONVERGENT B3 ;  /* 0x0000000000037941 */ /* 0x000fea0003800200 */
.L_x_78:
[----:B------:R-:W-:Y:S01]  /*5b40*/  BAR.SYNC.DEFER_BLOCKING 0x0 ;  /* 0x0000000000007b1d */ /* 0x000fe20000010000 */
[----:B------:R-:W-:-:S05]  /*5b50*/  ISETP.GT.U32.AND P0, PT, R19, 0x13, PT ;  /* 0x000000131300780c */ /* 0x000fca0003f04070 */
[----:B------:R-:W-:Y:S08]  /*5b60*/  BSSY.RECONVERGENT B3, `(.L_x_112) ;  /* 0x00001a8000037945 */ /* 0x000ff00003800200 */
[----:B------:R-:W-:Y:S05]  /*5b70*/  @P0 BRA `(.L_x_113) ;  /* 0x0000001800980947 */ /* 0x000fea0003800000 */
[----:B------:R-:W4:Y:S01]  /*5b80*/  LDC R27, c[0x0][0x380] ;  /* 0x0000e000ff1b7b82 */ /* 0x000f220000000800 */
[----:B------:R-:W-:Y:S02]  /*5b90*/  IMAD.MOV.U32 R8, RZ, RZ, R19 ;  /* 0x000000ffff087224 */ /* 0x000fe400078e0013 */
[----:B----4-:R-:W-:-:S04]  /*5ba0*/  FADD R27, R27, 0.00023437499476131051779 ;  /* 0x3975c28f1b1b7421 */ /* 0x010fc80000000000 */
        /* <DEDUP_REMOVED lines=19> */
.L_x_145:
        /* <DEDUP_REMOVED lines=22> */
.L_x_117:
[----:B------:R-:W-:Y:S05]  /*5e40*/  BSYNC.RECONVERGENT B4 ;  /* 0x0000000000047941 */ /* 0x000fea0003800200 */
.L_x_116:
        /* <DEDUP_REMOVED lines=20> */
.L_x_119:
[----:B------:R-:W-:Y:S05]  /*5f90*/  BSYNC.RECONVERGENT B4 ;  /* 0x0000000000047941 */ /* 0x000fea0003800200 */
.L_x_118:
[----:B------:R-:W-:Y:S01]  /*5fa0*/  ISETP.NE.AND P0, PT, R11, RZ, PT ;  /* 0x000000ff0b00720c */ /* 0x000fe20003f05270 */
[----:B------:R-:W-:-:S12]  /*5fb0*/  FADD R4, -R0, 1 ;  /* 0x3f80000000047421 */ /* 0x000fd80000000100 */
[----:B------:R-:W-:Y:S05]  /*5fc0*/  @!P0 BRA `(.L_x_120) ;  /* 0x0000000800d08947 */ /* 0x000fea0003800000 */
[----:B------:R-:W-:Y:S02]  /*5fd0*/  PLOP3.LUT P5, PT, P6, P5, PT, 0xf8, 0x8f ;  /* 0x00000000008f781c */ /* 0x000fe400037abf70 */
[----:B------:R-:W-:-:S11]  /*5fe0*/  MOV R7, R18 ;  /* 0x0000001200077202 */ /* 0x000fd60000000f00 */
.L_x_132:
        /* <DEDUP_REMOVED lines=30> */
.L_x_127:
        /* <DEDUP_REMOVED lines=19> */
[-C--:B------:R-:W-:Y:S02]  /*6300*/  @P1 MOV R15, R20.reuse ;  /* 0x00000014000f1202 */ /* 0x080fe40000000f00 */
        /* <DEDUP_REMOVED lines=14> */
[----:B------:R-:W-:Y:S01]  /*63f0*/  @P0 IMAD.MOV.U32 R20, RZ, RZ, R16 ;  /* 0x000000ffff140224 */ /* 0x000fe200078e0010 */
[C---:B------:R-:W-:Y:S01]  /*6400*/  ISETP.EQ.AND P6, PT, R6.reuse, RZ, PT ;  /* 0x000000ff0600720c */ /* 0x040fe20003fc2270 */
[--C-:B------:R-:W-:Y:S01]  /*6410*/  @P0 IMAD.MOV.U32 R0, RZ, RZ, R15.reuse ;  /* 0x000000ffff000224 */ /* 0x100fe200078e000f */
[----:B------:R-:W-:Y:S01]  /*6420*/  @P1 MOV R21, R16 ;  /* 0x0000001000151202 */ /* 0x000fe20000000f00 */
[----:B------:R-:W-:Y:S01]  /*6430*/  @P1 IMAD.MOV.U32 R20, RZ, RZ, R15 ;  /* 0x000000ffff141224 */ /* 0x000fe200078e000f */
[C---:B------:R-:W-:Y:S01]  /*6440*/  ISETP.EQ.AND P0, PT, R6.reuse, 0x4, PT ;  /* 0x000000040600780c */ /* 0x040fe20003f02270 */
[--C-:B------:R-:W-:Y:S01]  /*6450*/  @P1 IMAD.MOV.U32 R0, RZ, RZ, R14.reuse ;  /* 0x000000ffff001224 */ /* 0x100fe200078e000e */
[----:B------:R-:W-:Y:S01]  /*6460*/  ISETP.EQ.AND P1, PT, R6, 0x8, PT ;  /* 0x000000080600780c */ /* 0x000fe20003f22270 */
[----:B------:R-:W-:Y:S01]  /*6470*/  @P2 IMAD.MOV.U32 R20, RZ, RZ, R14 ;  /* 0x000000ffff142224 */ /* 0x000fe200078e000e */
[----:B------:R-:W-:Y:S01]  /*6480*/  @P2 MOV R21, R15 ;  /* 0x0000000f00152202 */ /* 0x000fe20000000f00 */
[--C-:B------:R-:W-:Y:S01]  /*6490*/  @P2 IMAD.MOV.U32 R0, RZ, RZ, R13.reuse ;  /* 0x000000ffff002224 */ /* 0x100fe200078e000d */
[----:B------:R-:W-:Y:S01]  /*64a0*/  @P4 MOV R21, R14 ;  /* 0x0000000e00154202 */ /* 0x000fe20000000f00 */
[----:B------:R-:W-:-:S02]  /*64b0*/  @P4 IMAD.MOV.U32 R20, RZ, RZ, R13 ;  /* 0x000000ffff144224 */ /* 0x000fc400078e000d */
[----:B------:R-:W-:Y:S01]  /*64c0*/  @P6 MOV R21, R13 ;  /* 0x0000000d00156202 */ /* 0x000fe20000000f00 */
[--C-:B------:R-:W-:Y:S02]  /*64d0*/  @P4 IMAD.MOV.U32 R0, RZ, RZ, R12.reuse ;  /* 0x000000ffff004224 */ /* 0x100fe400078e000c */
[----:B------:R-:W-:Y:S01]  /*64e0*/  @P6 IMAD.MOV.U32 R20, RZ, RZ, R12 ;  /* 0x000000ffff146224 */ /* 0x000fe200078e000c */
[----:B------:R-:W-:Y:S01]  /*64f0*/  @P0 MOV R21, R12 ;  /* 0x0000000c00150202 */ /* 0x000fe20000000f00 */
        /* <DEDUP_REMOVED lines=20> */
.L_x_126:
[----:B------:R-:W-:Y:S01]  /*6640*/  MOV R20, 0x37cbac00 ;  /* 0x37cbac0000147802 */ /* 0x000fe20000000f00 */
        /* <DEDUP_REMOVED lines=18> */
.L_x_125:
        /* <DEDUP_REMOVED lines=11> */
[----:B------:R-:W-:Y:S02]  /*6820*/  HFMA2 R0, -RZ, RZ, 5.28125, 0 ;  /* 0x45480000ff007431 */ /* 0x000fe400000001ff */
[----:B------:R-:W-:Y:S01]  /*6830*/  IMAD.MOV.U32 R3, RZ, RZ, R22 ;  /* 0x000000ffff037224 */ /* 0x000fe200078e0016 */
[----:B------:R-:W-:-:S07]  /*6840*/  MOV R20, 0x6860 ;  /* 0x0000686000147802 */ /* 0x000fce0000000f00 */
[----:B-123--:R-:W-:Y:S05]  /*6850*/  CALL.REL.NOINC `($__internal_0_$__cuda_sm3x_div_rn_noftz_f32_slowpath) ;  /* 0x0000004c00c07944 */ /* 0x00efea0003c00000 */
.L_x_129:
[----:B------:R-:W-:Y:S05]  /*6860*/  BSYNC.RECONVERGENT B6 ;  /* 0x0000000000067941 */ /* 0x000fea0003800200 */
.L_x_128:
        /* <DEDUP_REMOVED lines=16> */
.L_x_131:
[----:B------:R-:W-:Y:S05]  /*6970*/  BSYNC.RECONVERGENT B6 ;  /* 0x0000000000067941 */ /* 0x000fea0003800200 */
.L_x_130:
        /* <DEDUP_REMOVED lines=18> */
.L_x_124:
[----:B------:R-:W-:Y:S05]  /*6aa0*/  BSYNC.RECONVERGENT B5 ;  /* 0x0000000000057941 */ /* 0x000fea0003800200 */
.L_x_123:
[----:B------:R0:W-:Y:S02]  /*6ab0*/  STS [R2+0x640], R3 ;  /* 0x0006400302007388 */ /* 0x0001e40000000800 */
.L_x_122:
[----:B------:R-:W-:Y:S05]  /*6ac0*/  BSYNC.RECONVERGENT B4 ;  /* 0x0000000000047941 */ /* 0x000fea0003800200 */
.L_x_121:
[----:B------:R-:W-:-:S05]  /*6ad0*/  VIADD R7, R7, UR10 ;  /* 0x0000000a07077c36 */ /* 0x000fca0008000000 */
[----:B------:R-:W-:-:S13]  /*6ae0*/  ISETP.GE.U32.AND P0, PT, R7, 0x14, PT ;  /* 0x000000140700780c */ /* 0x000fda0003f06070 */
[----:B------:R-:W-:Y:S05]  /*6af0*/  @!P0 BRA `(.L_x_132) ;  /* 0xfffffff4003c8947 */ /* 0x000fea000383ffff */
[----:B------:R-:W-:Y:S05]  /*6b00*/  BRA `(.L_x_115) ;  /* 0x0000000800a47947 */ /* 0x000fea0003800000 */
.L_x_120:
[----:B------:R-:W-:Y:S02]  /*6b10*/  PLOP3.LUT P5, PT, P6, P5, PT, 0xf8, 0x8f ;  /* 0x00000000008f781c */ /* 0x000fe400037abf70 */
[----:B------:R-:W-:-:S11]  /*6b20*/  MOV R7, R18 ;  /* 0x0000001200077202 */ /* 0x000fd60000000f00 */
.L_x_144:
        /* <DEDUP_REMOVED lines=11> */
[----:B------:R-:W-:Y:S01]  /*6be0*/  HFMA2 R3, -RZ, RZ, 0, 0 ;  /* 0x00000000ff037431 */ /* 0x000fe200000001ff */
        /* <DEDUP_REMOVED lines=15> */
[----:B------:R-:W-:Y:S01]  /*6ce0*/  MOV R3, RZ ;  /* 0x000000ff00037202 */ /* 0x000fe20000000f00 */
[----:B------:R-:W-:Y:S02]  /*6cf0*/  IMAD.MOV.U32 R25, RZ, RZ, RZ ;  /* 0x000000ffff197224 */ /* 0x000fe400078e00ff */
[----:B------:R-:W-:-:S07]  /*6d00*/  IMAD.MOV.U32 R29, RZ, RZ, RZ ;  /* 0x000000ffff1d7224 */ /* 0x000fce00078e00ff */
.L_x_139:
[----:B-123--:R-:W0:Y:S02]  /*6d10*/  LDC.64 R20, c[0x4][RZ] ;  /* 0x01000000ff147b82 */ /* 0x00ee240000000a00 */
[----:B0-----:R-:W-:-:S05]  /*6d20*/  IMAD.WIDE.U32 R22, R29, 0x4, R20 ;  /* 0x000000041d167825 */ /* 0x001fca00078e0014 */
[----:B------:R-:W2:Y:S01]  /*6d30*/  LDG.E.CONSTANT R21, desc[UR8][R22.64] ;  /* 0x0000000816157981 */ /* 0x000ea2000c1e9900 */
[C---:B------:R-:W-:Y:S02]  /*6d40*/  SHF.L.U32 R0, R29.reuse, 0x2, RZ ;  /* 0x000000021d007819 */ /* 0x040fe400000006ff */
[----:B------:R-:W-:Y:S02]  /*6d50*/  IADD3 R29, PT, PT, R29, 0x1, RZ ;  /* 0x000000011d1d7810 */ /* 0x000fe40007ffe0ff */
[C---:B------:R-:W-:Y:S02]  /*6d60*/  ISETP.EQ.AND P0, PT, R0.reuse, 0x4, PT ;  /* 0x000000040000780c */ /* 0x040fe40003f02270 */
[C---:B------:R-:W-:Y:S02]  /*6d70*/  ISETP.EQ.AND P6, PT, R0.reuse, RZ, PT ;  /* 0x000000ff0000720c */ /* 0x040fe40003fc2270 */
[C---:B------:R-:W-:Y:S02]  /*6d80*/  ISETP.EQ.AND P2, PT, R0.reuse, 0xc, PT ;  /* 0x0000000c0000780c */ /* 0x040fe40003f42270 */
[----:B------:R-:W-:Y:S01]  /*6d90*/  ISETP.EQ.AND P4, PT, R0, 0x10, PT ;  /* 0x000000100000780c */ /* 0x000fe20003f82270 */
[----:B--2---:R-:W-:-:S03]  /*6da0*/  IMAD.WIDE.U32 R20, R21, R26, RZ ;  /* 0x0000001a15147225 */ /* 0x004fc600078e00ff */
[----:B------:R-:W-:-:S07]  /*6db0*/  IADD3 R20, P1, PT, R20, R3, RZ ;  /* 0x0000000314147210 */ /* 0x000fce0007f3e0ff */
        /* <DEDUP_REMOVED lines=18> */
[----:B------:R-:W-:Y:S01]  /*6ee0*/  @P4 IMAD.MOV.U32 R0, RZ, RZ, R17 ;  /* 0x000000ffff004224 */ /* 0x000fe200078e0011 */
[C---:B------:R-:W-:Y:S02]  /*6ef0*/  ISETP.EQ.AND P4, PT, R6.reuse, -0x4, PT ;  /* 0xfffffffc0600780c */ /* 0x040fe40003f82270 */
[----:B------:R-:W-:Y:S01]  /*6f00*/  @P6 MOV R21, R17 ;  /* 0x0000001100156202 */ /* 0x000fe20000000f00 */
[----:B------:R-:W-:Y:S01]  /*6f10*/  @P0 IMAD.MOV.U32 R21, RZ, RZ, R16 ;  /* 0x000000ffff150224 */ /* 0x000fe200078e0010 */
[----:B------:R-:W-:Y:S01]  /*6f20*/  @P6 MOV R0, R16 ;  /* 0x0000001000006202 */ /* 0x000fe20000000f00 */
[--C-:B------:R-:W-:Y:S01]  /*6f30*/  @P0 IMAD.MOV.U32 R0, RZ, RZ, R15.reuse ;  /* 0x000000ffff000224 */ /* 0x100fe200078e000f */
[C---:B------:R-:W-:Y:S01]  /*6f40*/  ISETP.EQ.AND P6, PT, R6.reuse, RZ, PT ;  /* 0x000000ff0600720c */ /* 0x040fe20003fc2270 */
[----:B------:R-:W-:Y:S01]  /*6f50*/  @P1 IMAD.MOV.U32 R21, RZ, RZ, R15 ;  /* 0x000000ffff151224 */ /* 0x000fe200078e000f */
[----:B------:R-:W-:Y:S01]  /*6f60*/  ISETP.EQ.AND P0, PT, R6, 0x4, PT ;  /* 0x000000040600780c */ /* 0x000fe20003f02270 */
[----:B------:R-:W-:Y:S01]  /*6f70*/  @P1 IMAD.MOV.U32 R0, RZ, RZ, R14 ;  /* 0x000000ffff001224 */ /* 0x000fe200078e000e */
[----:B------:R-:W-:-:S02]  /*6f80*/  @P2 MOV R21, R14 ;  /* 0x0000000e00152202 */ /* 0x000fc40000000f00 */
[----:B------:R-:W-:Y:S01]  /*6f90*/  @P2 MOV R0, R13 ;  /* 0x0000000d00002202 */ /* 0x000fe20000000f00 */
[----:B------:R-:W-:Y:S01]  /*6fa0*/  @P4 IMAD.MOV.U32 R21, RZ, RZ, R13 ;  /* 0x000000ffff154224 */ /* 0x000fe200078e000d */
[----:B------:R-:W-:Y:S01]  /*6fb0*/  ISETP.GE.AND P1, PT, R27, RZ, PT ;  /* 0x000000ff1b00720c */ /* 0x000fe20003f26270 */
[----:B------:R-:W-:-:S04]  /*6fc0*/  @P4 IMAD.MOV.U32 R0, RZ, RZ, R12 ;  /* 0x000000ffff004224 */ /* 0x000fc800078e000c */
[----:B------:R-:W-:Y:S02]  /*6fd0*/  @P6 IMAD.MOV.U32 R21, RZ, RZ, R12 ;  /* 0x000000ffff156224 */ /* 0x000fe400078e000c */
[----:B------:R-:W-:Y:S01]  /*6fe0*/  @P6 IMAD.MOV.U32 R0, RZ, RZ, R3 ;  /* 0x000000ffff006224 */ /* 0x000fe200078e0003 */
[----:B------:R-:W-:-:S04]  /*6ff0*/  @P0 MOV R21, R3 ;  /* 0x0000000300150202 */ /* 0x000fc80000000f00 */
        /* <DEDUP_REMOVED lines=14> */
.L_x_138:
        /* <DEDUP_REMOVED lines=19> */
.L_x_137:
        /* <DEDUP_REMOVED lines=15> */
.L_x_141:
[----:B------:R-:W-:Y:S05]  /*7300*/  BSYNC.RECONVERGENT B6 ;  /* 0x0000000000067941 */ /* 0x000fea0003800200 */
.L_x_140:
[----:B-123--:R-:W-:Y:S02]  /*7310*/  HFMA2 R21, -RZ, RZ, 1.44921875, -19.203125 ;  /* 0x3dcccccdff157431 */ /* 0x00efe400000001ff */
[C---:B------:R-:W-:Y:S01]  /*7320*/  FADD R3, -R0.reuse, 1 ;  /* 0x3f80000000037421 */ /* 0x040fe20000000100 */
[----:B------:R-:W-:Y:S01]  /*7330*/  IMAD.MOV.U32 R20, RZ, RZ, 0x41200000 ;  /* 0x41200000ff147424 */ /* 0x000fe200078e00ff */
        /* <DEDUP_REMOVED lines=13> */
.L_x_143:
[----:B------:R-:W-:Y:S05]  /*7410*/  BSYNC.RECONVERGENT B6 ;  /* 0x0000000000067941 */ /* 0x000fea0003800200 */
.L_x_142:
        /* <DEDUP_REMOVED lines=18> */
.L_x_136:
[----:B------:R-:W-:Y:S05]  /*7540*/  BSYNC.RECONVERGENT B5 ;  /* 0x0000000000057941 */ /* 0x000fea0003800200 */
.L_x_135:
[----:B------:R0:W-:Y:S02]  /*7550*/  STS [R2+0x640], R3 ;  /* 0x0006400302007388 */ /* 0x0001e40000000800 */
.L_x_134:
[----:B------:R-:W-:Y:S05]  /*7560*/  BSYNC.RECONVERGENT B4 ;  /* 0x0000000000047941 */ /* 0x000fea0003800200 */
.L_x_133:
[----:B------:R-:W-:-:S04]  /*7570*/  IADD3 R7, PT, PT, R7, UR10, RZ ;  /* 0x0000000a07077c10 */ /* 0x000fc8000fffe0ff */
[----:B------:R-:W-:-:S13]  /*7580*/  ISETP.GE.U32.AND P0, PT, R7, 0x14, PT ;  /* 0x000000140700780c */ /* 0x000fda0003f06070 */
[----:B------:R-:W-:Y:S05]  /*7590*/  @!P0 BRA `(.L_x_144) ;  /* 0xfffffff400648947 */ /* 0x000fea000383ffff */
.L_x_115:
[----:B------:R-:W-:Y:S05]  /*75a0*/  BSYNC.RECONVERGENT B2 ;  /* 0x0000000000027941 */ /* 0x000fea0003800200 */
.L_x_114:
[----:B------:R-:W-:-:S05]  /*75b0*/  VIADD R8, R8, UR11 ;  /* 0x0000000b08087c36 */ /* 0x000fca0008000000 */
[----:B------:R-:W-:-:S13]  /*75c0*/  ISETP.GE.U32.AND P0, PT, R8, 0x14, PT ;  /* 0x000000140800780c */ /* 0x000fda0003f06070 */
[----:B------:R-:W-:Y:S05]  /*75d0*/  @!P0 BRA `(.L_x_145) ;  /* 0xffffffe400c08947 */ /* 0x000fea000383ffff */
.L_x_113:
[----:B------:R-:W-:Y:S05]  /*75e0*/  BSYNC.RECONVERGENT B3 ;  /* 0x0000000000037941 */ /* 0x000fea0003800200 */
.L_x_112:
[----:B------:R-:W-:Y:S01]  /*75f0*/  BAR.SYNC.DEFER_BLOCKING 0x0 ;  /* 0x0000000000007b1d */ /* 0x000fe20000010000 */
[----:B------:R-:W-:-:S05]  /*7600*/  ISETP.GT.U32.AND P0, PT, R19, 0x13, PT ;  /* 0x000000131300780c */ /* 0x000fca0003f04070 */
[----:B------:R-:W-:Y:S08]  /*7610*/  BSSY.RECONVERGENT B3, `(.L_x_146) ;  /* 0x00001a8000037945 */ /* 0x000ff00003800200 */
[----:B------:R-:W-:Y:S05]  /*7620*/  @P0 BRA `(.L_x_147) ;  /* 0x0000001800980947 */ /* 0x000fea0003800000 */
[----:B------:R-:W4:Y:S01]  /*7630*/  LDC R27, c[0x0][0x380] ;  /* 0x0000e000ff1b7b82 */ /* 0x000f220000000800 */
[----:B------:R-:W-:Y:S01]  /*7640*/  MOV R8, R19 ;  /* 0x0000001300087202 */ /* 0x000fe20000000f00 */
[----:B----4-:R-:W-:-:S04]  /*7650*/  FADD R27, R27, 0.00031249999301508069038 ;  /* 0x39a3d70a1b1b7421 */ /* 0x010fc80000000000 */
        /* <DEDUP_REMOVED lines=8> */
[----:B------:R-:W-:Y:S01]  /*76e0*/  LOP3.LUT R11, R11, 0x1f, RZ, 0xc0, !PT ;  /* 0x0000001f0b0b7812 */ /* 0x000fe200078ec0ff */
[----:B------:R-:W-:Y:S01]  /*76f0*/  VIADD R4, R4, 0xffffff80 ;  /* 0xffffff8004047836 */ /* 0x000fe20000000000 */
[----:B------:R-:W-:-:S04]  /*7700*/  LOP3.LUT R26, R26, 0x80000000, RZ, 0xfc, !PT ;  /* 0x800000001a1a7812 */ /* 0x000fc800078efcff */
        /* <DEDUP_REMOVED lines=8> */
.L_x_179:
        /* <DEDUP_REMOVED lines=17> */
[----:B------:R-:W-:Y:S01]  /*78a0*/  MOV R3, R4 ;  /* 0x0000000400037202 */ /* 0x000fe20000000f00 */
[----:B------:R-:W-:Y:S01]  /*78b0*/  IMAD.MOV.U32 R0, RZ, RZ, 0x45480000 ;  /* 0x45480000ff007424 */ /* 0x000fe200078e00ff */
[----:B------:R-:W-:-:S07]  /*78c0*/  MOV R20, 0x78e0 ;  /* 0x000078e000147802 */ /* 0x000fce0000000f00 */
[----:B-123--:R-:W-:Y:S05]  /*78d0*/  CALL.REL.NOINC `($__internal_0_$__cuda_sm3x_div_rn_noftz_f32_slowpath) ;  /* 0x0000003c00a07944 */ /* 0x00efea0003c00000 */
[----:B------:R-:W-:-:S07]  /*78e0*/  IMAD.MOV.U32 R2, RZ, RZ, R0 ;  /* 0x000000ffff027224 */ /* 0x000fce00078e0000 */
.L_x_151:
[----:B------:R-:W-:Y:S05]  /*78f0*/  BSYNC.RECONVERGENT B4 ;  /* 0x0000000000047941 */ /* 0x000fea0003800200 */
.L_x_150:
        /* <DEDUP_REMOVED lines=16> */
[----:B------:R-:W-:Y:S02]  /*7a00*/  HFMA2 R0, -RZ, RZ, 1.44921875, -19.203125 ;  /* 0x3dcccccdff007431 */ /* 0x000fe400000001ff */
[----:B------:R-:W-:Y:S01]  /*7a10*/  IMAD.MOV.U32 R3, RZ, RZ, R4 ;  /* 0x000000ffff037224 */ /* 0x000fe200078e0004 */
[----:B------:R-:W-:-:S07]  /*7a20*/  MOV R20, 0x7a40 ;  /* 0x00007a4000147802 */ /* 0x000fce0000000f00 */
[----:B-123--:R-:W-:Y:S05]  /*7a30*/  CALL.REL.NOINC `($__internal_0_$__cuda_sm3x_div_rn_noftz_f32_slowpath) ;  /* 0x0000003c00487944 */ /* 0x00efea0003c00000 */
.L_x_153:
[----:B------:R-:W-:Y:S05]  /*7a40*/  BSYNC.RECONVERGENT B4 ;  /* 0x0000000000047941 */ /* 0x000fea0003800200 */
.L_x_152:
[----:B------:R-:W-:Y:S01]  /*7a50*/  ISETP.NE.AND P0, PT, R11, RZ, PT ;  /* 0x000000ff0b00720c */ /* 0x000fe20003f05270 */
[----:B------:R-:W-:-:S12]  /*7a60*/  FADD R4, -R0, 1 ;  /* 0x3f80000000047421 */ /* 0x000fd80000000100 */
[----:B------:R-:W-:Y:S05]  /*7a70*/  @!P0 BRA `(.L_x_154) ;  /* 0x0000000800d08947 */ /* 0x000fea0003800000 */
[----:B------:R-:W-:Y:S01]  /*7a80*/  PLOP3.LUT P5, PT, P6, P5, PT, 0xf8, 0x8f ;  /* 0x00000000008f781c */ /* 0x000fe200037abf70 */
[----:B------:R-:W-:-:S12]  /*7a90*/  IMAD.MOV.U32 R7, RZ, RZ, R18 ;  /* 0x000000ffff077224 */ /* 0x000fd800078e0012 */
.L_x_166:
        /* <DEDUP_REMOVED lines=27> */
[----:B------:R-:W-:Y:S02]  /*7c50*/  HFMA2 R29, -RZ, RZ, 0, 0 ;  /* 0x00000000ff1d7431 */ /* 0x000fe400000001ff */
[----:B------:R-:W-:Y:S02]  /*7c60*/  IMAD.MOV.U32 R3, RZ, RZ, RZ ;  /* 0x000000ffff037224 */ /* 0x000fe400078e00ff */
[----:B------:R-:W-:-:S07]  /*7c70*/  IMAD.MOV.U32 R25, RZ, RZ, RZ ;  /* 0x000000ffff197224 */ /* 0x000fce00078e00ff */
.L_x_161:
        /* <DEDUP_REMOVED lines=71> */
.L_x_160:
        /* <DEDUP_REMOVED lines=19> */
.L_x_159:
        /* <DEDUP_REMOVED lines=15> */
.L_x_163:
[----:B------:R-:W-:Y:S05]  /*8310*/  BSYNC.RECONVERGENT B6 ;  /* 0x0000000000067941 */ /* 0x000fea0003800200 */
.L_x_162:
        /* <DEDUP_REMOVED lines=16> */
.L_x_165:
[----:B------:R-:W-:Y:S05]  /*8420*/  BSYNC.RECONVERGENT B6 ;  /* 0x0000000000067941 */ /* 0x000fea0003800200 */
.L_x_164:
        /* <DEDUP_REMOVED lines=18> */
.L_x_158:
[----:B------:R-:W-:Y:S05]  /*8550*/  BSYNC.RECONVERGENT B5 ;  /* 0x0000000000057941 */ /* 0x000fea0003800200 */
.L_x_157:
[----:B------:R0:W-:Y:S02]  /*8560*/  STS [R2], R3 ;  /* 0x0000000302007388 */ /* 0x0001e40000000800 */
.L_x_156:
[----:B------:R-:W-:Y:S05]  /*8570*/  BSYNC.RECONVERGENT B4 ;  /* 0x0000000000047941 */ /* 0x000fea0003800200 */
.L_x_155:
[----:B------:R-:W-:-:S05]  /*8580*/  VIADD R7, R7, UR10 ;  /* 0x0000000a07077c36 */ /* 0x000fca0008000000 */
[----:B------:R-:W-:-:S13]  /*8590*/  ISETP.GE.U32.AND P0, PT, R7, 0x14, PT ;  /* 0x000000140700780c */ /* 0x000fda0003f06070 */
[----:B------:R-:W-:Y:S05]  /*85a0*/  @!P0 BRA `(.L_x_166) ;  /* 0xfffffff4003c8947 */ /* 0x000fea000383ffff */
[----:B------:R-:W-:Y:S05]  /*85b0*/  BRA `(.L_x_149) ;  /* 0x0000000800a47947 */ /* 0x000fea0003800000 */
.L_x_154:
[----:B------:R-:W-:Y:S02]  /*85c0*/  PLOP3.LUT P5, PT, P6, P5, PT, 0xf8, 0x8f ;  /* 0x00000000008f781c */ /* 0x000fe400037abf70 */
[----:B------:R-:W-:-:S11]  /*85d0*/  MOV R7, R18 ;  /* 0x0000001200077202 */ /* 0x000fd60000000f00 */
.L_x_178:
        /* <DEDUP_REMOVED lines=30> */
.L_x_173:
        /* <DEDUP_REMOVED lines=61> */
.L_x_172:
        /* <DEDUP_REMOVED lines=19> */
.L_x_171:
        /* <DEDUP_REMOVED lines=15> */
.L_x_175:
[----:B------:R-:W-:Y:S05]  /*8db0*/  BSYNC.RECONVERGENT B6 ;  /* 0x0000000000067941 */ /* 0x000fea0003800200 */
.L_x_174:
        /* <DEDUP_REMOVED lines=16> */
.L_x_177:
[----:B------:R-:W-:Y:S05]  /*8ec0*/  BSYNC.RECONVERGENT B6 ;  /* 0x0000000000067941 */ /* 0x000fea0003800200 */
.L_x_176:
        /* <DEDUP_REMOVED lines=18> */
.L_x_170:
[----:B------:R-:W-:Y:S05]  /*8ff0*/  BSYNC.RECONVERGENT B5 ;  /* 0x0000000000057941 */ /* 0x000fea0003800200 */
.L_x_169:
[----:B------:R0:W-:Y:S02]  /*9000*/  STS [R2], R3 ;  /* 0x0000000302007388 */ /* 0x0001e40000000800 */
.L_x_168:
[----:B------:R-:W-:Y:S05]  /*9010*/  BSYNC.RECONVERGENT B4 ;  /* 0x0000000000047941 */ /* 0x000fea0003800200 */
.L_x_167:
[----:B------:R-:W-:-:S04]  /*9020*/  IADD3 R7, PT, PT, R7, UR10, RZ ;  /* 0x0000000a07077c10 */ /* 0x000fc8000fffe0ff */
[----:B------:R-:W-:-:S13]  /*9030*/  ISETP.GE.U32.AND P0, PT, R7, 0x14, PT ;  /* 0x000000140700780c */ /* 0x000fda0003f06070 */
[----:B------:R-:W-:Y:S05]  /*9040*/  @!P0 BRA `(.L_x_178) ;  /* 0xfffffff400648947 */ /* 0x000fea000383ffff */
.L_x_149:
[----:B------:R-:W-:Y:S05]  /*9050*/  BSYNC.RECONVERGENT B2 ;  /* 0x0000000000027941 */ /* 0x000fea0003800200 */
.L_x_148:
[----:B------:R-:W-:-:S05]  /*9060*/  VIADD R8, R8, UR11 ;  /* 0x0000000b08087c36 */ /* 0x000fca0008000000 */
[----:B------:R-:W-:-:S13]  /*9070*/  ISETP.GE.U32.AND P0, PT, R8, 0x14, PT ;  /* 0x000000140800780c */ /* 0x000fda0003f06070 */
[----:B------:R-:W-:Y:S05]  /*9080*/  @!P0 BRA `(.L_x_179) ;  /* 0xffffffe400c08947 */ /* 0x000fea000383ffff */
.L_x_147:
[----:B------:R-:W-:Y:S05]  /*9090*/  BSYNC.RECONVERGENT B3 ;  /* 0x0000000000037941 */ /* 0x000fea0003800200 */
.L_x_146:
[----:B------:R-:W-:Y:S01]  /*90a0*/  BAR.SYNC.DEFER_BLOCKING 0x0 ;  /* 0x0000000000007b1d */ /* 0x000fe20000010000 */
[----:B------:R-:W-:-:S05]  /*90b0*/  ISETP.GT.U32.AND P0, PT, R19, 0x13, PT ;  /* 0x000000131300780c */ /* 0x000fca0003f04070 */
[----:B------:R-:W-:Y:S08]  /*90c0*/  BSSY.RECONVERGENT B3, `(.L_x_180) ;  /* 0x00001a8000037945 */ /* 0x000ff00003800200 */
[----:B------:R-:W-:Y:S05]  /*90d0*/  @P0 BRA `(.L_x_181) ;  /* 0x0000001800980947 */ /* 0x000fea0003800000 */
[----:B------:R-:W4:Y:S01]  /*90e0*/  LDC R11, c[0x0][0x380] ;  /* 0x0000e000ff0b7b82 */ /* 0x000f220000000800 */
[----:B------:R-:W-:Y:S01]  /*90f0*/  MOV R9, R19 ;  /* 0x0000001300097202 */ /* 0x000fe20000000f00 */
[----:B----4-:R-:W-:-:S04]  /*9100*/  FADD R11, R11, 0.00039062497671693563461 ;  /* 0x39cccccc0b0b7421 */ /* 0x010fc80000000000 */
[----:B------:R-:W-:-:S04]  /*9110*/  FMUL R11, R11, 125.6637115478515625 ;  /* 0x42fb53d20b0b7820 */ /* 0x000fc80000400000 */
[C---:B------:R-:W-:Y:S01]  /*9120*/  FMUL R0, R11.reuse, 0.63661974668502807617 ;  /* 0x3f22f9830b007820 */ /* 0x040fe20000400000 */
[----:B------:R-:W-:Y:S01]  /*9130*/  SHF.R.U32.HI R8, RZ, 0x17, R11 ;  /* 0x00000017ff087819 */ /* 0x000fe2000001160b */
[C---:B------:R-:W-:Y:S01]  /*9140*/  IMAD.SHL.U32 R7, R11.reuse, 0x100, RZ ;  /* 0x000001000b077824 */ /* 0x040fe200078e00ff */
[C---:B------:R-:W-:Y:S02]  /*9150*/  FSETP.GE.AND P0, PT, |R11|.reuse, 105615, PT ;  /* 0x47ce47800b00780b */ /* 0x040fe40003f06200 */
[C---:B0-----:R-:W-:Y:S01]  /*9160*/  LOP3.LUT R2, R8.reuse, 0xe0, RZ, 0xc0, !PT ;  /* 0x000000e008027812 */ /* 0x041fe200078ec0ff */
        /* <DEDUP_REMOVED lines=13> */
.L_x_213:
        /* <DEDUP_REMOVED lines=22> */
.L_x_185:
[----:B------:R-:W-:Y:S05]  /*93a0*/  BSYNC.RECONVERGENT B4 ;  /* 0x0000000000047941 */ /* 0x000fea0003800200 */
.L_x_184:
[C---:B------:R-:W-:Y:S01]  /*93b0*/  FADD R3, -R2.reuse, 1 ;  /* 0x3f80000002037421 */ /* 0x040fe20000000100 */
[----:B------:R-:W-:Y:S01]  /*93c0*/  MOV R0, 0x41200000 ;  /* 0x4120000000007802 */ /* 0x000fe20000000f00 */
[----:B-123--:R-:W-:Y:S01]  /*93d0*/  IMAD.MOV.U32 R21, RZ, RZ, 0x3dcccccd ;  /* 0x3dcccccdff157424 */ /* 0x00efe200078e00ff */
        /* <DEDUP_REMOVED lines=16> */
[----:B------:R-:W-:Y:S05]  /*94e0*/  CALL.REL.NOINC `($__internal_0_$__cuda_sm3x_div_rn_noftz_f32_slowpath) ;  /* 0x00000020009c7944 */ /* 0x000fea0003c00000 */
.L_x_187:
[----:B------:R-:W-:Y:S05]  /*94f0*/  BSYNC.RECONVERGENT B4 ;  /* 0x0000000000047941 */ /* 0x000fea0003800200 */
.L_x_186:
[----:B------:R-:W-:Y:S01]  /*9500*/  ISETP.NE.AND P0, PT, R8, RZ, PT ;  /* 0x000000ff0800720c */ /* 0x000fe20003f05270 */
[----:B------:R-:W-:-:S12]  /*9510*/  FADD R2, -R0, 1 ;  /* 0x3f80000000027421 */ /* 0x000fd80000000100 */
[----:B------:R-:W-:Y:S05]  /*9520*/  @!P0 BRA `(.L_x_188) ;  /* 0x0000000800d08947 */ /* 0x000fea0003800000 */
[----:B------:R-:W-:Y:S01]  /*9530*/  PLOP3.LUT P5, PT, P6, P5, PT, 0xf8, 0x8f ;  /* 0x00000000008f781c */ /* 0x000fe200037abf70 */
[----:B------:R-:W-:-:S12]  /*9540*/  IMAD.MOV.U32 R26, RZ, RZ, R18 ;  /* 0x000000ffff1a7224 */ /* 0x000fd800078e0012 */
.L_x_200:
[----:B0-----:R-:W-:Y:S01]  /*9550*/  VIADD R0, R26, 0xfffffff2 ;  /* 0xfffffff21a007836 */ /* 0x001fe20000000000 */
[----:B------:R-:W-:Y:S04]  /*9560*/  BSSY.RECONVERGENT B4, `(.L_x_189) ;  /* 0x00000ac000047945 */ /* 0x000fe80003800200 */
[----:B------:R-:W-:-:S04]  /*9570*/  ISETP.GE.U32.AND P0, PT, R0, -0x8, PT ;  /* 0xfffffff80000780c */ /* 0x000fc80003f06070 */
[----:B------:R-:W-:-:S04]  /*9580*/  ISETP.LT.U32.OR P0, PT, R9, 0x6, !P0 ;  /* 0x000000060900780c */ /* 0x000fc80004701470 */
[----:B------:R-:W-:-:S13]  /*9590*/  ISETP.GT.U32.OR P0, PT, R9, 0xd, P0 ;  /* 0x0000000d0900780c */ /* 0x000fda0000704470 */
[----:B------:R-:W-:Y:S05]  /*95a0*/  @P0 BRA `(.L_x_190) ;  /* 0x00000008009c0947 */ /* 0x000fea0003800000 */
        /* <DEDUP_REMOVED lines=24> */
.L_x_195:
[----:B------:R-:W0:Y:S02]  /*9730*/  LDC.64 R20, c[0x4][RZ] ;  /* 0x01000000ff147b82 */ /* 0x000e240000000a00 */
        /* <DEDUP_REMOVED lines=70> */
.L_x_194:
[----:B------:R-:W-:Y:S01]  /*9ba0*/  MOV R20, 0x37cbac00 ;  /* 0x37cbac0000147802 */ /* 0x000fe20000000f00 */
[----:B------:R-:W-:Y:S01]  /*9bb0*/  FMUL R3, R0, R0 ;  /* 0x0000000000037220 */ /* 0x000fe20000400000 */
[C---:B------:R-:W-:Y:S01]  /*9bc0*/  LOP3.LUT R21, R24.reuse, 0x1, RZ, 0xc0, !PT ;  /* 0x0000000118157812 */ /* 0x040fe200078ec0ff */
        /* <DEDUP_REMOVED lines=16> */
.L_x_193:
        /* <DEDUP_REMOVED lines=14> */
[----:B------:R-:W-:Y:S05]  /*9db0*/  CALL.REL.NOINC `($__internal_0_$__cuda_sm3x_div_rn_noftz_f32_slowpath) ;  /* 0x0000001800687944 */ /* 0x000fea0003c00000 */
.L_x_197:
[----:B------:R-:W-:Y:S05]  /*9dc0*/  BSYNC.RECONVERGENT B6 ;  /* 0x0000000000067941 */ /* 0x000fea0003800200 */
.L_x_196:
[C---:B------:R-:W-:Y:S01]  /*9dd0*/  FADD R3, -R0.reuse, 1 ;  /* 0x3f80000000037421 */ /* 0x040fe20000000100 */
[----:B------:R-:W-:Y:S01]  /*9de0*/  IMAD.MOV.U32 R20, RZ, RZ, 0x41200000 ;  /* 0x41200000ff147424 */ /* 0x000fe200078e00ff */
[----:B------:R-:W-:Y:S01]  /*9df0*/  BSSY.RECONVERGENT B6, `(.L_x_198) ;  /* 0x000000e000067945 */ /* 0x000fe20003800200 */
[----:B------:R-:W-:Y:S02]  /*9e00*/  IMAD.MOV.U32 R21, RZ, RZ, 0x3dcccccd ;  /* 0x3dcccccdff157424 */ /* 0x000fe400078e00ff */
        /* <DEDUP_REMOVED lines=12> */
.L_x_199:
[----:B------:R-:W-:Y:S05]  /*9ed0*/  BSYNC.RECONVERGENT B6 ;  /* 0x0000000000067941 */ /* 0x000fea0003800200 */
.L_x_198:
        /* <DEDUP_REMOVED lines=18> */
.L_x_192:
[----:B------:R-:W-:Y:S05]  /*a000*/  BSYNC.RECONVERGENT B5 ;  /* 0x0000000000057941 */ /* 0x000fea0003800200 */
.L_x_191:
[----:B------:R0:W-:Y:S02]  /*a010*/  STS [R27+0x640], R0 ;  /* 0x000640001b007388 */ /* 0x0001e40000000800 */
.L_x_190:
[----:B------:R-:W-:Y:S05]  /*a020*/  BSYNC.RECONVERGENT B4 ;  /* 0x0000000000047941 */ /* 0x000fea0003800200 */
.L_x_189:
[----:B------:R-:W-:-:S05]  /*a030*/  VIADD R26, R26, UR10 ;  /* 0x0000000a1a1a7c36 */ /* 0x000fca0008000000 */
[----:B------:R-:W-:-:S13]  /*a040*/  ISETP.GE.U32.AND P0, PT, R26, 0x14, PT ;  /* 0x000000141a00780c */ /* 0x000fda0003f06070 */
[----:B------:R-:W-:Y:S05]  /*a050*/  @!P0 BRA `(.L_x_200) ;  /* 0xfffffff4003c8947 */ /* 0x000fea000383ffff */
[----:B------:R-:W-:Y:S05]  /*a060*/  BRA `(.L_x_183) ;  /* 0x0000000800a47947 */ /* 0x000fea0003800000 */
.L_x_188:
[----:B------:R-:W-:Y:S02]  /*a070*/  PLOP3.LUT P5, PT, P6, P5, PT, 0xf8, 0x8f ;  /* 0x00000000008f781c */ /* 0x000fe400037abf70 */
[----:B------:R-:W-:-:S11]  /*a080*/  MOV R26, R18 ;  /* 0x00000012001a7202 */ /* 0x000fd60000000f00 */
.L_x_212:
[----:B0-----:R-:W-:Y:S01]  /*a090*/  VIADD R0, R26, 0xfffffff2 ;  /* 0xfffffff21a007836 */ /* 0x001fe20000000000 */
[----:B------:R-:W-:Y:S04]  /*a0a0*/  BSSY.RECONVERGENT B4, `(.L_x_201) ;  /* 0x00000a2000047945 */ /* 0x000fe80003800200 */
[----:B------:R-:W-:-:S04]  /*a0b0*/  ISETP.GE.U32.AND P0, PT, R0, -0x8, PT ;  /* 0xfffffff80000780c */ /* 0x000fc80003f06070 */
[----:B------:R-:W-:-:S04]  /*a0c0*/  ISETP.LT.U32.OR P0, PT, R9, 0x6, !P0 ;  /* 0x000000060900780c */ /* 0x000fc80004701470 */
[----:B------:R-:W-:-:S13]  /*a0d0*/  ISETP.GT.U32.OR P0, PT, R9, 0xd, P0 ;  /* 0x0000000d0900780c */ /* 0x000fda0000704470 */
[----:B------:R-:W-:Y:S05]  /*a0e0*/  @P0 BRA `(.L_x_202) ;  /* 0x0000000800740947 */ /* 0x000fea0003800000 */
        /* <DEDUP_REMOVED lines=24> */
.L_x_207:
[----:B------:R-:W0:Y:S02]  /*a270*/  LDC.64 R20, c[0x4][RZ] ;  /* 0x01000000ff147b82 */ /* 0x000e240000000a00 */
        /* <DEDUP_REMOVED lines=60> */
.L_x_206:
[----:B------:R-:W-:Y:S02]  /*a640*/  IMAD.MOV.U32 R20, RZ, RZ, 0x37cbac00 ;  /* 0x37cbac00ff147424 */ /* 0x000fe400078e00ff */
[----:B------:R-:W-:Y:S01]  /*a650*/  FMUL R3, R0, R0 ;  /* 0x0000000000037220 */ /* 0x000fe20000400000 */
[C---:B------:R-:W-:Y:S01]  /*a660*/  LOP3.LUT R21, R24.reuse, 0x1, RZ, 0xc0, !PT ;  /* 0x0000000118157812 */ /* 0x040fe200078ec0ff */
        /* <DEDUP_REMOVED lines=16> */
.L_x_205:
        /* <DEDUP_REMOVED lines=14> */
[----:B------:R-:W-:Y:S05]  /*a850*/  CALL.REL.NOINC `($__internal_0_$__cuda_sm3x_div_rn_noftz_f32_slowpath) ;  /* 0x0000000c00c07944 */ /* 0x000fea0003c00000 */
.L_x_209:
[----:B------:R-:W-:Y:S05]  /*a860*/  BSYNC.RECONVERGENT B6 ;  /* 0x0000000000067941 */ /* 0x000fea0003800200 */
.L_x_208:
[----:B------:R-:W-:Y:S02]  /*a870*/  HFMA2 R21, -RZ, RZ, 1.44921875, -19.203125 ;  /* 0x3dcccccdff157431 */ /* 0x000fe400000001ff */
        /* <DEDUP_REMOVED lines=15> */
.L_x_211:
[----:B------:R-:W-:Y:S05]  /*a970*/  BSYNC.RECONVERGENT B6 ;  /* 0x0000000000067941 */ /* 0x000fea0003800200 */
.L_x_210:
        /* <DEDUP_REMOVED lines=18> */
.L_x_204:
[----:B------:R-:W-:Y:S05]  /*aaa0*/  BSYNC.RECONVERGENT B5 ;  /* 0x0000000000057941 */ /* 0x000fea0003800200 */
.L_x_203:
[----:B------:R0:W-:Y:S02]  /*aab0*/  STS [R27+0x640], R0 ;  /* 0x000640001b007388 */ /* 0x0001e40000000800 */
.L_x_202:
[----:B------:R-:W-:Y:S05]  /*aac0*/  BSYNC.RECONVERGENT B4 ;  /* 0x0000000000047941 */ /* 0x000fea0003800200 */
.L_x_201:
[----:B------:R-:W-:-:S04]  /*aad0*/  IADD3 R26, PT, PT, R26, UR10, RZ ;  /* 0x0000000a1a1a7c10 */ /* 0x000fc8000fffe0ff */
[----:B------:R-:W-:-:S13]  /*aae0*/  ISETP.GE.U32.AND P0, PT, R26, 0x14, PT ;  /* 0x000000141a00780c */ /* 0x000fda0003f06070 */
[----:B------:R-:W-:Y:S05]  /*aaf0*/  @!P0 BRA `(.L_x_212) ;  /* 0xfffffff400648947 */ /* 0x000fea000383ffff */
.L_x_183:
[----:B------:R-:W-:Y:S05]  /*ab00*/  BSYNC.RECONVERGENT B2 ;  /* 0x0000000000027941 */ /* 0x000fea0003800200 */
.L_x_182:
[----:B------:R-:W-:-:S05]  /*ab10*/  VIADD R9, R9, UR11 ;  /* 0x0000000b09097c36 */ /* 0x000fca0008000000 */
[----:B------:R-:W-:-:S13]  /*ab20*/  ISETP.GE.U32.AND P0, PT, R9, 0x14, PT ;  /* 0x000000140900780c */ /* 0x000fda0003f06070 */
[----:B------:R-:W-:Y:S05]  /*ab30*/  @!P0 BRA `(.L_x_213) ;  /* 0xffffffe400c08947 */ /* 0x000fea000383ffff */
.L_x_181:
[----:B------:R-:W-:Y:S05]  /*ab40*/  BSYNC.RECONVERGENT B3 ;  /* 0x0000000000037941 */ /* 0x000fea0003800200 */
.L_x_180:
[----:B------:R-:W-:Y:S01]  /*ab50*/  BAR.SYNC.DEFER_BLOCKING 0x0 ;  /* 0x0000000000007b1d */ /* 0x000fe20000010000 */
[----:B------:R-:W-:-:S13]  /*ab60*/  ISETP.GE.U32.AND P0, PT, R19, 0x14, PT ;  /* 0x000000141300780c */ /* 0x000fda0003f06070 */
[----:B------:R-:W-:Y:S05]  /*ab70*/  @P0 EXIT ;  /* 0x000000000000094d */ /* 0x000fea0003800000 */
[----:B------:R-:W4:Y:S01]  /*ab80*/  I2F.U32.RP R4, UR10 ;  /* 0x0000000a00047d06 */ /* 0x000f220008209000 */
[----:B0-----:R-:W-:Y:S01]  /*ab90*/  VIADD R0, R18, UR10 ;  /* 0x0000000a12007c36 */ /* 0x001fe20008000000 */
[----:B------:R-:W-:-:S03]  /*aba0*/  ISETP.NE.U32.AND P2, PT, RZ, UR10, PT ;  /* 0x0000000aff007c0c */ /* 0x000fc6000bf45070 */
[C---:B------:R-:W-:Y:S01]  /*abb0*/  VIADD R6, R0.reuse, UR10 ;  /* 0x0000000a00067c36 */ /* 0x040fe20008000000 */
[C---:B------:R-:W-:Y:S02]  /*abc0*/  ISETP.GE.U32.AND P0, PT, R0.reuse, 0x14, PT ;  /* 0x000000140000780c */ /* 0x040fe40003f06070 */
[----:B------:R-:W-:Y:S02]  /*abd0*/  VIMNMX.U32 R5, PT, PT, R0, 0x14, !PT ;  /* 0x0000001400057848 */ /* 0x000fe40007fe0000 */
[----:B------:R-:W-:Y:S02]  /*abe0*/  SEL R7, RZ, 0x1, P0 ;  /* 0x00000001ff077807 */ /* 0x000fe40000000000 */
[----:B------:R-:W-:Y:S02]  /*abf0*/  IADD3 R10, PT, PT, R6, UR10, RZ ;  /* 0x0000000a060a7c10 */ /* 0x000fe4000fffe0ff */
[----:B------:R-:W-:Y:S01]  /*ac00*/  IADD3 R5, PT, PT, R5, -R0, -R7 ;  /* 0x8000000005057210 */ /* 0x000fe20007ffe807 */
[----:B----4-:R-:W0:Y:S02]  /*ac10*/  MUFU.RCP R4, R4 ;  /* 0x0000000400047308 */ /* 0x010e240000001000 */
[----:B0-----:R-:W-:-:S06]  /*ac20*/  VIADD R2, R4, 0xffffffe ;  /* 0x0ffffffe04027836 */ /* 0x001fcc0000000000 */
[----:B------:R0:W4:Y:S02]  /*ac30*/  F2I.FTZ.U32.TRUNC.NTZ R3, R2 ;  /* 0x0000000200037305 */ /* 0x000124000021f000 */
[----:B0-----:R-:W-:Y:S01]  /*ac40*/  IMAD.MOV.U32 R2, RZ, RZ, RZ ;  /* 0x000000ffff027224 */ /* 0x001fe200078e00ff */
[----:B----4-:R-:W-:-:S05]  /*ac50*/  IADD3 R9, PT, PT, RZ, -R3, RZ ;  /* 0x80000003ff097210 */ /* 0x010fca0007ffe0ff */
[----:B------:R-:W-:-:S04]  /*ac60*/  IMAD R9, R9, UR10, RZ ;  /* 0x0000000a09097c24 */ /* 0x000fc8000f8e02ff */
[----:B------:R-:W-:-:S04]  /*ac70*/  IMAD.HI.U32 R4, R3, R9, R2 ;  /* 0x0000000903047227 */ /* 0x000fc800078e0002 */
[----:B------:R-:W-:Y:S02]  /*ac80*/  VIADD R3, R18, UR4 ;  /* 0x0000000412037c36 */ /* 0x000fe40008000000 */
[----:B------:R-:W-:-:S05]  /*ac90*/  IMAD.HI.U32 R8, R4, R5, RZ ;  /* 0x0000000504087227 */ /* 0x000fca00078e00ff */
[----:B------:R-:W-:-:S05]  /*aca0*/  IADD3 R2, PT, PT, -R8, RZ, RZ ;  /* 0x000000ff08027210 */ /* 0x000fca0007ffe1ff */
[----:B------:R-:W-:Y:S02]  /*acb0*/  IMAD R5, R2, UR10, R5 ;  /* 0x0000000a02057c24 */ /* 0x000fe4000f8e0205 */
[----:B------:R-:W-:-:S03]  /*acc0*/  VIADD R2, R18, 0xfffffffa ;  /* 0xfffffffa12027836 */ /* 0x000fc60000000000 */
[----:B------:R-:W-:Y:S02]  /*acd0*/  ISETP.GE.U32.AND P0, PT, R5, UR10, PT ;  /* 0x0000000a05007c0c */ /* 0x000fe4000bf06070 */
[----:B------:R-:W-:-:S11]  /*ace0*/  IADD3 R4, PT, PT, R2, UR10, RZ ;  /* 0x0000000a02047c10 */ /* 0x000fd6000fffe0ff */
[----:B------:R-:W-:Y:S02]  /*acf0*/  @P0 VIADD R5, R5, -UR10 ;  /* 0x8000000a05050c36 */ /* 0x000fe40008000000 */
[----:B------:R-:W-:-:S03]  /*ad00*/  @P0 VIADD R8, R8, 0x1 ;  /* 0x0000000108080836 */ /* 0x000fc60000000000 */
[----:B------:R-:W-:Y:S01]  /*ad10*/  ISETP.GE.U32.AND P1, PT, R5, UR10, PT ;  /* 0x0000000a05007c0c */ /* 0x000fe2000bf26070 */
[----:B------:R-:W-:-:S04]  /*ad20*/  VIADD R5, R3, UR10 ;  /* 0x0000000a03057c36 */ /* 0x000fc80008000000 */
[----:B------:R-:W-:-:S08]  /*ad30*/  VIADD R9, R5, UR10 ;  /* 0x0000000a05097c36 */ /* 0x000fd00008000000 */
[----:B------:R-:W-:Y:S02]  /*ad40*/  @P1 IADD3 R8, PT, PT, R8, 0x1, RZ ;  /* 0x0000000108081810 */ /* 0x000fe40007ffe0ff */
[----:B------:R-:W-:-:S04]  /*ad50*/  @!P2 LOP3.LUT R8, RZ, UR10, RZ, 0x33, !PT ;  /* 0x0000000aff08ac12 */ /* 0x000fc8000f8e33ff */
[----:B------:R-:W-:Y:S01]  /*ad60*/  IADD3 R7, PT, PT, R7, R8, RZ ;  /* 0x0000000807077210 */ /* 0x000fe20007ffe0ff */
[----:B------:R-:W-:-:S03]  /*ad70*/  VIADD R8, R4, UR10 ;  /* 0x0000000a04087c36 */ /* 0x000fc60008000000 */
[----:B------:R-:W-:-:S07]  /*ad80*/  LOP3.LUT R11, R7, 0x3, RZ, 0xc0, !PT ;  /* 0x00000003070b7812 */ /* 0x000fce00078ec0ff */
.L_x_231:
[----:B------:R-:W-:Y:S01]  /*ad90*/  ISETP.GT.U32.AND P0, PT, R18, 0x13, PT ;  /* 0x000000131200780c */ /* 0x000fe20003f04070 */
[----:B------:R-:W-:-:S12]  /*ada0*/  BSSY.RECONVERGENT B0, `(.L_x_214) ;  /* 0x0000097000007945 */ /* 0x000fd80003800200 */
[----:B01234-:R-:W-:Y:S05]  /*adb0*/  @P0 BRA `(.L_x_215) ;  /* 0x0000000800540947 */ /* 0x01ffea0003800000 */
[----:B------:R-:W-:Y:S01]  /*adc0*/  ISETP.NE.AND P0, PT, R11, 0x3, PT ;  /* 0x000000030b00780c */ /* 0x000fe20003f05270 */
[----:B------:R-:W-:Y:S01]  /*add0*/  BSSY.RECONVERGENT B1, `(.L_x_216) ;  /* 0x000003e000017945 */ /* 0x000fe20003800200 */
[C---:B-12---:R-:W-:Y:S01]  /*ade0*/  VIADD R17, R19.reuse, 0xfffffffa ;  /* 0xfffffffa13117836 */ /* 0x046fe20000000000 */
[----:B------:R-:W-:Y:S01]  /*adf0*/  MOV R20, R18 ;  /* 0x0000001200147202 */ /* 0x000fe20000000f00 */
[----:B------:R-:W-:-:S09]  /*ae00*/  VIADD R16, R19, UR5 ;  /* 0x0000000513107c36 */ /* 0x000fd20008000000 */
[----:B------:R-:W-:Y:S05]  /*ae10*/  @!P0 BRA `(.L_x_217) ;  /* 0x0000000000e48947 */ /* 0x000fea0003800000 */
[----:B------:R-:W-:Y:S01]  /*ae20*/  ISETP.GT.U32.AND P0, PT, R3, 0xc80, PT ;  /* 0x00000c800300780c */ /* 0x000fe20003f04070 */
[----:B------:R-:W-:Y:S01]  /*ae30*/  BSSY.RECONVERGENT B2, `(.L_x_218) ;  /* 0x0000010000027945 */ /* 0x000fe20003800200 */
[----:B---3--:R-:W-:Y:S02]  /*ae40*/  LOP3.LUT R12, R2, R17, RZ, 0xfc, !PT ;  /* 0x00000011020c7212 */ /* 0x008fe400078efcff */
[----:B------:R-:W-:Y:S02]  /*ae50*/  ISETP.NE.AND P1, PT, R11, RZ, PT ;  /* 0x000000ff0b00720c */ /* 0x000fe40003f25270 */
[----:B------:R-:W-:-:S04]  /*ae60*/  ISETP.GT.U32.OR P0, PT, R12, 0x7, P0 ;  /* 0x000000070c00780c */ /* 0x000fc80000704470 */
[----:B------:R-:W-:-:S13]  /*ae70*/  ISETP.GT.U32.OR P0, PT, R16, 0xc80, P0 ;  /* 0x00000c801000780c */ /* 0x000fda0000704470 */
[----:B------:R-:W-:Y:S05]  /*ae80*/  @P0 BRA `(.L_x_219) ;  /* 0x0000000000280947 */ /* 0x000fea0003800000 */
[----:B------:R-:W0:Y:S01]  /*ae90*/  S2UR UR7, SR_CgaCtaId ;  /* 0x00000000000779c3 */ /* 0x000e220000008800 */
[----:B------:R-:W-:Y:S01]  /*aea0*/  UMOV UR6, 0x400 ;  /* 0x0000040000067882 */ /* 0x000fe20000000000 */
[----:B------:R-:W-:Y:S02]  /*aeb0*/  IMAD R12, R19, 0x14, R18 ;  /* 0x00000014130c7824 */ /* 0x000fe400078e0212 */
[----:B------:R-:W-:Y:S01]  /*aec0*/  IMAD R15, R16, 0xc81, R3 ;  /* 0x00000c81100f7824 */ /* 0x000fe200078e0203 */
[----:B0-----:R-:W-:-:S06]  /*aed0*/  ULEA UR6, UR7, UR6, 0x18 ;  /* 0x0000000607067291 */ /* 0x001fcc000f8ec0ff */
[----:B------:R-:W-:Y:S02]  /*aee0*/  LEA R14, R12, UR6, 0x2 ;  /* 0x000000060c0e7c11 */ /* 0x000fe4000f8e10ff */
[----:B------:R-:W0:Y:S03]  /*aef0*/  LDC.64 R12, c[0x0][0x388] ;  /* 0x0000e200ff0c7b82 */ /* 0x000e260000000a00 */
[----:B------:R-:W1:Y:S01]  /*af00*/  LDS R21, [R14+0x640] ;  /* 0x000640000e157984 */ /* 0x000e620000000800 */
[----:B0-----:R-:W-:-:S05]  /*af10*/  IMAD.WIDE.U32 R12, R15, 0x4, R12 ;  /* 0x000000040f0c7825 */ /* 0x001fca00078e000c */
[----:B-1----:R0:W-:Y:S02]  /*af20*/  STG.E desc[UR8][R12.64], R21 ;  /* 0x000000150c007986 */ /* 0x0021e4000c101908 */
.L_x_219:
[----:B------:R-:W-:Y:S05]  /*af30*/  BSYNC.RECONVERGENT B2 ;  /* 0x0000000000027941 */ /* 0x000fea0003800200 */
.L_x_218:
[----:B------:R-:W-:Y:S01]  /*af40*/  IMAD.MOV.U32 R20, RZ, RZ, R0 ;  /* 0x000000ffff147224 */ /* 0x000fe200078e0000 */
[----:B------:R-:W-:Y:S06]  /*af50*/  @!P1 BRA `(.L_x_217) ;  /* 0x0000000000949947 */ /* 0x000fec0003800000 */
[----:B------:R-:W-:Y:S01]  /*af60*/  ISETP.GT.U32.AND P0, PT, R5, 0xc80, PT ;  /* 0x00000c800500780c */ /* 0x000fe20003f04070 */
[----:B------:R-:W-:Y:S01]  /*af70*/  BSSY.RECONVERGENT B2, `(.L_x_220) ;  /* 0x0000010000027945 */ /* 0x000fe20003800200 */
[----:B0-----:R-:W-:Y:S02]  /*af80*/  LOP3.LUT R12, R4, R17, RZ, 0xfc, !PT ;  /* 0x00000011040c7212 */ /* 0x001fe400078efcff */
[----:B------:R-:W-:Y:S02]  /*af90*/  ISETP.NE.AND P1, PT, R11, 0x1, PT ;  /* 0x000000010b00780c */ /* 0x000fe40003f25270 */
        /* <DEDUP_REMOVED lines=13> */
.L_x_221:
[----:B------:R-:W-:Y:S05]  /*b070*/  BSYNC.RECONVERGENT B2 ;  /* 0x0000000000027941 */ /* 0x000fea0003800200 */
.L_x_220:
[----:B------:R-:W-:Y:S01]  /*b080*/  IMAD.MOV.U32 R20, RZ, RZ, R6 ;  /* 0x000000ffff147224 */ /* 0x000fe200078e0006 */
[----:B------:R-:W-:Y:S06]  /*b090*/  @!P1 BRA `(.L_x_217) ;  /* 0x0000000000449947 */ /* 0x000fec0003800000 */
[----:B------:R-:W-:Y:S02]  /*b0a0*/  ISETP.GT.U32.AND P0, PT, R9, 0xc80, PT ;  /* 0x00000c800900780c */ /* 0x000fe40003f04070 */
[----:B0-----:R-:W-:Y:S02]  /*b0b0*/  LOP3.LUT R12, R8, R17, RZ, 0xfc, !PT ;  /* 0x00000011080c7212 */ /* 0x001fe400078efcff */
[----:B------:R-:W-:Y:S02]  /*b0c0*/  MOV R20, R10 ;  /* 0x0000000a00147202 */ /* 0x000fe40000000f00 */
[----:B------:R-:W-:-:S04]  /*b0d0*/  ISETP.GT.U32.OR P0, PT, R12, 0x7, P0 ;  /* 0x000000070c00780c */ /* 0x000fc80000704470 */
[----:B------:R-:W-:-:S13]  /*b0e0*/  ISETP.GT.U32.OR P0, PT, R16, 0xc80, P0 ;  /* 0x00000c801000780c */ /* 0x000fda0000704470 */
[----:B------:R-:W-:Y:S05]  /*b0f0*/  @P0 BRA `(.L_x_217) ;  /* 0x00000000002c0947 */ /* 0x000fea0003800000 */
[----:B------:R-:W0:Y:S01]  /*b100*/  S2UR UR7, SR_CgaCtaId ;  /* 0x00000000000779c3 */ /* 0x000e220000008800 */
[----:B------:R-:W-:Y:S01]  /*b110*/  UMOV UR6, 0x400 ;  /* 0x0000040000067882 */ /* 0x000fe20000000000 */
[----:B------:R-:W-:Y:S02]  /*b120*/  IMAD R12, R19, 0x14, R6 ;  /* 0x00000014130c7824 */ /* 0x000fe400078e0206 */
[----:B------:R-:W-:Y:S02]  /*b130*/  IMAD R15, R16, 0xc81, R9 ;  /* 0x00000c81100f7824 */ /* 0x000fe400078e0209 */
[----:B------:R-:W-:Y:S01]  /*b140*/  IMAD.MOV.U32 R20, RZ, RZ, R10 ;  /* 0x000000ffff147224 */ /* 0x000fe200078e000a */
[----:B0-----:R-:W-:-:S06]  /*b150*/  ULEA UR6, UR7, UR6, 0x18 ;  /* 0x0000000607067291 */ /* 0x001fcc000f8ec0ff */
[----:B------:R-:W-:Y:S02]  /*b160*/  LEA R14, R12, UR6, 0x2 ;  /* 0x000000060c0e7c11 */ /* 0x000fe4000f8e10ff */
[----:B------:R-:W0:Y:S03]  /*b170*/  LDC.64 R12, c[0x0][0x388] ;  /* 0x0000e200ff0c7b82 */ /* 0x000e260000000a00 */
[----:B------:R-:W1:Y:S01]  /*b180*/  LDS R21, [R14+0x640] ;  /* 0x000640000e157984 */ /* 0x000e620000000800 */
[----:B0-----:R-:W-:-:S05]  /*b190*/  IMAD.WIDE.U32 R12, R15, 0x4, R12 ;  /* 0x000000040f0c7825 */ /* 0x001fca00078e000c */
[----:B-1----:R1:W-:Y:S02]  /*b1a0*/  STG.E desc[UR8][R12.64], R21 ;  /* 0x000000150c007986 */ /* 0x0023e4000c101908 */
.L_x_217:
[----:B------:R-:W-:Y:S05]  /*b1b0*/  BSYNC.RECONVERGENT B1 ;  /* 0x0000000000017941 */ /* 0x000fea0003800200 */
.L_x_216:
[----:B01-3--:R-:W0:Y:S01]  /*b1c0*/  LDC.64 R12, c[0x0][0x388] ;  /* 0x0000e200ff0c7b82 */ /* 0x00be220000000a00 */
[----:B------:R-:W-:-:S13]  /*b1d0*/  ISETP.GE.U32.AND P0, PT, R7, 0x3, PT ;  /* 0x000000030700780c */ /* 0x000fda0003f06070 */
[----:B------:R-:W-:Y:S05]  /*b1e0*/  @!P0 BRA `(.L_x_215) ;  /* 0x0000000400488947 */ /* 0x000fea0003800000 */
.L_x_230:
[----:B-1234-:R-:W-:Y:S01]  /*b1f0*/  VIADD R14, R20, 0xfffffffa ;  /* 0xfffffffa140e7836 */ /* 0x01efe20000000000 */
[----:B------:R-:W-:Y:S04]  /*b200*/  BSSY.RECONVERGENT B1, `(.L_x_222) ;  /* 0x000001a000017945 */ /* 0x000fe80003800200 */
[C---:B------:R-:W-:Y:S02]  /*b210*/  IADD3 R24, PT, PT, R14.reuse, UR10, RZ ;  /* 0x0000000a0e187c10 */ /* 0x040fe4000fffe0ff */
[-C--:B------:R-:W-:Y:S02]  /*b220*/  LOP3.LUT R14, R14, R17.reuse, RZ, 0xfc, !PT ;  /* 0x000000110e0e7212 */ /* 0x080fe400078efcff */
[C---:B------:R-:W-:Y:S01]  /*b230*/  LOP3.LUT R15, R24.reuse, R17, RZ, 0xfc, !PT ;  /* 0x00000011180f7212 */ /* 0x040fe200078efcff */
[----:B------:R-:W-:Y:S01]  /*b240*/  VIADD R26, R24, UR10 ;  /* 0x0000000a181a7c36 */ /* 0x000fe20008000000 */
[----:B------:R-:W-:-:S02]  /*b250*/  ISETP.GT.U32.AND P0, PT, R14, 0x7, PT ;  /* 0x000000070e00780c */ /* 0x000fc40003f04070 */
[----:B------:R-:W-:Y:S01]  /*b260*/  ISETP.GT.U32.AND P1, PT, R15, 0x7, PT ;  /* 0x000000070f00780c */ /* 0x000fe20003f24070 */
[C---:B------:R-:W-:Y:S01]  /*b270*/  VIADD R22, R26.reuse, UR10 ;  /* 0x0000000a1a167c36 */ /* 0x040fe20008000000 */
[----:B------:R-:W-:-:S04]  /*b280*/  LOP3.LUT R21, R26, R17, RZ, 0xfc, !PT ;  /* 0x000000111a157212 */ /* 0x000fc800078efcff */
[----:B------:R-:W-:Y:S02]  /*b290*/  LOP3.LUT R22, R22, R17, RZ, 0xfc, !PT ;  /* 0x0000001116167212 */ /* 0x000fe400078efcff */
[----:B------:R-:W-:Y:S02]  /*b2a0*/  ISETP.GT.U32.AND P2, PT, R21, 0x7, PT ;  /* 0x000000071500780c */ /* 0x000fe40003f44070 */
[----:B------:R-:W-:Y:S01]  /*b2b0*/  ISETP.GT.U32.AND P3, PT, R22, 0x7, PT ;  /* 0x000000071600780c */ /* 0x000fe20003f64070 */
[----:B------:R-:W-:-:S12]  /*b2c0*/  @P0 BRA `(.L_x_223) ;  /* 0x0000000000340947 */ /* 0x000fd80003800000 */
[----:B------:R-:W-:-:S04]  /*b2d0*/  IADD3 R15, PT, PT, R20, UR4, RZ ;  /* 0x00000004140f7c10 */ /* 0x000fc8000fffe0ff */
[----:B------:R-:W-:-:S04]  /*b2e0*/  VIMNMX.U32 R14, PT, PT, R16, R15, !PT ;  /* 0x0000000f100e7248 */ /* 0x000fc80007fe0000 */
[----:B------:R-:W-:-:S13]  /*b2f0*/  ISETP.GT.U32.AND P0, PT, R14, 0xc80, PT ;  /* 0x00000c800e00780c */ /* 0x000fda0003f04070 */
[----:B------:R-:W-:Y:S05]  /*b300*/  @P0 BRA `(.L_x_223) ;  /* 0x0000000000240947 */ /* 0x000fea0003800000 */
[----:B------:R-:W1:Y:S01]  /*b310*/  S2UR UR7, SR_CgaCtaId ;  /* 0x00000000000779c3 */ /* 0x000e620000008800 */
[----:B------:R-:W-:Y:S01]  /*b320*/  UMOV UR6, 0x400 ;  /* 0x0000040000067882 */ /* 0x000fe20000000000 */
[----:B------:R-:W-:Y:S02]  /*b330*/  IMAD R14, R19, 0x14, R20 ;  /* 0x00000014130e7824 */ /* 0x000fe400078e0214 */
[----:B------:R-:W-:Y:S01]  /*b340*/  IMAD R15, R16, 0xc81, R15 ;  /* 0x00000c81100f7824 */ /* 0x000fe200078e020f */
[----:B-1----:R-:W-:-:S06]  /*b350*/  ULEA UR6, UR7, UR6, 0x18 ;  /* 0x0000000607067291 */ /* 0x002fcc000f8ec0ff */
[----:B------:R-:W-:Y:S01]  /*b360*/  LEA R21, R14, UR6, 0x2 ;  /* 0x000000060e157c11 */ /* 0x000fe2000f8e10ff */
[----:B0-----:R-:W-:-:S05]  /*b370*/  IMAD.WIDE.U32 R14, R15, 0x4, R12 ;  /* 0x000000040f0e7825 */ /* 0x001fca00078e000c */
[----:B------:R-:W0:Y:S04]  /*b380*/  LDS R21, [R21+0x640] ;  /* 0x0006400015157984 */ /* 0x000e280000000800 */
[----:B0-----:R1:W-:Y:S02]  /*b390*/  STG.E desc[UR8][R14.64], R21 ;  /* 0x000000150e007986 */ /* 0x0013e4000c101908 */
.L_x_223:
[----:B------:R-:W-:Y:S05]  /*b3a0*/  BSYNC.RECONVERGENT B1 ;  /* 0x0000000000017941 */ /* 0x000fea0003800200 */
.L_x_222:
[----:B------:R-:W-:Y:S01]  /*b3b0*/  BSSY.RECONVERGENT B1, `(.L_x_224) ;  /* 0x0000010000017945 */ /* 0x000fe20003800200 */
[----:B------:R-:W-:-:S03]  /*b3c0*/  VIADD R22, R20, UR10 ;  /* 0x0000000a14167c36 */ /* 0x000fc60008000000 */
[----:B------:R-:W-:Y:S05]  /*b3d0*/  @P1 BRA `(.L_x_225) ;  /* 0x0000000000341947 */ /* 0x000fea0003800000 */
[----:B-1----:R-:W-:-:S05]  /*b3e0*/  VIADD R15, R22, UR4 ;  /* 0x00000004160f7c36 */ /* 0x002fca0008000000 */
        /* <DEDUP_REMOVED lines=9> */
[----:B0-----:R-:W-:-:S04]  /*b480*/  IMAD.WIDE.U32 R14, R15, 0x4, R12 ;  /* 0x000000040f0e7825 */ /* 0x001fc800078e000c */
[----:B------:R-:W0:Y:S04]  /*b490*/  LDS R21, [R20+0x640] ;  /* 0x0006400014157984 */ /* 0x000e280000000800 */
[----:B0-----:R2:W-:Y:S02]  /*b4a0*/  STG.E desc[UR8][R14.64], R21 ;  /* 0x000000150e007986 */ /* 0x0015e4000c101908 */
.L_x_225:
[----:B------:R-:W-:Y:S05]  /*b4b0*/  BSYNC.RECONVERGENT B1 ;  /* 0x0000000000017941 */ /* 0x000fea0003800200 */
.L_x_224:
[----:B------:R-:W-:Y:S01]  /*b4c0*/  BSSY.RECONVERGENT B1, `(.L_x_226) ;  /* 0x0000010000017945 */ /* 0x000fe20003800200 */
[----:B------:R-:W-:-:S03]  /*b4d0*/  IADD3 R22, PT, PT, R22, UR10, RZ ;  /* 0x0000000a16167c10 */ /* 0x000fc6000fffe0ff */
[----:B------:R-:W-:Y:S05]  /*b4e0*/  @P2 BRA `(.L_x_227) ;  /* 0x0000000000342947 */ /* 0x000fea0003800000 */
[----:B-12---:R-:W-:-:S05]  /*b4f0*/  VIADD R15, R22, UR4 ;  /* 0x00000004160f7c36 */ /* 0x006fca0008000000 */
        /* <DEDUP_REMOVED lines=12> */
.L_x_227:
[----:B------:R-:W-:Y:S05]  /*b5c0*/  BSYNC.RECONVERGENT B1 ;  /* 0x0000000000017941 */ /* 0x000fea0003800200 */
.L_x_226:
[----:B------:R-:W-:Y:S01]  /*b5d0*/  BSSY.RECONVERGENT B1, `(.L_x_228) ;  /* 0x0000010000017945 */ /* 0x000fe20003800200 */
[----:B------:R-:W-:-:S03]  /*b5e0*/  VIADD R22, R22, UR10 ;  /* 0x0000000a16167c36 */ /* 0x000fc60008000000 */
[----:B------:R-:W-:Y:S05]  /*b5f0*/  @P3 BRA `(.L_x_229) ;  /* 0x0000000000343947 */ /* 0x000fea0003800000 */
[----:B-123--:R-:W-:-:S04]  /*b600*/  IADD3 R15, PT, PT, R22, UR4, RZ ;  /* 0x00000004160f7c10 */ /* 0x00efc8000fffe0ff */
        /* <DEDUP_REMOVED lines=12> */
.L_x_229:
[----:B------:R-:W-:Y:S05]  /*b6d0*/  BSYNC.RECONVERGENT B1 ;  /* 0x0000000000017941 */ /* 0x000fea0003800200 */
.L_x_228:
[----:B------:R-:W-:-:S05]  /*b6e0*/  VIADD R20, R22, UR10 ;  /* 0x0000000a16147c36 */ /* 0x000fca0008000000 */
[----:B------:R-:W-:-:S13]  /*b6f0*/  ISETP.GE.U32.AND P0, PT, R20, 0x14, PT ;  /* 0x000000141400780c */ /* 0x000fda0003f06070 */
[----:B------:R-:W-:Y:S05]  /*b700*/  @!P0 BRA `(.L_x_230) ;  /* 0xfffffff800b88947 */ /* 0x000fea000383ffff */
.L_x_215:
[----:B------:R-:W-:Y:S05]  /*b710*/  BSYNC.RECONVERGENT B0 ;  /* 0x0000000000007941 */ /* 0x000fea0003800200 */
.L_x_214:
[----:B------:R-:W-:-:S05]  /*b720*/  VIADD R19, R19, UR11 ;  /* 0x0000000b13137c36 */ /* 0x000fca0008000000 */
[----:B------:R-:W-:-:S13]  /*b730*/  ISETP.GE.U32.AND P0, PT, R19, 0x14, PT ;  /* 0x000000141300780c */ /* 0x000fda0003f06070 */
[----:B------:R-:W-:Y:S05]  /*b740*/  @!P0 BRA `(.L_x_231) ;  /* 0xfffffff400908947 */ /* 0x000fea000383ffff */
[----:B------:R-:W-:Y:S05]  /*b750*/  EXIT ;  /* 0x000000000000794d */ /* 0x000fea0003800000 */
        .weak           $__internal_0_$__cuda_sm3x_div_rn_noftz_f32_slowpath
        .type           $__internal_0_$__cuda_sm3x_div_rn_noftz_f32_slowpath,@function
        .size           $__internal_0_$__cuda_sm3x_div_rn_noftz_f32_slowpath,(.L_x_546 - $__internal_0_$__cuda_sm3x_div_rn_noftz_f32_slowpath)
$__internal_0_$__cuda_sm3x_div_rn_noftz_f32_slowpath:
[----:B------:R-:W-:Y:S01]  /*b760*/  SHF.R.U32.HI R21, RZ, 0x17, R0 ;  /* 0x00000017ff157819 */ /* 0x000fe20000011600 */
[----:B------:R-:W-:Y:S01]  /*b770*/  BSSY.RECONVERGENT B0, `(.L_x_232) ;  /* 0x0000063000007945 */ /* 0x000fe20003800200 */
[----:B------:R-:W-:Y:S02]  /*b780*/  SHF.R.U32.HI R23, RZ, 0x17, R3 ;  /* 0x00000017ff177819 */ /* 0x000fe40000011603 */
[----:B------:R-:W-:Y:S02]  /*b790*/  LOP3.LUT R21, R21, 0xff, RZ, 0xc0, !PT ;  /* 0x000000ff15157812 */ /* 0x000fe400078ec0ff */
[----:B------:R-:W-:Y:S02]  /*b7a0*/  LOP3.LUT R23, R23, 0xff, RZ, 0xc0, !PT ;  /* 0x000000ff17177812 */ /* 0x000fe400078ec0ff */
[----:B------:R-:W-:-:S03]  /*b7b0*/  IADD3 R22, PT, PT, R21, -0x1, RZ ;  /* 0xffffffff15167810 */ /* 0x000fc60007ffe0ff */
[----:B------:R-:W-:Y:S01]  /*b7c0*/  VIADD R24, R23, 0xffffffff ;  /* 0xffffffff17187836 */ /* 0x000fe20000000000 */
[----:B------:R-:W-:-:S04]  /*b7d0*/  ISETP.GT.U32.AND P0, PT, R22, 0xfd, PT ;  /* 0x000000fd1600780c */ /* 0x000fc80003f04070 */
[----:B------:R-:W-:-:S13]  /*b7e0*/  ISETP.GT.U32.OR P0, PT, R24, 0xfd, P0 ;  /* 0x000000fd1800780c */ /* 0x000fda0000704470 */
[----:B------:R-:W-:Y:S01]  /*b7f0*/  @!P0 IMAD.MOV.U32 R25, RZ, RZ, RZ ;  /* 0x000000ffff198224 */ /* 0x000fe200078e00ff */
[----:B------:R-:W-:Y:S06]  /*b800*/  @!P0 BRA `(.L_x_233) ;  /* 0x00000000005c8947 */ /* 0x000fec0003800000 */
[----:B------:R-:W-:Y:S02]  /*b810*/  FSETP.GTU.FTZ.AND P0, PT, |R3|, +INF , PT ;  /* 0x7f8000000300780b */ /* 0x000fe40003f1c200 */
[----:B------:R-:W-:-:S04]  /*b820*/  FSETP.GTU.FTZ.AND P1, PT, |R0|, +INF , PT ;  /* 0x7f8000000000780b */ /* 0x000fc80003f3c200 */
[----:B------:R-:W-:-:S13]  /*b830*/  PLOP3.LUT P0, PT, P0, P1, PT, 0xf8, 0x8f ;  /* 0x00000000008f781c */ /* 0x000fda0000703f70 */
[----:B------:R-:W-:Y:S05]  /*b840*/  @P0 BRA `(.L_x_234) ;  /* 0x0000000400500947 */ /* 0x000fea0003800000 */
[----:B------:R-:W-:-:S13]  /*b850*/  LOP3.LUT P0, RZ, R0, 0x7fffffff, R3, 0xc8, !PT ;  /* 0x7fffffff00ff7812 */ /* 0x000fda000780c803 */
[----:B------:R-:W-:Y:S05]  /*b860*/  @!P0 BRA `(.L_x_235) ;  /* 0x0000000400408947 */ /* 0x000fea0003800000 */
[C---:B------:R-:W-:Y:S02]  /*b870*/  FSETP.NEU.FTZ.AND P1, PT, |R3|.reuse, +INF , PT ;  /* 0x7f8000000300780b */ /* 0x040fe40003f3d200 */
[----:B------:R-:W-:Y:S02]  /*b880*/  FSETP.NEU.FTZ.AND P0, PT, |R0|, +INF , PT ;  /* 0x7f8000000000780b */ /* 0x000fe40003f1d200 */
[----:B------:R-:W-:-:S11]  /*b890*/  FSETP.NEU.FTZ.AND P4, PT, |R3|, +INF , PT ;  /* 0x7f8000000300780b */ /* 0x000fd60003f9d200 */
[----:B------:R-:W-:Y:S05]  /*b8a0*/  @!P0 BRA !P1, `(.L_x_235) ;  /* 0x0000000400308947 */ /* 0x000fea0004800000 */
[----:B------:R-:W-:-:S04]  /*b8b0*/  LOP3.LUT P1, RZ, R3, 0x7fffffff, RZ, 0xc0, !PT ;  /* 0x7fffffff03ff7812 */ /* 0x000fc8000782c0ff */
[----:B------:R-:W-:-:S13]  /*b8c0*/  PLOP3.LUT P1, PT, P0, P1, PT, 0x2f, 0xf2 ;  /* 0x0000000000f2781c */ /* 0x000fda0000722577 */
[----:B------:R-:W-:Y:S05]  /*b8d0*/  @P1 BRA `(.L_x_236) ;  /* 0x00000004001c1947 */ /* 0x000fea0003800000 */
[----:B------:R-:W-:-:S04]  /*b8e0*/  LOP3.LUT P0, RZ, R0, 0x7fffffff, RZ, 0xc0, !PT ;  /* 0x7fffffff00ff7812 */ /* 0x000fc8000780c0ff */
[----:B------:R-:W-:-:S13]  /*b8f0*/  PLOP3.LUT P0, PT, P4, P0, PT, 0x2f, 0xf2 ;  /* 0x0000000000f2781c */ /* 0x000fda0002700577 */
[----:B------:R-:W-:Y:S05]  /*b900*/  @P0 BRA `(.L_x_237) ;  /* 0x0000000400040947 */ /* 0x000fea0003800000 */
[----:B------:R-:W-:Y:S02]  /*b910*/  ISETP.GE.AND P0, PT, R24, RZ, PT ;  /* 0x000000ff1800720c */ /* 0x000fe40003f06270 */
[----:B------:R-:W-:-:S11]  /*b920*/  ISETP.GE.AND P1, PT, R22, RZ, PT ;  /* 0x000000ff1600720c */ /* 0x000fd60003f26270 */
[----:B------:R-:W-:Y:S01]  /*b930*/  @P0 MOV R25, RZ ;  /* 0x000000ff00190202 */ /* 0x000fe20000000f00 */
[----:B------:R-:W-:Y:S02]  /*b940*/  @!P0 IMAD.MOV.U32 R25, RZ, RZ, -0x40 ;  /* 0xffffffc0ff198424 */ /* 0x000fe400078e00ff */
[----:B------:R-:W-:Y:S01]  /*b950*/  @!P0 FFMA R3, R3, 1.84467440737095516160e+19, RZ ;  /* 0x5f80000003038823 */ /* 0x000fe200000000ff */
[----:B------:R-:W-:Y:S01]  /*b960*/  @!P1 FFMA R0, R0, 1.84467440737095516160e+19, RZ ;  /* 0x5f80000000009823 */ /* 0x000fe200000000ff */
[----:B------:R-:W-:-:S07]  /*b970*/  @!P1 VIADD R25, R25, 0x40 ;  /* 0x0000004019199836 */ /* 0x000fce0000000000 */
.L_x_233:
[----:B------:R-:W-:Y:S01]  /*b980*/  LEA R29, R21, 0xc0800000, 0x17 ;  /* 0xc0800000151d7811 */ /* 0x000fe200078eb8ff */
[----:B------:R-:W-:Y:S01]  /*b990*/  VIADD R24, R23, 0xffffff81 ;  /* 0xffffff8117187836 */ /* 0x000fe20000000000 */
[----:B------:R-:W-:Y:S02]  /*b9a0*/  BSSY.RECONVERGENT B1, `(.L_x_238) ;  /* 0x0000035000017945 */ /* 0x000fe40003800200 */
[----:B------:R-:W-:Y:S01]  /*b9b0*/  IADD3 R28, PT, PT, -R29, R0, RZ ;  /* 0x000000001d1c7210 */ /* 0x000fe20007ffe1ff */
[C---:B------:R-:W-:Y:S01]  /*b9c0*/  IMAD R23, R24.reuse, -0x800000, R3 ;  /* 0xff80000018177824 */ /* 0x040fe200078e0203 */
[----:B------:R-:W-:Y:S02]  /*b9d0*/  IADD3 R24, PT, PT, R24, 0x7f, -R21 ;  /* 0x0000007f18187810 */ /* 0x000fe40007ffe815 */
[----:B------:R-:W0:Y:S01]  /*b9e0*/  MUFU.RCP R29, R28 ;  /* 0x0000001c001d7308 */ /* 0x000e220000001000 */
[----:B------:R-:W-:Y:S02]  /*b9f0*/  FADD.FTZ R0, -R28, -RZ ;  /* 0x800000ff1c007221 */ /* 0x000fe40000010100 */
[----:B------:R-:W-:-:S02]  /*ba00*/  IMAD.IADD R24, R24, 0x1, R25 ;  /* 0x0000000118187824 */ /* 0x000fc400078e0219 */
[----:B0-----:R-:W-:-:S04]  /*ba10*/  FFMA R22, R29, R0, 1 ;  /* 0x3f8000001d167423 */ /* 0x001fc80000000000 */
[----:B------:R-:W-:-:S04]  /*ba20*/  FFMA R22, R29, R22, R29 ;  /* 0x000000161d167223 */ /* 0x000fc8000000001d */
[----:B------:R-:W-:-:S04]  /*ba30*/  FFMA R21, R23, R22, RZ ;  /* 0x0000001617157223 */ /* 0x000fc800000000ff */
[----:B------:R-:W-:-:S04]  /*ba40*/  FFMA R3, R0, R21, R23 ;  /* 0x0000001500037223 */ /* 0x000fc80000000017 */
[----:B------:R-:W-:-:S04]  /*ba50*/  FFMA R3, R22, R3, R21 ;  /* 0x0000000316037223 */ /* 0x000fc80000000015 */
[----:B------:R-:W-:-:S04]  /*ba60*/  FFMA R0, R0, R3, R23 ;  /* 0x0000000300007223 */ /* 0x000fc80000000017 */
[----:B------:R-:W-:-:S05]  /*ba70*/  FFMA R21, R22, R0, R3 ;  /* 0x0000000016157223 */ /* 0x000fca0000000003 */
[----:B------:R-:W-:-:S04]  /*ba80*/  SHF.R.U32.HI R23, RZ, 0x17, R21 ;  /* 0x00000017ff177819 */ /* 0x000fc80000011615 */
[----:B------:R-:W-:-:S04]  /*ba90*/  LOP3.LUT R23, R23, 0xff, RZ, 0xc0, !PT ;  /* 0x000000ff17177812 */ /* 0x000fc800078ec0ff */
[----:B------:R-:W-:-:S05]  /*baa0*/  IADD3 R23, PT, PT, R23, R24, RZ ;  /* 0x0000001817177210 */ /* 0x000fca0007ffe0ff */
[----:B------:R-:W-:-:S05]  /*bab0*/  VIADD R25, R23, 0xffffffff ;  /* 0xffffffff17197836 */ /* 0x000fca0000000000 */
[----:B------:R-:W-:-:S13]  /*bac0*/  ISETP.GE.U32.AND P0, PT, R25, 0xfe, PT ;  /* 0x000000fe1900780c */ /* 0x000fda0003f06070 */
[----:B------:R-:W-:Y:S05]  /*bad0*/  @!P0 BRA `(.L_x_239) ;  /* 0x0000000000808947 */ /* 0x000fea0003800000 */
[----:B------:R-:W-:-:S13]  /*bae0*/  ISETP.GT.AND P0, PT, R23, 0xfe, PT ;  /* 0x000000fe1700780c */ /* 0x000fda0003f04270 */
[----:B------:R-:W-:Y:S05]  /*baf0*/  @P0 BRA `(.L_x_240) ;  /* 0x00000000006c0947 */ /* 0x000fea0003800000 */
[----:B------:R-:W-:-:S13]  /*bb00*/  ISETP.GE.AND P0, PT, R23, 0x1, PT ;  /* 0x000000011700780c */ /* 0x000fda0003f06270 */
[----:B------:R-:W-:Y:S05]  /*bb10*/  @P0 BRA `(.L_x_241) ;  /* 0x0000000000740947 */ /* 0x000fea0003800000 */
[----:B------:R-:W-:Y:S02]  /*bb20*/  ISETP.GE.AND P0, PT, R23, -0x18, PT ;  /* 0xffffffe81700780c */ /* 0x000fe40003f06270 */
[----:B------:R-:W-:-:S11]  /*bb30*/  LOP3.LUT R21, R21, 0x80000000, RZ, 0xc0, !PT ;  /* 0x8000000015157812 */ /* 0x000fd600078ec0ff */
[----:B------:R-:W-:Y:S05]  /*bb40*/  @!P0 BRA `(.L_x_241) ;  /* 0x0000000000688947 */ /* 0x000fea0003800000 */
[CCC-:B------:R-:W-:Y:S01]  /*bb50*/  FFMA.RZ R24, R22.reuse, R0.reuse, R3.reuse ;  /* 0x0000000016187223 */ /* 0x1c0fe2000000c003 */
[CCC-:B------:R-:W-:Y:S01]  /*bb60*/  FFMA.RP R25, R22.reuse, R0.reuse, R3.reuse ;  /* 0x0000000016197223 */ /* 0x1c0fe20000008003 */
[----:B------:R-:W-:Y:S01]  /*bb70*/  FFMA.RM R0, R22, R0, R3 ;  /* 0x0000000016007223 */ /* 0x000fe20000004003 */
[C---:B------:R-:W-:Y:S01]  /*bb80*/  VIADD R3, R23.reuse, 0x20 ;  /* 0x0000002017037836 */ /* 0x040fe20000000000 */
[C---:B------:R-:W-:Y:S02]  /*bb90*/  ISETP.NE.AND P0, PT, R23.reuse, RZ, PT ;  /* 0x000000ff1700720c */ /* 0x040fe40003f05270 */
[----:B------:R-:W-:Y:S02]  /*bba0*/  LOP3.LUT R22, R24, 0x7fffff, RZ, 0xc0, !PT ;  /* 0x007fffff18167812 */ /* 0x000fe400078ec0ff */
[----:B------:R-:W-:Y:S02]  /*bbb0*/  ISETP.NE.AND P1, PT, R23, RZ, PT ;  /* 0x000000ff1700720c */ /* 0x000fe40003f25270 */
[----:B------:R-:W-:-:S02]  /*bbc0*/  LOP3.LUT R22, R22, 0x800000, RZ, 0xfc, !PT ;  /* 0x0080000016167812 */ /* 0x000fc400078efcff */
[----:B------:R-:W-:Y:S02]  /*bbd0*/  IADD3 R23, PT, PT, -R23, RZ, RZ ;  /* 0x000000ff17177210 */ /* 0x000fe40007ffe1ff */
[----:B------:R-:W-:Y:S02]  /*bbe0*/  SHF.L.U32 R3, R22, R3, RZ ;  /* 0x0000000316037219 */ /* 0x000fe400000006ff */
[----:B------:R-:W-:Y:S02]  /*bbf0*/  FSETP.NEU.FTZ.AND P2, PT, R25, R0, PT ;  /* 0x000000001900720b */ /* 0x000fe40003f5d000 */
[----:B------:R-:W-:Y:S02]  /*bc00*/  SEL R23, R23, RZ, P0 ;  /* 0x000000ff17177207 */ /* 0x000fe40000000000 */
[----:B------:R-:W-:Y:S02]  /*bc10*/  ISETP.NE.AND P1, PT, R3, RZ, P1 ;  /* 0x000000ff0300720c */ /* 0x000fe40000f25270 */
[----:B------:R-:W-:-:S02]  /*bc20*/  SHF.R.U32.HI R23, RZ, R23, R22 ;  /* 0x00000017ff177219 */ /* 0x000fc40000011616 */
[----:B------:R-:W-:Y:S02]  /*bc30*/  PLOP3.LUT P1, PT, P2, P1, PT, 0xf8, 0x8f ;  /* 0x00000000008f781c */ /* 0x000fe40001723f70 */
[----:B------:R-:W-:Y:S02]  /*bc40*/  SHF.R.U32.HI R3, RZ, 0x1, R23 ;  /* 0x00000001ff037819 */ /* 0x000fe40000011617 */
[----:B------:R-:W-:-:S04]  /*bc50*/  SEL R0, RZ, 0x1, !P1 ;  /* 0x00000001ff007807 */ /* 0x000fc80004800000 */
[----:B------:R-:W-:-:S04]  /*bc60*/  LOP3.LUT R0, R0, 0x1, R3, 0xf8, !PT ;  /* 0x0000000100007812 */ /* 0x000fc800078ef803 */
[----:B------:R-:W-:-:S05]  /*bc70*/  LOP3.LUT R0, R0, R23, RZ, 0xc0, !PT ;  /* 0x0000001700007212 */ /* 0x000fca00078ec0ff */
[----:B------:R-:W-:-:S05]  /*bc80*/  IMAD.IADD R0, R3, 0x1, R0 ;  /* 0x0000000103007824 */ /* 0x000fca00078e0200 */
[----:B------:R-:W-:Y:S01]  /*bc90*/  LOP3.LUT R21, R0, R21, RZ, 0xfc, !PT ;  /* 0x0000001500157212 */ /* 0x000fe200078efcff */
[----:B------:R-:W-:Y:S06]  /*bca0*/  BRA `(.L_x_241) ;  /* 0x0000000000107947 */ /* 0x000fec0003800000 */
.L_x_240:
[----:B------:R-:W-:-:S04]  /*bcb0*/  LOP3.LUT R21, R21, 0x80000000, RZ, 0xc0, !PT ;  /* 0x8000000015157812 */ /* 0x000fc800078ec0ff */
[----:B------:R-:W-:Y:S01]  /*bcc0*/  LOP3.LUT R21, R21, 0x7f800000, RZ, 0xfc, !PT ;  /* 0x7f80000015157812 */ /* 0x000fe200078efcff */
[----:B------:R-:W-:Y:S06]  /*bcd0*/  BRA `(.L_x_241) ;  /* 0x0000000000047947 */ /* 0x000fec0003800000 */
.L_x_239:
[----:B------:R-:W-:-:S07]  /*bce0*/  IMAD R21, R24, 0x800000, R21 ;  /* 0x0080000018157824 */ /* 0x000fce00078e0215 */
.L_x_241:
[----:B------:R-:W-:Y:S05]  /*bcf0*/  BSYNC.RECONVERGENT B1 ;  /* 0x0000000000017941 */ /* 0x000fea0003800200 */
.L_x_238:
[----:B------:R-:W-:Y:S01]  /*bd00*/  MOV R0, R21 ;  /* 0x0000001500007202 */ /* 0x000fe20000000f00 */
[----:B------:R-:W-:Y:S06]  /*bd10*/  BRA `(.L_x_242) ;  /* 0x0000000000207947 */ /* 0x000fec0003800000 */
.L_x_237:
[----:B------:R-:W-:-:S04]  /*bd20*/  LOP3.LUT R0, R0, 0x80000000, R3, 0x48, !PT ;  /* 0x8000000000007812 */ /* 0x000fc800078e4803 */
[----:B------:R-:W-:Y:S01]  /*bd30*/  LOP3.LUT R0, R0, 0x7f800000, RZ, 0xfc, !PT ;  /* 0x7f80000000007812 */ /* 0x000fe200078efcff */
[----:B------:R-:W-:Y:S06]  /*bd40*/  BRA `(.L_x_242) ;  /* 0x0000000000147947 */ /* 0x000fec0003800000 */
.L_x_236:
[----:B------:R-:W-:Y:S01]  /*bd50*/  LOP3.LUT R0, R0, 0x80000000, R3, 0x48, !PT ;  /* 0x8000000000007812 */ /* 0x000fe200078e4803 */
[----:B------:R-:W-:Y:S06]  /*bd60*/  BRA `(.L_x_242) ;  /* 0x00000000000c7947 */ /* 0x000fec0003800000 */
.L_x_235:
[----:B------:R-:W0:Y:S01]  /*bd70*/  MUFU.RSQ R0, -QNAN ;  /* 0xffc0000000007908 */ /* 0x000e220000001400 */
[----:B------:R-:W-:Y:S05]  /*bd80*/  BRA `(.L_x_242) ;  /* 0x0000000000047947 */ /* 0x000fea0003800000 */
.L_x_234:
[----:B------:R-:W-:-:S07]  /*bd90*/  FADD.FTZ R0, R3, R0 ;  /* 0x0000000003007221 */ /* 0x000fce0000010000 */
.L_x_242:
[----:B------:R-:W-:Y:S05]  /*bda0*/  BSYNC.RECONVERGENT B0 ;  /* 0x0000000000007941 */ /* 0x000fea0003800200 */
.L_x_232:
[----:B------:R-:W-:-:S04]  /*bdb0*/  IMAD.MOV.U32 R21, RZ, RZ, 0x0 ;  /* 0x00000000ff157424 */ /* 0x000fc800078e00ff */
[----:B0-----:R-:W-:Y:S05]  /*bdc0*/  RET.REL.NODEC R20 `(_Z24wave_gpu_shmem_multistepI10DoubleSlitEvfPfPKf) ;  /* 0xffffff40148c7950 */ /* 0x001fea0003c3ffff */
.L_x_243:
[----:B------:R-:W-:-:S00]  /*bdd0*/  BRA `(.L_x_243) ;  /* 0xfffffffc00fc7947 */ /* 0x000fc0000383ffff */
[----:B------:R-:W-:-:S00]  /*bde0*/  NOP ;  /* 0x0000000000007918 */ /* 0x000fc00000000000 */
        /* <DEDUP_REMOVED lines=9> */
.L_x_546:


//--------------------- .text._Z19wave_gpu_naive_stepI10DoubleSlitEvfPfPKf --------------------------
	.section	.text._Z19wave_gpu_naive_stepI10DoubleSlitEvfPfPKf,"ax",@progbits
	.align	128
        .global         _Z19wave_gpu_naive_stepI10DoubleSlitEvfPfPKf
        .type           _Z19wave_gpu_naive_stepI10DoubleSlitEvfPfPKf,@function
        .size           _Z19wave_gpu_naive_stepI10DoubleSlitEvfPfPKf,(.L_x_547 - _Z19wave_gpu_naive_stepI10DoubleSlitEvfPfPKf)
        .other          _Z19wave_gpu_naive_stepI10DoubleSlitEvfPfPKf,@"STO_CUDA_ENTRY STV_DEFAULT"
_Z19wave_gpu_naive_stepI10DoubleSlitEvfPfPKf:
.text._Z19wave_gpu_naive_stepI10DoubleSlitEvfPfPKf:
[----:B------:R-:W-:Y:S01]  /*0000*/  LDC R1, c[0x0][0x37c] ;  /* 0x0000df00ff017b82 */ /* 0x000fe20000000800 */
[----:B------:R-:W0:Y:S07]  /*0010*/  S2R R3, SR_TID.Y ;  /* 0x0000000000037919 */ /* 0x000e2e0000002200 */
[----:B------:R-:W1:Y:S01]  /*0020*/  LDC R7, c[0x0][0x360] ;  /* 0x0000d800ff077b82 */ /* 0x000e620000000800 */
[----:B------:R-:W1:Y:S07]  /*0030*/  S2R R0, SR_TID.X ;  /* 0x0000000000007919 */ /* 0x000e6e0000002100 */
[----:B------:R-:W0:Y:S08]  /*0040*/  S2UR UR5, SR_CTAID.Y ;  /* 0x00000000000579c3 */ /* 0x000e300000002600 */
[----:B------:R-:W0:Y:S08]  /*0050*/  LDC R6, c[0x0][0x364] ;  /* 0x0000d900ff067b82 */ /* 0x000e300000000800 */
[----:B------:R-:W1:Y:S01]  /*0060*/  S2UR UR4, SR_CTAID.X ;  /* 0x00000000000479c3 */ /* 0x000e620000002500 */
[----:B0-----:R-:W-:-:S05]  /*0070*/  IMAD R6, R6, UR5, R3 ;  /* 0x0000000506067c24 */ /* 0x001fca000f8e0203 */
[----:B------:R-:W-:Y:S01]  /*0080*/  ISETP.GT.U32.AND P0, PT, R6, 0xc80, PT ;  /* 0x00000c800600780c */ /* 0x000fe20003f04070 */
[----:B-1----:R-:W-:-:S05]  /*0090*/  IMAD R7, R7, UR4, R0 ;  /* 0x0000000407077c24 */ /* 0x002fca000f8e0200 */
[----:B------:R-:W-:-:S13]  /*00a0*/  ISETP.GT.OR P0, PT, R7, 0xc80, P0 ;  /* 0x00000c800700780c */ /* 0x000fda0000704670 */
[----:B------:R-:W-:Y:S05]  /*00b0*/  @P0 EXIT ;  /* 0x000000000000094d */ /* 0x000fea0003800000 */
[C---:B------:R-:W-:Y:S01]  /*00c0*/  ISETP.NE.AND P0, PT, R7.reuse, 0xc80, PT ;  /* 0x00000c800700780c */ /* 0x040fe20003f05270 */
[----:B------:R-:W0:Y:S01]  /*00d0*/  LDCU.64 UR4, c[0x0][0x358] ;  /* 0x00006b00ff0477ac */ /* 0x000e220008000a00 */
[----:B------:R-:W-:Y:S01]  /*00e0*/  BSSY.RECONVERGENT B0, `(.L_x_244) ;  /* 0x00000e8000007945 */ /* 0x000fe20003800200 */
[----:B------:R-:W-:Y:S01]  /*00f0*/  IMAD R2, R6, 0xc81, R7 ;  /* 0x00000c8106027824 */ /* 0x000fe200078e0207 */
[----:B------:R-:W-:Y:S01]  /*0100*/  ISETP.EQ.OR P0, PT, R7, RZ, !P0 ;  /* 0x000000ff0700720c */ /* 0x000fe20004702670 */
[----:B------:R-:W-:-:S03]  /*0110*/  IMAD.MOV.U32 R5, RZ, RZ, RZ ;  /* 0x000000ffff057224 */ /* 0x000fc600078e00ff */
[----:B------:R-:W-:-:S04]  /*0120*/  ISETP.EQ.OR P0, PT, R6, RZ, P0 ;  /* 0x000000ff0600720c */ /* 0x000fc80000702670 */
[----:B------:R-:W-:-:S13]  /*0130*/  ISETP.EQ.OR P0, PT, R6, 0xc80, P0 ;  /* 0x00000c800600780c */ /* 0x000fda0000702670 */
[----:B0-----:R-:W-:Y:S05]  /*0140*/  @P0 BRA `(.L_x_245) ;  /* 0x0000000c00840947 */ /* 0x001fea0003800000 */
[----:B------:R-:W-:Y:S01]  /*0150*/  I2FP.F32.U32 R0, R6 ;  /* 0x0000000600007245 */ /* 0x000fe20000201000 */
        /* <DEDUP_REMOVED lines=10> */
[----:B------:R-:W-:Y:S01]  /*0200*/  IMAD.MOV.U32 R3, RZ, RZ, 0x45480000 ;  /* 0x45480000ff037424 */ /* 0x000fe200078e00ff */
[----:B------:R-:W-:-:S07]  /*0210*/  MOV R8, 0x230 ;  /* 0x0000023000087802 */ /* 0x000fce0000000f00 */
[----:B------:R-:W-:Y:S05]  /*0220*/  CALL.REL.NOINC `($__internal_1_$__cuda_sm3x_div_rn_noftz_f32_slowpath) ;  /* 0x0000000c00647944 */ /* 0x000fea0003c00000 */
[----:B------:R-:W-:-:S07]  /*0230*/  MOV R4, R0 ;  /* 0x0000000000047202 */ /* 0x000fce0000000f00 */
.L_x_247:
[----:B------:R-:W-:Y:S05]  /*0240*/  BSYNC.RECONVERGENT B1 ;  /* 0x0000000000017941 */ /* 0x000fea0003800200 */
.L_x_246:
[----:B------:R-:W-:Y:S01]  /*0250*/  ISETP.NE.AND P0, PT, R7, 0x855, PT ;  /* 0x000008550700780c */ /* 0x000fe20003f05270 */
[----:B------:R-:W-:-:S12]  /*0260*/  BSSY.RELIABLE B1, `(.L_x_248) ;  /* 0x0000008000017945 */ /* 0x000fd80003800100 */
[----:B------:R-:W-:Y:S05]  /*0270*/  @P0 BRA `(.L_x_249) ;  /* 0x0000000000180947 */ /* 0x000fea0003800000 */
[C---:B------:R-:W-:Y:S02]  /*0280*/  FSETP.GTU.AND P1, PT, R4.reuse, 0.46499997377395629883, PT ;  /* 0x3eee147a0400780b */ /* 0x040fe40003f2c000 */
[C---:B------:R-:W-:Y:S02]  /*0290*/  FSETP.GTU.AND P0, PT, R4.reuse, 0.56499999761581420898, PT ;  /* 0x3f10a3d70400780b */ /* 0x040fe40003f0c000 */
[C---:B------:R-:W-:Y:S02]  /*02a0*/  FSETP.GE.AND P1, PT, R4.reuse, 0.43500000238418579102, !P1 ;  /* 0x3edeb8520400780b */ /* 0x040fe40004f26000 */
[----:B------:R-:W-:-:S13]  /*02b0*/  FSETP.LTU.OR P0, PT, R4, 0.53500002622604370117, P0 ;  /* 0x3f08f5c30400780b */ /* 0x000fda0000709400 */
[----:B------:R-:W-:Y:S05]  /*02c0*/  @P0 BREAK.RELIABLE !P1, B1 ;  /* 0x0000000000010942 */ /* 0x000fea0004800100 */
[----:B------:R-:W-:Y:S05]  /*02d0*/  @P0 BRA !P1, `(.L_x_245) ;  /* 0x0000000c00200947 */ /* 0x000fea0004800000 */
.L_x_249:
[----:B------:R-:W-:Y:S05]  /*02e0*/  BSYNC.RELIABLE B1 ;  /* 0x0000000000017941 */ /* 0x000fea0003800100 */
.L_x_248:
[----:B------:R-:W-:-:S04]  /*02f0*/  ISETP.NE.AND P0, PT, R6, 0x640, PT ;  /* 0x000006400600780c */ /* 0x000fc80003f05270 */
[----:B------:R-:W-:-:S13]  /*0300*/  ISETP.NE.OR P0, PT, R7, 0x215, P0 ;  /* 0x000002150700780c */ /* 0x000fda0000705670 */
[----:B------:R-:W-:Y:S05]  /*0310*/  @P0 BRA `(.L_x_250) ;  /* 0x0000000400ec0947 */ /* 0x000fea0003800000 */
[----:B------:R-:W0:Y:S02]  /*0320*/  LDC R0, c[0x0][0x380] ;  /* 0x0000e000ff007b82 */ /* 0x000e240000000800 */
[----:B0-----:R-:W-:-:S04]  /*0330*/  FMUL R0, R0, 125.6637115478515625 ;  /* 0x42fb53d200007820 */ /* 0x001fc80000400000 */
[C---:B------:R-:W-:Y:S01]  /*0340*/  FMUL R3, R0.reuse, 0.63661974668502807617 ;  /* 0x3f22f98300037820 */ /* 0x040fe20000400000 */
[----:B------:R-:W-:-:S05]  /*0350*/  FSETP.GE.AND P0, PT, |R0|, 105615, PT ;  /* 0x47ce47800000780b */ /* 0x000fca0003f06200 */
[----:B------:R-:W0:Y:S02]  /*0360*/  F2I.NTZ R3, R3 ;  /* 0x0000000300037305 */ /* 0x000e240000203100 */
[----:B0-----:R-:W-:-:S05]  /*0370*/  I2FP.F32.S32 R5, R3 ;  /* 0x0000000300057245 */ /* 0x001fca0000201400 */
[----:B------:R-:W-:-:S04]  /*0380*/  FFMA R4, R5, -1.5707962512969970703, R0 ;  /* 0xbfc90fda05047823 */ /* 0x000fc80000000000 */
[----:B------:R-:W-:-:S04]  /*0390*/  FFMA R4, R5, -7.5497894158615963534e-08, R4 ;  /* 0xb3a2216805047823 */ /* 0x000fc80000000004 */
[----:B------:R-:W-:Y:S01]  /*03a0*/  FFMA R6, R5, -5.3903029534742383927e-15, R4 ;  /* 0xa7c234c505067823 */ /* 0x000fe20000000004 */
[----:B------:R-:W-:Y:S06]  /*03b0*/  @!P0 BRA `(.L_x_251) ;  /* 0x0000000400788947 */ /* 0x000fec0003800000 */
[----:B------:R-:W-:-:S13]  /*03c0*/  FSETP.NEU.AND P0, PT, |R0|, +INF , PT ;  /* 0x7f8000000000780b */ /* 0x000fda0003f0d200 */
[----:B------:R-:W-:Y:S01]  /*03d0*/  @!P0 FMUL R6, RZ, R0 ;  /* 0x00000000ff068220 */ /* 0x000fe20000400000 */
[----:B------:R-:W-:Y:S01]  /*03e0*/  @!P0 IMAD.MOV.U32 R3, RZ, RZ, RZ ;  /* 0x000000ffff038224 */ /* 0x000fe200078e00ff */
[----:B------:R-:W-:Y:S06]  /*03f0*/  @!P0 BRA `(.L_x_251) ;  /* 0x0000000400688947 */ /* 0x000fec0003800000 */
[----:B------:R-:W0:Y:S01]  /*0400*/  LDCU.64 UR6, c[0x4][URZ] ;  /* 0x01000000ff0677ac */ /* 0x000e220008000a00 */
[----:B------:R-:W-:Y:S02]  /*0410*/  IMAD.SHL.U32 R4, R0, 0x100, RZ ;  /* 0x0000010000047824 */ /* 0x000fe400078e00ff */
[----:B------:R-:W-:Y:S01]  /*0420*/  HFMA2 R3, -RZ, RZ, 0, 0 ;  /* 0x00000000ff037431 */ /* 0x000fe200000001ff */
[----:B------:R-:W-:Y:S01]  /*0430*/  BSSY.RECONVERGENT B1, `(.L_x_252) ;  /* 0x000001c000017945 */ /* 0x000fe20003800200 */
[----:B------:R-:W-:Y:S01]  /*0440*/  CS2R R10, SRZ ;  /* 0x00000000000a7805 */ /* 0x000fe2000001ff00 */
[----:B------:R-:W-:Y:S01]  /*0450*/  IMAD.MOV.U32 R17, RZ, RZ, RZ ;  /* 0x000000ffff117224 */ /* 0x000fe200078e00ff */
[----:B------:R-:W-:Y:S01]  /*0460*/  LOP3.LUT R9, R4, 0x80000000, RZ, 0xfc, !PT ;  /* 0x8000000004097812 */ /* 0x000fe200078efcff */
[----:B0-----:R-:W-:Y:S02]  /*0470*/  IMAD.U32 R6, RZ, RZ, UR6 ;  /* 0x00000006ff067e24 */ /* 0x001fe4000f8e00ff */
[----:B------:R-:W-:-:S07]  /*0480*/  IMAD.U32 R7, RZ, RZ, UR7 ;  /* 0x00000007ff077e24 */ /* 0x000fce000f8e00ff */
.L_x_253:
[----:B------:R-:W2:Y:S01]  /*0490*/  LDG.E.CONSTANT R4, desc[UR4][R6.64] ;  /* 0x0000000406047981 */ /* 0x000ea2000c1e9900 */
[C---:B------:R-:W-:Y:S01]  /*04a0*/  ISETP.EQ.AND P6, PT, R17.reuse, RZ, PT ;  /* 0x000000ff1100720c */ /* 0x040fe20003fc2270 */
[----:B------:R-:W-:Y:S01]  /*04b0*/  VIADD R10, R10, 0x1 ;  /* 0x000000010a0a7836 */ /* 0x000fe20000000000 */
[C---:B------:R-:W-:Y:S02]  /*04c0*/  ISETP.EQ.AND P5, PT, R17.reuse, 0x4, PT ;  /* 0x000000041100780c */ /* 0x040fe40003fa2270 */
[C---:B------:R-:W-:Y:S02]  /*04d0*/  ISETP.EQ.AND P4, PT, R17.reuse, 0x8, PT ;  /* 0x000000081100780c */ /* 0x040fe40003f82270 */
[C---:B------:R-:W-:Y:S02]  /*04e0*/  ISETP.EQ.AND P3, PT, R17.reuse, 0xc, PT ;  /* 0x0000000c1100780c */ /* 0x040fe40003f62270 */
[C---:B------:R-:W-:Y:S02]  /*04f0*/  ISETP.EQ.AND P2, PT, R17.reuse, 0x10, PT ;  /* 0x000000101100780c */ /* 0x040fe40003f42270 */
[----:B------:R-:W-:-:S02]  /*0500*/  ISETP.EQ.AND P1, PT, R17, 0x14, PT ;  /* 0x000000141100780c */ /* 0x000fc40003f22270 */
[----:B------:R-:W-:Y:S01]  /*0510*/  IADD3 R17, PT, PT, R17, 0x4, RZ ;  /* 0x0000000411117810 */ /* 0x000fe20007ffe0ff */
[----:B--2---:R-:W-:-:S03]  /*0520*/  IMAD.WIDE.U32 R4, R4, R9, RZ ;  /* 0x0000000904047225 */ /* 0x004fc600078e00ff */
[----:B------:R-:W-:-:S04]  /*0530*/  IADD3 R4, P0, PT, R4, R3, RZ ;  /* 0x0000000304047210 */ /* 0x000fc80007f1e0ff */
[----:B------:R-:W-:Y:S01]  /*0540*/  @P5 MOV R16, R4 ;  /* 0x0000000400105202 */ /* 0x000fe20000000f00 */
[--C-:B------:R-:W-:Y:S01]  /*0550*/  @P6 IMAD.MOV.U32 R8, RZ, RZ, R4.reuse ;  /* 0x000000ffff086224 */ /* 0x100fe200078e0004 */
[----:B------:R-:W-:Y:S01]  /*0560*/  ISETP.NE.AND P6, PT, R10, 0x6, PT ;  /* 0x000000060a00780c */ /* 0x000fe20003fc5270 */
[----:B------:R-:W-:Y:S01]  /*0570*/  IMAD.X R3, R5, 0x1, R11, P0 ;  /* 0x0000000105037824 */ /* 0x000fe200000e060b */
[----:B------:R-:W-:Y:S01]  /*0580*/  IADD3 R6, P0, PT, R6, 0x4, RZ ;  /* 0x0000000406067810 */ /* 0x000fe20007f1e0ff */
[--C-:B------:R-:W-:Y:S02]  /*0590*/  @P4 IMAD.MOV.U32 R15, RZ, RZ, R4.reuse ;  /* 0x000000ffff0f4224 */ /* 0x100fe400078e0004 */
[--C-:B------:R-:W-:Y:S02]  /*05a0*/  @P3 IMAD.MOV.U32 R14, RZ, RZ, R4.reuse ;  /* 0x000000ffff0e3224 */ /* 0x100fe400078e0004 */
[--C-:B------:R-:W-:Y:S02]  /*05b0*/  @P2 IMAD.MOV.U32 R13, RZ, RZ, R4.reuse ;  /* 0x000000ffff0d2224 */ /* 0x100fe400078e0004 */
[----:B------:R-:W-:-:S02]  /*05c0*/  @P1 IMAD.MOV.U32 R12, RZ, RZ, R4 ;  /* 0x000000ffff0c1224 */ /* 0x000fc400078e0004 */
[----:B------:R-:W-:Y:S02]  /*05d0*/  IMAD.X R7, RZ, RZ, R7, P0 ;  /* 0x000000ffff077224 */ /* 0x000fe400000e0607 */
[----:B------:R-:W-:Y:S05]  /*05e0*/  @P6 BRA `(.L_x_253) ;  /* 0xfffffffc00a86947 */ /* 0x000fea000383ffff */
[----:B------:R-:W-:Y:S05]  /*05f0*/  BSYNC.RECONVERGENT B1 ;  /* 0x0000000000017941 */ /* 0x000fea0003800200 */
.L_x_252:
[----:B------:R-:W-:-:S04]  /*0600*/  SHF.R.U32.HI R4, RZ, 0x17, R0 ;  /* 0x00000017ff047819 */ /* 0x000fc80000011600 */
[C---:B------:R-:W-:Y:S02]  /*0610*/  LOP3.LUT R5, R4.reuse, 0xe0, RZ, 0xc0, !PT ;  /* 0x000000e004057812 */ /* 0x040fe400078ec0ff */
[----:B------:R-:W-:-:S03]  /*0620*/  LOP3.LUT P6, RZ, R4, 0x1f, RZ, 0xc0, !PT ;  /* 0x0000001f04ff7812 */ /* 0x000fc600078cc0ff */
[----:B------:R-:W-:-:S05]  /*0630*/  VIADD R5, R5, 0xffffff80 ;  /* 0xffffff8005057836 */ /* 0x000fca0000000000 */
[----:B------:R-:W-:-:S05]  /*0640*/  SHF.R.U32.HI R5, RZ, 0x5, R5 ;  /* 0x00000005ff057819 */ /* 0x000fca0000011605 */
[----:B------:R-:W-:-:S05]  /*0650*/  IMAD.U32 R7, R5, -0x4, RZ ;  /* 0xfffffffc05077824 */ /* 0x000fca00078e00ff */
[C---:B------:R-:W-:Y:S02]  /*0660*/  ISETP.EQ.AND P3, PT, R7.reuse, -0x18, PT ;  /* 0xffffffe80700780c */ /* 0x040fe40003f62270 */
[C---:B------:R-:W-:Y:S02]  /*0670*/  ISETP.EQ.AND P4, PT, R7.reuse, -0x14, PT ;  /* 0xffffffec0700780c */ /* 0x040fe40003f82270 */
[C---:B------:R-:W-:Y:S02]  /*0680*/  ISETP.EQ.AND P2, PT, R7.reuse, -0x10, PT ;  /* 0xfffffff00700780c */ /* 0x040fe40003f42270 */
[C---:B------:R-:W-:Y:S02]  /*0690*/  ISETP.EQ.AND P1, PT, R7.reuse, -0xc, PT ;  /* 0xfffffff40700780c */ /* 0x040fe40003f22270 */
[C---:B------:R-:W-:Y:S02]  /*06a0*/  ISETP.EQ.AND P0, PT, R7.reuse, -0x8, PT ;  /* 0xfffffff80700780c */ /* 0x040fe40003f02270 */
[----:B------:R-:W-:-:S03]  /*06b0*/  ISETP.EQ.AND P5, PT, R7, RZ, PT ;  /* 0x000000ff0700720c */ /* 0x000fc60003fa2270 */
[----:B------:R-:W-:Y:S01]  /*06c0*/  @P3 IMAD.MOV.U32 R5, RZ, RZ, R8 ;  /* 0x000000ffff053224 */ /* 0x000fe200078e0008 */
[C---:B------:R-:W-:Y:S01]  /*06d0*/  ISETP.EQ.AND P3, PT, R7.reuse, -0x4, PT ;  /* 0xfffffffc0700780c */ /* 0x040fe20003f62270 */
[--C-:B------:R-:W-:Y:S01]  /*06e0*/  @P4 IMAD.MOV.U32 R5, RZ, RZ, R16.reuse ;  /* 0x000000ffff054224 */ /* 0x100fe200078e0010 */
[----:B------:R-:W-:Y:S01]  /*06f0*/  @P4 MOV R6, R8 ;  /* 0x0000000800064202 */ /* 0x000fe20000000f00 */
[----:B------:R-:W-:Y:S01]  /*0700*/  @P2 IMAD.MOV.U32 R5, RZ, RZ, R15 ;  /* 0x000000ffff052224 */ /* 0x000fe200078e000f */
[----:B------:R-:W-:Y:S01]  /*0710*/  ISETP.EQ.AND P4, PT, R7, 0x4, PT ;  /* 0x000000040700780c */ /* 0x000fe20003f82270 */
[----:B------:R-:W-:Y:S01]  /*0720*/  @P2 IMAD.MOV.U32 R6, RZ, RZ, R16 ;  /* 0x000000ffff062224 */ /* 0x000fe200078e0010 */
[----:B------:R-:W-:Y:S01]  /*0730*/  @P1 MOV R5, R14 ;  /* 0x0000000e00051202 */ /* 0x000fe20000000f00 */
[----:B------:R-:W-:Y:S02]  /*0740*/  @P0 IMAD.MOV.U32 R5, RZ, RZ, R13 ;  /* 0x000000ffff050224 */ /* 0x000fe400078e000d */
[----:B------:R-:W-:-:S02]  /*0750*/  @P1 IMAD.MOV.U32 R6, RZ, RZ, R15 ;  /* 0x000000ffff061224 */ /* 0x000fc400078e000f */
[----:B------:R-:W-:Y:S02]  /*0760*/  @P0 IMAD.MOV.U32 R6, RZ, RZ, R14 ;  /* 0x000000ffff060224 */ /* 0x000fe400078e000e */
[----:B------:R-:W-:Y:S02]  /*0770*/  @P3 IMAD.MOV.U32 R5, RZ, RZ, R12 ;  /* 0x000000ffff053224 */ /* 0x000fe400078e000c */
[----:B------:R-:W-:Y:S02]  /*0780*/  @P5 IMAD.MOV.U32 R5, RZ, RZ, R3 ;  /* 0x000000ffff055224 */ /* 0x000fe400078e0003 */
[----:B------:R-:W-:Y:S01]  /*0790*/  @P3 IMAD.MOV.U32 R6, RZ, RZ, R13 ;  /* 0x000000ffff063224 */ /* 0x000fe200078e000d */
[----:B------:R-:W-:Y:S01]  /*07a0*/  @P5 MOV R6, R12 ;  /* 0x0000000c00065202 */ /* 0x000fe20000000f00 */
[----:B------:R-:W-:Y:S02]  /*07b0*/  @P4 IMAD.MOV.U32 R6, RZ, RZ, R3 ;  /* 0x000000ffff064224 */ /* 0x000fe400078e0003 */
[----:B------:R-:W-:Y:S01]  /*07c0*/  IMAD.MOV.U32 R9, RZ, RZ, R5 ;  /* 0x000000ffff097224 */ /* 0x000fe200078e0005 */
[----:B------:R-:W-:Y:S06]  /*07d0*/  @!P6 BRA `(.L_x_254) ;  /* 0x000000000028e947 */ /* 0x000fec0003800000 */
[----:B------:R-:W-:Y:S01]  /*07e0*/  @P1 IMAD.MOV.U32 R8, RZ, RZ, R16 ;  /* 0x000000ffff081224 */ /* 0x000fe200078e0010 */
[----:B------:R-:W-:Y:S01]  /*07f0*/  @P0 MOV R8, R15 ;  /* 0x0000000f00080202 */ /* 0x000fe20000000f00 */
[----:B------:R-:W-:Y:S01]  /*0800*/  @P3 IMAD.MOV.U32 R8, RZ, RZ, R14 ;  /* 0x000000ffff083224 */ /* 0x000fe200078e000e */
[----:B------:R-:W-:Y:S01]  /*0810*/  ISETP.EQ.AND P0, PT, R7, 0x8, PT ;  /* 0x000000080700780c */ /* 0x000fe20003f02270 */
[----:B------:R-:W-:Y:S01]  /*0820*/  @P5 IMAD.MOV.U32 R8, RZ, RZ, R13 ;  /* 0x000000ffff085224 */ /* 0x000fe200078e000d */
[----:B------:R-:W-:Y:S01]  /*0830*/  LOP3.LUT R4, R4, 0x1f, RZ, 0xc0, !PT ;  /* 0x0000001f04047812 */ /* 0x000fe200078ec0ff */
[----:B------:R-:W-:-:S03]  /*0840*/  @P4 IMAD.MOV.U32 R8, RZ, RZ, R12 ;  /* 0x000000ffff084224 */ /* 0x000fc600078e000c */
[----:B------:R-:W-:-:S07]  /*0850*/  SHF.L.W.U32.HI R9, R6, R4, R9 ;  /* 0x0000000406097219 */ /* 0x000fce0000010e09 */
[----:B------:R-:W-:-:S04]  /*0860*/  @P0 MOV R8, R3 ;  /* 0x0000000300080202 */ /* 0x000fc80000000f00 */
[----:B------:R-:W-:-:S07]  /*0870*/  SHF.L.W.U32.HI R6, R8, R4, R6 ;  /* 0x0000000408067219 */ /* 0x000fce0000010e06 */
.L_x_254:
[C---:B------:R-:W-:Y:S01]  /*0880*/  SHF.L.W.U32.HI R8, R6.reuse, 0x2, R9 ;  /* 0x0000000206087819 */ /* 0x040fe20000010e09 */
[----:B------:R-:W-:Y:S01]  /*0890*/  IMAD.SHL.U32 R6, R6, 0x4, RZ ;  /* 0x0000000406067824 */ /* 0x000fe200078e00ff */
[----:B------:R-:W-:Y:S01]  /*08a0*/  UMOV UR6, 0x54442d19 ;  /* 0x54442d1900067882 */ /* 0x000fe20000000000 */
[----:B------:R-:W-:Y:S01]  /*08b0*/  UMOV UR7, 0x3bf921fb ;  /* 0x3bf921fb00077882 */ /* 0x000fe20000000000 */
[----:B------:R-:W-:Y:S02]  /*08c0*/  SHF.R.S32.HI R3, RZ, 0x1f, R8 ;  /* 0x0000001fff037819 */ /* 0x000fe40000011408 */
[----:B------:R-:W-:Y:S02]  /*08d0*/  ISETP.GE.AND P0, PT, R0, RZ, PT ;  /* 0x000000ff0000720c */ /* 0x000fe40003f06270 */
[C---:B------:R-:W-:Y:S02]  /*08e0*/  LOP3.LUT R6, R3.reuse, R6, RZ, 0x3c, !PT ;  /* 0x0000000603067212 */ /* 0x040fe400078e3cff */
[----:B------:R-:W-:-:S02]  /*08f0*/  LOP3.LUT R7, R3, R8, RZ, 0x3c, !PT ;  /* 0x0000000803077212 */ /* 0x000fc400078e3cff */
[----:B------:R-:W-:Y:S02]  /*0900*/  SHF.R.U32.HI R3, RZ, 0x1e, R9 ;  /* 0x0000001eff037819 */ /* 0x000fe40000011609 */
[----:B------:R-:W0:Y:S01]  /*0910*/  I2F.F64.S64 R4, R6 ;  /* 0x0000000600047312 */ /* 0x000e220000301c00 */
[C---:B------:R-:W-:Y:S02]  /*0920*/  LOP3.LUT R0, R8.reuse, R0, RZ, 0x3c, !PT ;  /* 0x0000000008007212 */ /* 0x040fe400078e3cff */
[----:B------:R-:W-:Y:S02]  /*0930*/  LEA.HI R3, R8, R3, RZ, 0x1 ;  /* 0x0000000308037211 */ /* 0x000fe400078f08ff */
[----:B------:R-:W-:-:S03]  /*0940*/  ISETP.GE.AND P1, PT, R0, RZ, PT ;  /* 0x000000ff0000720c */ /* 0x000fc60003f26270 */
[----:B------:R-:W-:-:S04]  /*0950*/  IMAD.MOV R0, RZ, RZ, -R3 ;  /* 0x000000ffff007224 */ /* 0x000fc800078e0a03 */
[----:B------:R-:W-:Y:S01]  /*0960*/  @!P0 IMAD.MOV.U32 R3, RZ, RZ, R0 ;  /* 0x000000ffff038224 */ /* 0x000fe200078e0000 */
[----:B0-----:R-:W-:-:S10]  /*0970*/  DMUL R4, R4, UR6 ;  /* 0x0000000604047c28 */ /* 0x001fd40008000000 */
[----:B------:R-:W0:Y:S02]  /*0980*/  F2F.F32.F64 R4, R4 ;  /* 0x0000000400047310 */ /* 0x000e240000301000 */
[----:B0-----:R-:W-:-:S07]  /*0990*/  FSEL R6, -R4, R4, !P1 ;  /* 0x0000000404067208 */ /* 0x001fce0004800100 */
.L_x_251:
        /* <DEDUP_REMOVED lines=19> */
.L_x_250:
        /* <DEDUP_REMOVED lines=14> */
[----:B------:R-:W-:Y:S05]  /*0bb0*/  CALL.REL.NOINC `($__internal_1_$__cuda_sm3x_div_rn_noftz_f32_slowpath) ;  /* 0x0000000400007944 */ /* 0x000fea0003c00000 */
.L_x_256:
[----:B------:R-:W-:Y:S05]  /*0bc0*/  BSYNC.RECONVERGENT B1 ;  /* 0x0000000000017941 */ /* 0x000fea0003800200 */
.L_x_255:
        /* <DEDUP_REMOVED lines=12> */
[----:B------:R-:W-:Y:S01]  /*0c90*/  IMAD.MOV.U32 R3, RZ, RZ, 0x3dcccccd ;  /* 0x3dcccccdff037424 */ /* 0x000fe200078e00ff */
[----:B------:R-:W-:-:S07]  /*0ca0*/  MOV R8, 0xcc0 ;  /* 0x00000cc000087802 */ /* 0x000fce0000000f00 */
[----:B------:R-:W-:Y:S05]  /*0cb0*/  CALL.REL.NOINC `($__internal_1_$__cuda_sm3x_div_rn_noftz_f32_slowpath) ;  /* 0x0000000000c07944 */ /* 0x000fea0003c00000 */
[----:B------:R-:W-:-:S07]  /*0cc0*/  IMAD.MOV.U32 R3, RZ, RZ, R0 ;  /* 0x000000ffff037224 */ /* 0x000fce00078e0000 */
.L_x_258:
[----:B------:R-:W-:Y:S05]  /*0cd0*/  BSYNC.RECONVERGENT B1 ;  /* 0x0000000000017941 */ /* 0x000fea0003800200 */
.L_x_257:
[C---:B------:R-:W-:Y:S01]  /*0ce0*/  FADD R5, -R4.reuse, 1 ;  /* 0x3f80000004057421 */ /* 0x040fe20000000100 */
[----:B------:R-:W-:Y:S01]  /*0cf0*/  MOV R7, 0x3dcccccd ;  /* 0x3dcccccd00077802 */ /* 0x000fe20000000f00 */
[----:B------:R-:W-:Y:S01]  /*0d00*/  IMAD.MOV.U32 R0, RZ, RZ, 0x41200000 ;  /* 0x41200000ff007424 */ /* 0x000fe200078e00ff */
[----:B------:R-:W-:Y:S02]  /*0d10*/  BSSY.RECONVERGENT B1, `(.L_x_259) ;  /* 0x000000e000017945 */ /* 0x000fe40003800200 */
[----:B------:R-:W-:Y:S01]  /*0d20*/  FMNMX3 R8, R4, 0.10000000149011611938, R5, PT ;  /* 0x3dcccccd04087876 */ /* 0x000fe20003800005 */
[----:B------:R-:W-:Y:S01]  /*0d30*/  FFMA R7, R0, -R7, 1 ;  /* 0x3f80000000077423 */ /* 0x000fe20000000807 */
[----:B------:R-:W-:Y:S02]  /*0d40*/  FADD R4, -R3, 1 ;  /* 0x3f80000003047421 */ /* 0x000fe40000000100 */
[----:B------:R-:W0:Y:S01]  /*0d50*/  FCHK P0, R8, 0.10000000149011611938 ;  /* 0x3dcccccd08007902 */ /* 0x000e220000000000 */
        /* <DEDUP_REMOVED lines=8> */
[----:B------:R-:W-:Y:S05]  /*0de0*/  CALL.REL.NOINC `($__internal_1_$__cuda_sm3x_div_rn_noftz_f32_slowpath) ;  /* 0x0000000000747944 */ /* 0x000fea0003c00000 */
.L_x_260:
[----:B------:R-:W-:Y:S05]  /*0df0*/  BSYNC.RECONVERGENT B1 ;  /* 0x0000000000017941 */ /* 0x000fea0003800200 */
.L_x_259:
[----:B------:R-:W0:Y:S08]  /*0e00*/  LDC.64 R6, c[0x0][0x390] ;  /* 0x0000e400ff067b82 */ /* 0x000e300000000a00 */
[----:B------:R-:W1:Y:S01]  /*0e10*/  LDC.64 R8, c[0x0][0x388] ;  /* 0x0000e200ff087b82 */ /* 0x000e620000000a00 */
[----:B0-----:R-:W-:-:S05]  /*0e20*/  IMAD.WIDE R6, R2, 0x4, R6 ;  /* 0x0000000402067825 */ /* 0x001fca00078e0206 */
[----:B------:R-:W2:Y:S01]  /*0e30*/  LDG.E R10, desc[UR4][R6.64+-0x4] ;  /* 0xfffffc04060a7981 */ /* 0x000ea2000c1e1900 */
[----:B-1----:R-:W-:-:S03]  /*0e40*/  IMAD.WIDE R8, R2, 0x4, R8 ;  /* 0x0000000402087825 */ /* 0x002fc600078e0208 */
[----:B------:R-:W2:Y:S04]  /*0e50*/  LDG.E R11, desc[UR4][R6.64+0x4] ;  /* 0x00000404060b7981 */ /* 0x000ea8000c1e1900 */
[----:B------:R-:W3:Y:S04]  /*0e60*/  LDG.E R13, desc[UR4][R6.64+-0x3204] ;  /* 0xffcdfc04060d7981 */ /* 0x000ee8000c1e1900 */
[----:B------:R-:W4:Y:S04]  /*0e70*/  LDG.E R9, desc[UR4][R8.64] ;  /* 0x0000000408097981 */ /* 0x000f28000c1e1900 */
[----:B------:R-:W5:Y:S04]  /*0e80*/  LDG.E R5, desc[UR4][R6.64] ;  /* 0x0000000406057981 */ /* 0x000f68000c1e1900 */
[----:B------:R-:W5:Y:S01]  /*0e90*/  LDG.E R15, desc[UR4][R6.64+0x3204] ;  /* 0x00320404060f7981 */ /* 0x000f62000c1e1900 */
[----:B------:R-:W-:-:S05]  /*0ea0*/  FADD R3, -R0, 1 ;  /* 0x3f80000000037421 */ /* 0x000fca0000000100 */
[----:B------:R-:W-:-:S05]  /*0eb0*/  FMNMX R3, R4, R3, !PT ;  /* 0x0000000304037209 */ /* 0x000fca0007800000 */
[----:B------:R-:W-:-:S04]  /*0ec0*/  FMUL R0, R3, 0.5 ;  /* 0x3f00000003007820 */ /* 0x000fc80000400000 */
[CC--:B------:R-:W-:Y:S01]  /*0ed0*/  FFMA R4, -R3.reuse, R0.reuse, 1 ;  /* 0x3f80000003047423 */ /* 0x0c0fe20000000100 */
[----:B------:R-:W-:-:S04]  /*0ee0*/  FFMA R0, -R3, R0, 2 ;  /* 0x4000000003007423 */ /* 0x000fc80000000100 */
[----:B------:R-:W-:Y:S01]  /*0ef0*/  FADD R0, R0, -0.25 ;  /* 0xbe80000000007421 */ /* 0x000fe20000000000 */
[----:B--2---:R-:W-:-:S04]  /*0f00*/  FADD R10, R10, R11 ;  /* 0x0000000b0a0a7221 */ /* 0x004fc80000000000 */
[----:B---3--:R-:W-:Y:S01]  /*0f10*/  FADD R10, R10, R13 ;  /* 0x0000000d0a0a7221 */ /* 0x008fe20000000000 */
[----:B----4-:R-:W-:-:S04]  /*0f20*/  FMUL R3, R4, R9 ;  /* 0x0000000904037220 */ /* 0x010fc80000400000 */
[----:B-----5:R-:W-:Y:S01]  /*0f30*/  FFMA R5, R0, R5, -R3 ;  /* 0x0000000500057223 */ /* 0x020fe20000000803 */
[----:B------:R-:W-:-:S04]  /*0f40*/  FADD R10, R10, R15 ;  /* 0x0000000f0a0a7221 */ /* 0x000fc80000000000 */
[----:B------:R-:W-:-:S07]  /*0f50*/  FFMA R5, R10, 0.0625, R5 ;  /* 0x3d8000000a057823 */ /* 0x000fce0000000005 */
.L_x_245:
[----:B------:R-:W-:Y:S05]  /*0f60*/  BSYNC.RECONVERGENT B0 ;  /* 0x0000000000007941 */ /* 0x000fea0003800200 */
.L_x_244:
[----:B------:R-:W-:Y:S05]  /*0f70*/  WARPSYNC.ALL ;  /* 0x0000000000007948 */ /* 0x000fea0003800000 */
[----:B------:R-:W0:Y:S02]  /*0f80*/  LDC.64 R6, c[0x0][0x388] ;  /* 0x0000e200ff067b82 */ /* 0x000e240000000a00 */
[----:B0-----:R-:W-:-:S05]  /*0f90*/  IMAD.WIDE R6, R2, 0x4, R6 ;  /* 0x0000000402067825 */ /* 0x001fca00078e0206 */
[----:B------:R-:W-:Y:S01]  /*0fa0*/  STG.E desc[UR4][R6.64], R5 ;  /* 0x0000000506007986 */ /* 0x000fe2000c101904 */
[----:B------:R-:W-:Y:S05]  /*0fb0*/  EXIT ;  /* 0x000000000000794d */ /* 0x000fea0003800000 */
        .weak           $__internal_1_$__cuda_sm3x_div_rn_noftz_f32_slowpath
        .type           $__internal_1_$__cuda_sm3x_div_rn_noftz_f32_slowpath,@function
        .size           $__internal_1_$__cuda_sm3x_div_rn_noftz_f32_slowpath,(.L_x_547 - $__internal_1_$__cuda_sm3x_div_rn_noftz_f32_slowpath)
$__internal_1_$__cuda_sm3x_div_rn_noftz_f32_slowpath:
[----:B------:R-:W-:Y:S01]  /*0fc0*/  SHF.R.U32.HI R10, RZ, 0x17, R3 ;  /* 0x00000017ff0a7819 */ /* 0x000fe20000011603 */
[----:B------:R-:W-:Y:S01]  /*0fd0*/  BSSY.RECONVERGENT B2, `(.L_x_261) ;  /* 0x0000062000027945 */ /* 0x000fe20003800200 */
[----:B------:R-:W-:Y:S02]  /*0fe0*/  SHF.R.U32.HI R9, RZ, 0x17, R0 ;  /* 0x00000017ff097819 */ /* 0x000fe40000011600 */
[----:B------:R-:W-:Y:S02]  /*0ff0*/  LOP3.LUT R10, R10, 0xff, RZ, 0xc0, !PT ;  /* 0x000000ff0a0a7812 */ /* 0x000fe400078ec0ff */
[----:B------:R-:W-:-:S03]  /*1000*/  LOP3.LUT R14, R9, 0xff, RZ, 0xc0, !PT ;  /* 0x000000ff090e7812 */ /* 0x000fc600078ec0ff */
[----:B------:R-:W-:Y:S01]  /*1010*/  VIADD R12, R10, 0xffffffff ;  /* 0xffffffff0a0c7836 */ /* 0x000fe20000000000 */
[----:B------:R-:W-:-:S04]  /*1020*/  IADD3 R11, PT, PT, R14, -0x1, RZ ;  /* 0xffffffff0e0b7810 */ /* 0x000fc80007ffe0ff */
        /* <DEDUP_REMOVED lines=22> */
[----:B------:R-:W-:Y:S02]  /*1190*/  @P0 IMAD.MOV.U32 R9, RZ, RZ, RZ ;  /* 0x000000ffff090224 */ /* 0x000fe400078e00ff */
[----:B------:R-:W-:Y:S01]  /*11a0*/  @!P0 FFMA R0, R0, 1.84467440737095516160e+19, RZ ;  /* 0x5f80000000008823 */ /* 0x000fe200000000ff */
[----:B------:R-:W-:Y:S02]  /*11b0*/  @!P0 IMAD.MOV.U32 R9, RZ, RZ, -0x40 ;  /* 0xffffffc0ff098424 */ /* 0x000fe400078e00ff */
[----:B------:R-:W-:-:S03]  /*11c0*/  @!P1 FFMA R3, R3, 1.84467440737095516160e+19, RZ ;  /* 0x5f80000003039823 */ /* 0x000fc600000000ff */
[----:B------:R-:W-:-:S07]  /*11d0*/  @!P1 IADD3 R9, PT, PT, R9, 0x40, RZ ;  /* 0x0000004009099810 */ /* 0x000fce0007ffe0ff */
.L_x_262:
[----:B------:R-:W-:Y:S01]  /*11e0*/  LEA R12, R10, 0xc0800000, 0x17 ;  /* 0xc08000000a0c7811 */ /* 0x000fe200078eb8ff */
[----:B------:R-:W-:Y:S04]  /*11f0*/  BSSY.RECONVERGENT B3, `(.L_x_267) ;  /* 0x0000036000037945 */ /* 0x000fe80003800200 */
[----:B------:R-:W-:Y:S02]  /*1200*/  IMAD.IADD R12, R3, 0x1, -R12 ;  /* 0x00000001030c7824 */ /* 0x000fe400078e0a0c */
[----:B------:R-:W-:Y:S02]  /*1210*/  VIADD R3, R14, 0xffffff81 ;  /* 0xffffff810e037836 */ /* 0x000fe40000000000 */
[----:B------:R-:W0:Y:S01]  /*1220*/  MUFU.RCP R11, R12 ;  /* 0x0000000c000b7308 */ /* 0x000e220000001000 */
[----:B------:R-:W-:Y:S01]  /*1230*/  FADD.FTZ R13, -R12, -RZ ;  /* 0x800000ff0c0d7221 */ /* 0x000fe20000010100 */
[C---:B------:R-:W-:Y:S01]  /*1240*/  IMAD R0, R3.reuse, -0x800000, R0 ;  /* 0xff80000003007824 */ /* 0x040fe200078e0200 */
[----:B------:R-:W-:-:S05]  /*1250*/  IADD3 R10, PT, PT, R3, 0x7f, -R10 ;  /* 0x0000007f030a7810 */ /* 0x000fca0007ffe80a */
[----:B------:R-:W-:Y:S02]  /*1260*/  IMAD.IADD R10, R10, 0x1, R9 ;  /* 0x000000010a0a7824 */ /* 0x000fe400078e0209 */
        /* <DEDUP_REMOVED lines=21> */
[C---:B------:R-:W-:Y:S02]  /*13c0*/  VIADD R12, R13.reuse, 0x20 ;  /* 0x000000200d0c7836 */ /* 0x040fe40000000000 */
[CCC-:B------:R-:W-:Y:S01]  /*13d0*/  FFMA.RM R10, R16.reuse, R14.reuse, R11.reuse ;  /* 0x0000000e100a7223 */ /* 0x1c0fe2000000400b */
[----:B------:R-:W-:Y:S02]  /*13e0*/  ISETP.NE.AND P2, PT, R13, RZ, PT ;  /* 0x000000ff0d00720c */ /* 0x000fe40003f45270 */
[----:B------:R-:W-:Y:S01]  /*13f0*/  LOP3.LUT R9, R3, 0x7fffff, RZ, 0xc0, !PT ;  /* 0x007fffff03097812 */ /* 0x000fe200078ec0ff */
[----:B------:R-:W-:Y:S01]  /*1400*/  FFMA.RP R3, R16, R14, R11 ;  /* 0x0000000e10037223 */ /* 0x000fe2000000800b */
[----:B------:R-:W-:Y:S01]  /*1410*/  IMAD.MOV R11, RZ, RZ, -R13 ;  /* 0x000000ffff0b7224 */ /* 0x000fe200078e0a0d */
[----:B------:R-:W-:Y:S02]  /*1420*/  ISETP.NE.AND P1, PT, R13, RZ, PT ;  /* 0x000000ff0d00720c */ /* 0x000fe40003f25270 */
[----:B------:R-:W-:-:S02]  /*1430*/  LOP3.LUT R9, R9, 0x800000, RZ, 0xfc, !PT ;  /* 0x0080000009097812 */ /* 0x000fc400078efcff */
[----:B------:R-:W-:Y:S02]  /*1440*/  FSETP.NEU.FTZ.AND P0, PT, R3, R10, PT ;  /* 0x0000000a0300720b */ /* 0x000fe40003f1d000 */
[----:B------:R-:W-:Y:S02]  /*1450*/  SHF.L.U32 R12, R9, R12, RZ ;  /* 0x0000000c090c7219 */ /* 0x000fe400000006ff */
[----:B------:R-:W-:Y:S02]  /*1460*/  SEL R10, R11, RZ, P2 ;  /* 0x000000ff0b0a7207 */ /* 0x000fe40001000000 */
[----:B------:R-:W-:Y:S02]  /*1470*/  ISETP.NE.AND P1, PT, R12, RZ, P1 ;  /* 0x000000ff0c00720c */ /* 0x000fe40000f25270 */
[----:B------:R-:W-:Y:S02]  /*1480*/  SHF.R.U32.HI R10, RZ, R10, R9 ;  /* 0x0000000aff0a7219 */ /* 0x000fe40000011609 */
[----:B------:R-:W-:-:S02]  /*1490*/  PLOP3.LUT P0, PT, P0, P1, PT, 0xf8, 0x8f ;  /* 0x00000000008f781c */ /* 0x000fc40000703f70 */
[----:B------:R-:W-:Y:S02]  /*14a0*/  SHF.R.U32.HI R12, RZ, 0x1, R10 ;  /* 0x00000001ff0c7819 */ /* 0x000fe4000001160a */
[----:B------:R-:W-:-:S04]  /*14b0*/  SEL R3, RZ, 0x1, !P0 ;  /* 0x00000001ff037807 */ /* 0x000fc80004000000 */
[----:B------:R-:W-:-:S04]  /*14c0*/  LOP3.LUT R3, R3, 0x1, R12, 0xf8, !PT ;  /* 0x0000000103037812 */ /* 0x000fc800078ef80c */
[----:B------:R-:W-:-:S04]  /*14d0*/  LOP3.LUT R3, R3, R10, RZ, 0xc0, !PT ;  /* 0x0000000a03037212 */ /* 0x000fc800078ec0ff */
[----:B------:R-:W-:-:S04]  /*14e0*/  IADD3 R3, PT, PT, R12, R3, RZ ;  /* 0x000000030c037210 */ /* 0x000fc80007ffe0ff */
[----:B------:R-:W-:Y:S01]  /*14f0*/  LOP3.LUT R0, R3, R0, RZ, 0xfc, !PT ;  /* 0x0000000003007212 */ /* 0x000fe200078efcff */
[----:B------:R-:W-:Y:S06]  /*1500*/  BRA `(.L_x_270) ;  /* 0x0000000000107947 */ /* 0x000fec0003800000 */
.L_x_269:
[----:B------:R-:W-:-:S04]  /*1510*/  LOP3.LUT R0, R0, 0x80000000, RZ, 0xc0, !PT ;  /* 0x8000000000007812 */ /* 0x000fc800078ec0ff */
[----:B------:R-:W-:Y:S01]  /*1520*/  LOP3.LUT R0, R0, 0x7f800000, RZ, 0xfc, !PT ;  /* 0x7f80000000007812 */ /* 0x000fe200078efcff */
[----:B------:R-:W-:Y:S06]  /*1530*/  BRA `(.L_x_270) ;  /* 0x0000000000047947 */ /* 0x000fec0003800000 */
.L_x_268:
[----:B------:R-:W-:-:S07]  /*1540*/  IMAD R0, R10, 0x800000, R0 ;  /* 0x008000000a007824 */ /* 0x000fce00078e0200 */
.L_x_270:
[----:B------:R-:W-:Y:S05]  /*1550*/  BSYNC.RECONVERGENT B3 ;  /* 0x0000000000037941 */ /* 0x000fea0003800200 */
.L_x_267:
[----:B------:R-:W-:Y:S05]  /*1560*/  BRA `(.L_x_271) ;  /* 0x0000000000207947 */ /* 0x000fea0003800000 */
.L_x_266:
[----:B------:R-:W-:-:S04]  /*1570*/  LOP3.LUT R0, R3, 0x80000000, R0, 0x48, !PT ;  /* 0x8000000003007812 */ /* 0x000fc800078e4800 */
[----:B------:R-:W-:Y:S01]  /*1580*/  LOP3.LUT R0, R0, 0x7f800000, RZ, 0xfc, !PT ;  /* 0x7f80000000007812 */ /* 0x000fe200078efcff */
[----:B------:R-:W-:Y:S06]  /*1590*/  BRA `(.L_x_271) ;  /* 0x0000000000147947 */ /* 0x000fec0003800000 */
.L_x_265:
[----:B------:R-:W-:Y:S01]  /*15a0*/  LOP3.LUT R0, R3, 0x80000000, R0, 0x48, !PT ;  /* 0x8000000003007812 */ /* 0x000fe200078e4800 */
[----:B------:R-:W-:Y:S06]  /*15b0*/  BRA `(.L_x_271) ;  /* 0x00000000000c7947 */ /* 0x000fec0003800000 */
.L_x_264:
[----:B------:R-:W0:Y:S01]  /*15c0*/  MUFU.RSQ R0, -QNAN ;  /* 0xffc0000000007908 */ /* 0x000e220000001400 */
[----:B------:R-:W-:Y:S05]  /*15d0*/  BRA `(.L_x_271) ;  /* 0x0000000000047947 */ /* 0x000fea0003800000 */
.L_x_263:
[----:B------:R-:W-:-:S07]  /*15e0*/  FADD.FTZ R0, R0, R3 ;  /* 0x0000000300007221 */ /* 0x000fce0000010000 */
.L_x_271:
[----:B------:R-:W-:Y:S05]  /*15f0*/  BSYNC.RECONVERGENT B2 ;  /* 0x0000000000027941 */ /* 0x000fea0003800200 */
.L_x_261:
[----:B------:R-:W-:-:S04]  /*1600*/  IMAD.MOV.U32 R9, RZ, RZ, 0x0 ;  /* 0x00000000ff097424 */ /* 0x000fc800078e00ff */
[----:B0-----:R-:W-:Y:S05]  /*1610*/  RET.REL.NODEC R8 `(_Z19wave_gpu_naive_stepI10DoubleSlitEvfPfPKf) ;  /* 0xffffffe808787950 */ /* 0x001fea0003c3ffff */
.L_x_272:
        /* <DEDUP_REMOVED lines=14> */
.L_x_547:


//--------------------- .text._Z24wave_gpu_shmem_multistepI20DoubleSlitSmallScaleEvfPfPKf --------------------------
	.section	.text._Z24wave_gpu_shmem_multistepI20DoubleSlitSmallScaleEvfPfPKf,"ax",@progbits
	.align	128
        .global         _Z24wave_gpu_shmem_multistepI20DoubleSlitSmallScaleEvfPfPKf
        .type           _Z24wave_gpu_shmem_multistepI20DoubleSlitSmallScaleEvfPfPKf,@function
        .size           _Z24wave_gpu_shmem_multistepI20DoubleSlitSmallScaleEvfPfPKf,(.L_x_548 - _Z24wave_gpu_shmem_multistepI20DoubleSlitSmallScaleEvfPfPKf)
        .other          _Z24wave_gpu_shmem_multistepI20DoubleSlitSmallScaleEvfPfPKf,@"STO_CUDA_ENTRY STV_DEFAULT"
_Z24wave_gpu_shmem_multistepI20DoubleSlitSmallScaleEvfPfPKf:
.text._Z24wave_gpu_shmem_multistepI20DoubleSlitSmallScaleEvfPfPKf:
        /* <DEDUP_REMOVED lines=42> */
.L_x_282:
        /* <DEDUP_REMOVED lines=59> */
.L_x_280:
[----:B------:R-:W-:Y:S05]  /*0650*/  BSYNC.RECONVERGENT B3 ;  /* 0x0000000000037941 */ /* 0x000fea0003800200 */
.L_x_279:
[----:B-----5:R3:W-:Y:S01]  /*0660*/  STS [R21], R14 ;  /* 0x0000000e15007388 */ /* 0x0207e20000000800 */
[----:B------:R-:W-:-:S03]  /*0670*/  IMAD.IADD R23, R11, 0x1, R0 ;  /* 0x000000010b177824 */ /* 0x000fc600078e0200 */
[----:B------:R3:W-:Y:S04]  /*0680*/  STS [R21+0x640], R12 ;  /* 0x0006400c15007388 */ /* 0x0007e80000000800 */
.L_x_278:
[----:B------:R-:W-:Y:S05]  /*0690*/  BSYNC.RECONVERGENT B2 ;  /* 0x0000000000027941 */ /* 0x000fea0003800200 */
.L_x_277:
[----:B------:R-:W-:-:S13]  /*06a0*/  ISETP.GE.U32.AND P0, PT, R4, 0x3, PT ;  /* 0x000000030400780c */ /* 0x000fda0003f06070 */
[----:B------:R-:W-:Y:S05]  /*06b0*/  @!P0 BRA `(.L_x_276) ;  /* 0x0000000400088947 */ /* 0x000fea0003800000 */
.L_x_281:
        /* <DEDUP_REMOVED lines=66> */
.L_x_276:
[----:B------:R-:W-:Y:S05]  /*0ae0*/  BSYNC.RECONVERGENT B1 ;  /* 0x0000000000017941 */ /* 0x000fea0003800200 */
.L_x_275:
[----:B0-----:R-:W-:-:S05]  /*0af0*/  IMAD.IADD R6, R2, 0x1, R6 ;  /* 0x0000000102067824 */ /* 0x001fca00078e0206 */
[----:B------:R-:W-:-:S13]  /*0b00*/  ISETP.GE.U32.AND P0, PT, R6, 0x14, PT ;  /* 0x000000140600780c */ /* 0x000fda0003f06070 */
[----:B------:R-:W-:Y:S05]  /*0b10*/  @!P0 BRA `(.L_x_282) ;  /* 0xfffffff400e08947 */ /* 0x000fea000383ffff */
.L_x_274:
[----:B------:R-:W-:Y:S05]  /*0b20*/  BSYNC.RECONVERGENT B0 ;  /* 0x0000000000007941 */ /* 0x000fea0003800200 */
.L_x_273:
        /* <DEDUP_REMOVED lines=29> */
.L_x_316:
[----:B0-----:R-:W-:Y:S01]  /*0d00*/  ISETP.GT.U32.AND P0, PT, R18, 0x13, PT ;  /* 0x000000131200780c */ /* 0x001fe20003f04070 */
[----:B------:R-:W-:-:S12]  /*0d10*/  BSSY.RECONVERGENT B2, `(.L_x_285) ;  /* 0x0000188000027945 */ /* 0x000fd80003800200 */
[----:B------:R-:W-:Y:S05]  /*0d20*/  @P0 BRA `(.L_x_286) ;  /* 0x0000001800180947 */ /* 0x000fea0003800000 */
[----:B------:R-:W-:Y:S02]  /*0d30*/  HFMA2 R0, -RZ, RZ, 3.640625, 0 ;  /* 0x43480000ff007431 */ /* 0x000fe400000001ff */
[----:B------:R-:W-:Y:S01]  /*0d40*/  VIADD R5, R8, UR5 ;  /* 0x0000000508057c36 */ /* 0x000fe20008000000 */
[----:B------:R-:W-:Y:S01]  /*0d50*/  ISETP.NE.AND P1, PT, R11, RZ, PT ;  /* 0x000000ff0b00720c */ /* 0x000fe20003f25270 */
[----:B------:R-:W-:Y:S01]  /*0d60*/  IMAD.MOV.U32 R7, RZ, RZ, 0x3ba3d70a ;  /* 0x3ba3d70aff077424 */ /* 0x000fe200078e00ff */
[----:B------:R-:W-:Y:S02]  /*0d70*/  BSSY.RECONVERGENT B4, `(.L_x_287) ;  /* 0x000000d000047945 */ /* 0x000fe40003800200 */
[----:B------:R-:W-:Y:S01]  /*0d80*/  I2FP.F32.S32 R3, R5 ;  /* 0x0000000500037245 */ /* 0x000fe20000201400 */
[----:B------:R-:W-:-:S03]  /*0d90*/  FFMA R0, R7, -R0, 1 ;  /* 0x3f80000007007423 */ /* 0x000fc60000000800 */
[----:B------:R-:W0:Y:S01]  /*0da0*/  FCHK P0, R3, 200 ;  /* 0x4348000003007902 */ /* 0x000e220000000000 */
[----:B------:R-:W-:-:S04]  /*0db0*/  FFMA R0, R0, R7, 0.0049999998882412910461 ;  /* 0x3ba3d70a00007423 */ /* 0x000fc80000000007 */
[----:B------:R-:W-:-:S04]  /*0dc0*/  FFMA R2, R3, R0, RZ ;  /* 0x0000000003027223 */ /* 0x000fc800000000ff */
[----:B------:R-:W-:-:S04]  /*0dd0*/  FFMA R7, R2, -200, R3 ;  /* 0xc348000002077823 */ /* 0x000fc80000000003 */
[----:B------:R-:W-:Y:S01]  /*0de0*/  FFMA R0, R0, R7, R2 ;  /* 0x0000000700007223 */ /* 0x000fe20000000002 */
[----:B------:R-:W-:Y:S01]  /*0df0*/  P2R R2, PR, RZ, 0x2 ;  /* 0x00000002ff027803 */ /* 0x000fe20000000000 */
[----:B0-----:R-:W-:Y:S06]  /*0e00*/  @!P0 BRA `(.L_x_288) ;  /* 0x00000000000c8947 */ /* 0x001fec0003800000 */
[----:B------:R-:W-:Y:S01]  /*0e10*/  IMAD.MOV.U32 R0, RZ, RZ, 0x43480000 ;  /* 0x43480000ff007424 */ /* 0x000fe200078e00ff */
[----:B------:R-:W-:-:S07]  /*0e20*/  MOV R20, 0xe40 ;  /* 0x00000e4000147802 */ /* 0x000fce0000000f00 */
[----:B-1234-:R-:W-:Y:S05]  /*0e30*/  CALL.REL.NOINC `($__internal_2_$__cuda_sm3x_div_rn_noftz_f32_slowpath) ;  /* 0x000000a800487944 */ /* 0x01efea0003c00000 */
.L_x_288:
[----:B----4-:R-:W-:Y:S05]  /*0e40*/  BSYNC.RECONVERGENT B4 ;  /* 0x0000000000047941 */ /* 0x010fea0003800200 */
.L_x_287:
[C---:B------:R-:W-:Y:S01]  /*0e50*/  FADD R3, -R0.reuse, 1 ;  /* 0x3f80000000037421 */ /* 0x040fe20000000100 */
[----:B------:R-:W-:Y:S01]  /*0e60*/  MOV R2, 0x3dcccccd ;  /* 0x3dcccccd00027802 */ /* 0x000fe20000000f00 */
[----:B------:R-:W-:Y:S01]  /*0e70*/  IMAD.MOV.U32 R7, RZ, RZ, 0x41200000 ;  /* 0x41200000ff077424 */ /* 0x000fe200078e00ff */
[C---:B------:R-:W-:Y:S01]  /*0e80*/  FSETP.GTU.AND P6, PT, R0.reuse, 0.46500098705291748047, PT ;  /* 0x3eee149c0000780b */ /* 0x040fe20003fcc000 */
[----:B------:R-:W-:Y:S01]  /*0e90*/  BSSY.RECONVERGENT B4, `(.L_x_289) ;  /* 0x000000f000047945 */ /* 0x000fe20003800200 */
[C---:B------:R-:W-:Y:S01]  /*0ea0*/  FMNMX3 R3, R0.reuse, 0.10000000149011611938, R3, PT ;  /* 0x3dcccccd00037876 */ /* 0x040fe20003800003 */
[----:B------:R-:W-:Y:S01]  /*0eb0*/  FFMA R2, R7, -R2, 1 ;  /* 0x3f80000007027423 */ /* 0x000fe20000000802 */
[----:B------:R-:W-:Y:S02]  /*0ec0*/  FSETP.GTU.AND P5, PT, R0, 0.56500101089477539062, PT ;  /* 0x3f10a3e80000780b */ /* 0x000fe40003fac000 */
[----:B------:R-:W0:Y:S01]  /*0ed0*/  FCHK P0, R3, 0.10000000149011611938 ;  /* 0x3dcccccd03007902 */ /* 0x000e220000000000 */
[----:B------:R-:W-:Y:S01]  /*0ee0*/  FFMA R2, R2, R7, 10 ;  /* 0x4120000002027423 */ /* 0x000fe20000000007 */
[----:B------:R-:W-:-:S02]  /*0ef0*/  FSETP.GE.AND P6, PT, R0, 0.43499898910522460938, !P6 ;  /* 0x3edeb8300000780b */ /* 0x000fc400077c6000 */
[----:B------:R-:W-:Y:S01]  /*0f00*/  FSETP.GE.AND P5, PT, R0, 0.53499901294708251953, !P5 ;  /* 0x3f08f5b20000780b */ /* 0x000fe20006fa6000 */
[----:B------:R-:W-:-:S04]  /*0f10*/  FFMA R4, R3, R2, RZ ;  /* 0x0000000203047223 */ /* 0x000fc800000000ff */
[----:B------:R-:W-:-:S04]  /*0f20*/  FFMA R7, R4, -0.10000000149011611938, R3 ;  /* 0xbdcccccd04077823 */ /* 0x000fc80000000003 */
[----:B------:R-:W-:Y:S01]  /*0f30*/  FFMA R0, R2, R7, R4 ;  /* 0x0000000702007223 */ /* 0x000fe20000000004 */
[----:B0-----:R-:W-:Y:S06]  /*0f40*/  @!P0 BRA `(.L_x_290) ;  /* 0x00000000000c8947 */ /* 0x001fec0003800000 */
[----:B------:R-:W-:Y:S01]  /*0f50*/  IMAD.MOV.U32 R0, RZ, RZ, 0x3dcccccd ;  /* 0x3dcccccdff007424 */ /* 0x000fe200078e00ff */
[----:B------:R-:W-:-:S07]  /*0f60*/  MOV R20, 0xf80 ;  /* 0x00000f8000147802 */ /* 0x000fce0000000f00 */
[----:B-123--:R-:W-:Y:S05]  /*0f70*/  CALL.REL.NOINC `($__internal_2_$__cuda_sm3x_div_rn_noftz_f32_slowpath) ;  /* 0x000000a400f87944 */ /* 0x00efea0003c00000 */
.L_x_290:
[----:B------:R-:W-:Y:S05]  /*0f80*/  BSYNC.RECONVERGENT B4 ;  /* 0x0000000000047941 */ /* 0x000fea0003800200 */
.L_x_289:
[----:B------:R-:W-:Y:S01]  /*0f90*/  ISETP.NE.AND P0, PT, R11, RZ, PT ;  /* 0x000000ff0b00720c */ /* 0x000fe20003f05270 */
[----:B------:R-:W-:-:S12]  /*0fa0*/  FADD R4, -R0, 1 ;  /* 0x3f80000000047421 */ /* 0x000fd80000000100 */
[----:B------:R-:W-:Y:S05]  /*0fb0*/  @!P0 BRA `(.L_x_291) ;  /* 0x0000000800d08947 */ /* 0x000fea0003800000 */
[----:B------:R-:W-:Y:S01]  /*0fc0*/  PLOP3.LUT P5, PT, P6, P5, PT, 0xf8, 0x8f ;  /* 0x00000000008f781c */ /* 0x000fe200037abf70 */
[----:B------:R-:W-:-:S12]  /*0fd0*/  IMAD.MOV.U32 R7, RZ, RZ, R18 ;  /* 0x000000ffff077224 */ /* 0x000fd800078e0012 */
.L_x_303:
        /* <DEDUP_REMOVED lines=30> */
.L_x_298:
        /* <DEDUP_REMOVED lines=71> */
.L_x_297:
        /* <DEDUP_REMOVED lines=19> */
.L_x_296:
[----:B------:R-:W-:Y:S01]  /*1760*/  I2FP.F32.S32 R22, R0 ;  /* 0x0000000000167245 */ /* 0x000fe20000201400 */
[----:B------:R-:W-:Y:S01]  /*1770*/  IMAD.MOV.U32 R3, RZ, RZ, 0x3ba3d70a ;  /* 0x3ba3d70aff037424 */ /* 0x000fe200078e00ff */
[----:B------:R-:W-:Y:S01]  /*1780*/  BSSY.RECONVERGENT B6, `(.L_x_299) ;  /* 0x000000d000067945 */ /* 0x000fe20003800200 */
[----:B------:R-:W-:Y:S01]  /*1790*/  IMAD.MOV.U32 R20, RZ, RZ, 0x43480000 ;  /* 0x43480000ff147424 */ /* 0x000fe200078e00ff */
[----:B------:R-:W0:Y:S03]  /*17a0*/  FCHK P0, R22, 200 ;  /* 0x4348000016007902 */ /* 0x000e260000000000 */
[----:B------:R-:W-:-:S04]  /*17b0*/  FFMA R20, R3, -R20, 1 ;  /* 0x3f80000003147423 */ /* 0x000fc80000000814 */
[----:B------:R-:W-:-:S04]  /*17c0*/  FFMA R0, R20, R3, 0.0049999998882412910461 ;  /* 0x3ba3d70a14007423 */ /* 0x000fc80000000003 */
[----:B------:R-:W-:-:S04]  /*17d0*/  FFMA R3, R0, R22, RZ ;  /* 0x0000001600037223 */ /* 0x000fc800000000ff */
[----:B------:R-:W-:-:S04]  /*17e0*/  FFMA R20, R3, -200, R22 ;  /* 0xc348000003147823 */ /* 0x000fc80000000016 */
[----:B------:R-:W-:Y:S01]  /*17f0*/  FFMA R0, R0, R20, R3 ;  /* 0x0000001400007223 */ /* 0x000fe20000000003 */
[----:B0-----:R-:W-:Y:S06]  /*1800*/  @!P0 BRA `(.L_x_300) ;  /* 0x0000000000108947 */ /* 0x001fec0003800000 */
[----:B------:R-:W-:Y:S01]  /*1810*/  MOV R3, R22 ;  /* 0x0000001600037202 */ /* 0x000fe20000000f00 */
[----:B------:R-:W-:Y:S01]  /*1820*/  IMAD.MOV.U32 R0, RZ, RZ, 0x43480000 ;  /* 0x43480000ff007424 */ /* 0x000fe200078e00ff */
[----:B------:R-:W-:-:S07]  /*1830*/  MOV R20, 0x1850 ;  /* 0x0000185000147802 */ /* 0x000fce0000000f00 */
[----:B-123--:R-:W-:Y:S05]  /*1840*/  CALL.REL.NOINC `($__internal_2_$__cuda_sm3x_div_rn_noftz_f32_slowpath) ;  /* 0x0000009c00c47944 */ /* 0x00efea0003c00000 */
.L_x_300:
[----:B------:R-:W-:Y:S05]  /*1850*/  BSYNC.RECONVERGENT B6 ;  /* 0x0000000000067941 */ /* 0x000fea0003800200 */
.L_x_299:
        /* <DEDUP_REMOVED lines=15> */
[----:B------:R-:W-:Y:S05]  /*1950*/  CALL.REL.NOINC `($__internal_2_$__cuda_sm3x_div_rn_noftz_f32_slowpath) ;  /* 0x0000009c00807944 */ /* 0x000fea0003c00000 */
.L_x_302:
[----:B------:R-:W-:Y:S05]  /*1960*/  BSYNC.RECONVERGENT B6 ;  /* 0x0000000000067941 */ /* 0x000fea0003800200 */
.L_x_301:
        /* <DEDUP_REMOVED lines=18> */
.L_x_295:
[----:B------:R-:W-:Y:S05]  /*1a90*/  BSYNC.RECONVERGENT B5 ;  /* 0x0000000000057941 */ /* 0x000fea0003800200 */
.L_x_294:
[----:B------:R0:W-:Y:S02]  /*1aa0*/  STS [R2], R3 ;  /* 0x0000000302007388 */ /* 0x0001e40000000800 */
.L_x_293:
[----:B------:R-:W-:Y:S05]  /*1ab0*/  BSYNC.RECONVERGENT B4 ;  /* 0x0000000000047941 */ /* 0x000fea0003800200 */
.L_x_292:
[----:B------:R-:W-:-:S05]  /*1ac0*/  VIADD R7, R7, UR10 ;  /* 0x0000000a07077c36 */ /* 0x000fca0008000000 */
[----:B------:R-:W-:-:S13]  /*1ad0*/  ISETP.GE.U32.AND P0, PT, R7, 0x14, PT ;  /* 0x000000140700780c */ /* 0x000fda0003f06070 */
[----:B------:R-:W-:Y:S05]  /*1ae0*/  @!P0 BRA `(.L_x_303) ;  /* 0xfffffff4003c8947 */ /* 0x000fea000383ffff */
[----:B------:R-:W-:Y:S05]  /*1af0*/  BRA `(.L_x_286) ;  /* 0x0000000800a47947 */ /* 0x000fea0003800000 */
.L_x_291:
[----:B------:R-:W-:Y:S01]  /*1b00*/  PLOP3.LUT P5, PT, P6, P5, PT, 0xf8, 0x8f ;  /* 0x00000000008f781c */ /* 0x000fe200037abf70 */
[----:B------:R-:W-:-:S12]  /*1b10*/  IMAD.MOV.U32 R7, RZ, RZ, R18 ;  /* 0x000000ffff077224 */ /* 0x000fd800078e0012 */
.L_x_315:
        /* <DEDUP_REMOVED lines=30> */
.L_x_310:
        /* <DEDUP_REMOVED lines=61> */
.L_x_309:
        /* <DEDUP_REMOVED lines=19> */
.L_x_308:
[----:B------:R-:W-:Y:S01]  /*2200*/  MOV R3, 0x3ba3d70a ;  /* 0x3ba3d70a00037802 */ /* 0x000fe20000000f00 */
[----:B------:R-:W-:Y:S01]  /*2210*/  IMAD.MOV.U32 R20, RZ, RZ, 0x43480000 ;  /* 0x43480000ff147424 */ /* 0x000fe200078e00ff */
[----:B------:R-:W-:Y:S01]  /*2220*/  I2FP.F32.S32 R22, R0 ;  /* 0x0000000000167245 */ /* 0x000fe20000201400 */
[----:B------:R-:W-:Y:S02]  /*2230*/  BSSY.RECONVERGENT B6, `(.L_x_311) ;  /* 0x000000c000067945 */ /* 0x000fe40003800200 */
[----:B------:R-:W-:Y:S01]  /*2240*/  FFMA R20, R3, -R20, 1 ;  /* 0x3f80000003147423 */ /* 0x000fe20000000814 */
[----:B------:R-:W0:Y:S03]  /*2250*/  FCHK P0, R22, 200 ;  /* 0x4348000016007902 */ /* 0x000e260000000000 */
[----:B------:R-:W-:-:S04]  /*2260*/  FFMA R0, R20, R3, 0.0049999998882412910461 ;  /* 0x3ba3d70a14007423 */ /* 0x000fc80000000003 */
[----:B------:R-:W-:-:S04]  /*2270*/  FFMA R3, R0, R22, RZ ;  /* 0x0000001600037223 */ /* 0x000fc800000000ff */
[----:B------:R-:W-:-:S04]  /*2280*/  FFMA R20, R3, -200, R22 ;  /* 0xc348000003147823 */ /* 0x000fc80000000016 */
[----:B------:R-:W-:Y:S01]  /*2290*/  FFMA R0, R0, R20, R3 ;  /* 0x0000001400007223 */ /* 0x000fe20000000003 */
[----:B0-----:R-:W-:Y:S06]  /*22a0*/  @!P0 BRA `(.L_x_312) ;  /* 0x0000000000108947 */ /* 0x001fec0003800000 */
[----:B------:R-:W-:Y:S01]  /*22b0*/  IMAD.MOV.U32 R3, RZ, RZ, R22 ;  /* 0x000000ffff037224 */ /* 0x000fe200078e0016 */
[----:B------:R-:W-:Y:S01]  /*22c0*/  MOV R20, 0x22f0 ;  /* 0x000022f000147802 */ /* 0x000fe20000000f00 */
[----:B------:R-:W-:-:S07]  /*22d0*/  IMAD.MOV.U32 R0, RZ, RZ, 0x43480000 ;  /* 0x43480000ff007424 */ /* 0x000fce00078e00ff */
[----:B-123--:R-:W-:Y:S05]  /*22e0*/  CALL.REL.NOINC `($__internal_2_$__cuda_sm3x_div_rn_noftz_f32_slowpath) ;  /* 0x00000094001c7944 */ /* 0x00efea0003c00000 */
.L_x_312:
[----:B------:R-:W-:Y:S05]  /*22f0*/  BSYNC.RECONVERGENT B6 ;  /* 0x0000000000067941 */ /* 0x000fea0003800200 */
.L_x_311:
        /* <DEDUP_REMOVED lines=15> */
[----:B------:R-:W-:Y:S05]  /*23f0*/  CALL.REL.NOINC `($__internal_2_$__cuda_sm3x_div_rn_noftz_f32_slowpath) ;  /* 0x0000009000d87944 */ /* 0x000fea0003c00000 */
.L_x_314:
[----:B------:R-:W-:Y:S05]  /*2400*/  BSYNC.RECONVERGENT B6 ;  /* 0x0000000000067941 */ /* 0x000fea0003800200 */
.L_x_313:
        /* <DEDUP_REMOVED lines=18> */
.L_x_307:
[----:B------:R-:W-:Y:S05]  /*2530*/  BSYNC.RECONVERGENT B5 ;  /* 0x0000000000057941 */ /* 0x000fea0003800200 */
.L_x_306:
[----:B------:R0:W-:Y:S02]  /*2540*/  STS [R2], R3 ;  /* 0x0000000302007388 */ /* 0x0001e40000000800 */
.L_x_305:
[----:B------:R-:W-:Y:S05]  /*2550*/  BSYNC.RECONVERGENT B4 ;  /* 0x0000000000047941 */ /* 0x000fea0003800200 */
.L_x_304:
[----:B------:R-:W-:-:S04]  /*2560*/  IADD3 R7, PT, PT, R7, UR10, RZ ;  /* 0x0000000a07077c10 */ /* 0x000fc8000fffe0ff */
[----:B------:R-:W-:-:S13]  /*2570*/  ISETP.GE.U32.AND P0, PT, R7, 0x14, PT ;  /* 0x000000140700780c */ /* 0x000fda0003f06070 */
[----:B------:R-:W-:Y:S05]  /*2580*/  @!P0 BRA `(.L_x_315) ;  /* 0xfffffff400648947 */ /* 0x000fea000383ffff */
.L_x_286:
[----:B----4-:R-:W-:Y:S05]  /*2590*/  BSYNC.RECONVERGENT B2 ;  /* 0x0000000000027941 */ /* 0x010fea0003800200 */
.L_x_285:
[----:B------:R-:W-:-:S05]  /*25a0*/  VIADD R8, R8, UR11 ;  /* 0x0000000b08087c36 */ /* 0x000fca0008000000 */
[----:B------:R-:W-:-:S13]  /*25b0*/  ISETP.GE.U32.AND P0, PT, R8, 0x14, PT ;  /* 0x000000140800780c */ /* 0x000fda0003f06070 */
[----:B------:R-:W-:Y:S05]  /*25c0*/  @!P0 BRA `(.L_x_316) ;  /* 0xffffffe400cc8947 */ /* 0x000fea000383ffff */
.L_x_284:
[----:B0---4-:R-:W-:Y:S05]  /*25d0*/  BSYNC.RECONVERGENT B3 ;  /* 0x0000000000037941 */ /* 0x011fea0003800200 */
.L_x_283:
[----:B------:R-:W-:Y:S01]  /*25e0*/  BAR.SYNC.DEFER_BLOCKING 0x0 ;  /* 0x0000000000007b1d */ /* 0x000fe20000010000 */
[----:B------:R-:W-:-:S05]  /*25f0*/  ISETP.GT.U32.AND P0, PT, R19, 0x13, PT ;  /* 0x000000131300780c */ /* 0x000fca0003f04070 */
[----:B------:R-:W-:Y:S08]  /*2600*/  BSSY.RECONVERGENT B3, `(.L_x_317) ;  /* 0x00001a8000037945 */ /* 0x000ff00003800200 */
[----:B------:R-:W-:Y:S05]  /*2610*/  @P0 BRA `(.L_x_318) ;  /* 0x0000001800980947 */ /* 0x000fea0003800000 */
[----:B------:R-:W0:Y:S01]  /*2620*/  LDC R27, c[0x0][0x380] ;  /* 0x0000e000ff1b7b82 */ /* 0x000e220000000800 */
[----:B------:R-:W-:Y:S02]  /*2630*/  IMAD.MOV.U32 R8, RZ, RZ, R19 ;  /* 0x000000ffff087224 */ /* 0x000fe400078e0013 */
[----:B0-----:R-:W-:-:S04]  /*2640*/  FADD R27, R27, 0.0012499999720603227615 ;  /* 0x3aa3d70a1b1b7421 */ /* 0x001fc80000000000 */
        /* <DEDUP_REMOVED lines=19> */
.L_x_350:
        /* <DEDUP_REMOVED lines=20> */
[----:B-123--:R-:W-:Y:S05]  /*28c0*/  CALL.REL.NOINC `($__internal_2_$__cuda_sm3x_div_rn_noftz_f32_slowpath) ;  /* 0x0000008c00a47944 */ /* 0x00efea0003c00000 */
[----:B------:R-:W-:-:S07]  /*28d0*/  IMAD.MOV.U32 R2, RZ, RZ, R0 ;  /* 0x000000ffff027224 */ /* 0x000fce00078e0000 */
.L_x_322:
[----:B------:R-:W-:Y:S05]  /*28e0*/  BSYNC.RECONVERGENT B4 ;  /* 0x0000000000047941 */ /* 0x000fea0003800200 */
.L_x_321:
[C---:B------:R-:W-:Y:S01]  /*28f0*/  FADD R3, -R2.reuse, 1 ;  /* 0x3f80000002037421 */ /* 0x040fe20000000100 */
[----:B------:R-:W-:Y:S01]  /*2900*/  MOV R0, 0x41200000 ;  /* 0x4120000000007802 */ /* 0x000fe20000000f00 */
[----:B------:R-:W-:Y:S01]  /*2910*/  IMAD.MOV.U32 R7, RZ, RZ, 0x3dcccccd ;  /* 0x3dcccccdff077424 */ /* 0x000fe200078e00ff */
[C---:B------:R-:W-:Y:S01]  /*2920*/  FSETP.GTU.AND P6, PT, R2.reuse, 0.46500098705291748047, PT ;  /* 0x3eee149c0200780b */ /* 0x040fe20003fcc000 */
[----:B------:R-:W-:Y:S01]  /*2930*/  BSSY.RECONVERGENT B4, `(.L_x_323) ;  /* 0x0000010000047945 */ /* 0x000fe20003800200 */
[----:B------:R-:W-:Y:S01]  /*2940*/  FMNMX3 R4, R2, 0.10000000149011611938, R3, PT ;  /* 0x3dcccccd02047876 */ /* 0x000fe20003800003 */
[----:B------:R-:W-:Y:S01]  /*2950*/  FFMA R7, R0, -R7, 1 ;  /* 0x3f80000000077423 */ /* 0x000fe20000000807 */
[C---:B------:R-:W-:Y:S02]  /*2960*/  FSETP.GTU.AND P5, PT, R2.reuse, 0.56500101089477539062, PT ;  /* 0x3f10a3e80200780b */ /* 0x040fe40003fac000 */
        /* <DEDUP_REMOVED lines=8> */
[----:B------:R-:W-:Y:S01]  /*29f0*/  IMAD.MOV.U32 R3, RZ, RZ, R4 ;  /* 0x000000ffff037224 */ /* 0x000fe200078e0004 */
[----:B------:R-:W-:Y:S01]  /*2a00*/  MOV R20, 0x2a30 ;  /* 0x00002a3000147802 */ /* 0x000fe20000000f00 */
[----:B------:R-:W-:-:S07]  /*2a10*/  IMAD.MOV.U32 R0, RZ, RZ, 0x3dcccccd ;  /* 0x3dcccccdff007424 */ /* 0x000fce00078e00ff */
[----:B-123--:R-:W-:Y:S05]  /*2a20*/  CALL.REL.NOINC `($__internal_2_$__cuda_sm3x_div_rn_noftz_f32_slowpath) ;  /* 0x0000008c004c7944 */ /* 0x00efea0003c00000 */
.L_x_324:
[----:B------:R-:W-:Y:S05]  /*2a30*/  BSYNC.RECONVERGENT B4 ;  /* 0x0000000000047941 */ /* 0x000fea0003800200 */
.L_x_323:
[----:B------:R-:W-:Y:S01]  /*2a40*/  ISETP.NE.AND P0, PT, R11, RZ, PT ;  /* 0x000000ff0b00720c */ /* 0x000fe20003f05270 */
[----:B------:R-:W-:-:S12]  /*2a50*/  FADD R4, -R0, 1 ;  /* 0x3f80000000047421 */ /* 0x000fd80000000100 */
[----:B------:R-:W-:Y:S05]  /*2a60*/  @!P0 BRA `(.L_x_325) ;  /* 0x0000000800d08947 */ /* 0x000fea0003800000 */
[----:B------:R-:W-:Y:S02]  /*2a70*/  PLOP3.LUT P5, PT, P6, P5, PT, 0xf8, 0x8f ;  /* 0x00000000008f781c */ /* 0x000fe400037abf70 */
[----:B------:R-:W-:-:S11]  /*2a80*/  MOV R7, R18 ;  /* 0x0000001200077202 */ /* 0x000fd60000000f00 */
.L_x_337:
        /* <DEDUP_REMOVED lines=30> */
.L_x_332:
        /* <DEDUP_REMOVED lines=71> */
.L_x_331:
        /* <DEDUP_REMOVED lines=19> */
.L_x_330:
        /* <DEDUP_REMOVED lines=15> */
.L_x_334:
[----:B------:R-:W-:Y:S05]  /*3300*/  BSYNC.RECONVERGENT B6 ;  /* 0x0000000000067941 */ /* 0x000fea0003800200 */
.L_x_333:
        /* <DEDUP_REMOVED lines=16> */
.L_x_336:
[----:B------:R-:W-:Y:S05]  /*3410*/  BSYNC.RECONVERGENT B6 ;  /* 0x0000000000067941 */ /* 0x000fea0003800200 */
.L_x_335:
        /* <DEDUP_REMOVED lines=18> */
.L_x_329:
[----:B------:R-:W-:Y:S05]  /*3540*/  BSYNC.RECONVERGENT B5 ;  /* 0x0000000000057941 */ /* 0x000fea0003800200 */
.L_x_328:
[----:B------:R0:W-:Y:S02]  /*3550*/  STS [R2+0x640], R3 ;  /* 0x0006400302007388 */ /* 0x0001e40000000800 */
.L_x_327:
[----:B------:R-:W-:Y:S05]  /*3560*/  BSYNC.RECONVERGENT B4 ;  /* 0x0000000000047941 */ /* 0x000fea0003800200 */
.L_x_326:
[----:B------:R-:W-:-:S04]  /*3570*/  IADD3 R7, PT, PT, R7, UR10, RZ ;  /* 0x0000000a07077c10 */ /* 0x000fc8000fffe0ff */
[----:B------:R-:W-:-:S13]  /*3580*/  ISETP.GE.U32.AND P0, PT, R7, 0x14, PT ;  /* 0x000000140700780c */ /* 0x000fda0003f06070 */
[----:B------:R-:W-:Y:S05]  /*3590*/  @!P0 BRA `(.L_x_337) ;  /* 0xfffffff4003c8947 */ /* 0x000fea000383ffff */
[----:B------:R-:W-:Y:S05]  /*35a0*/  BRA `(.L_x_320) ;  /* 0x0000000800a47947 */ /* 0x000fea0003800000 */
.L_x_325:
[----:B------:R-:W-:Y:S01]  /*35b0*/  PLOP3.LUT P5, PT, P6, P5, PT, 0xf8, 0x8f ;  /* 0x00000000008f781c */ /* 0x000fe200037abf70 */
[----:B------:R-:W-:-:S12]  /*35c0*/  IMAD.MOV.U32 R7, RZ, RZ, R18 ;  /* 0x000000ffff077224 */ /* 0x000fd800078e0012 */
.L_x_349:
        /* <DEDUP_REMOVED lines=30> */
.L_x_344:
        /* <DEDUP_REMOVED lines=61> */
.L_x_343:
        /* <DEDUP_REMOVED lines=19> */
.L_x_342:
        /* <DEDUP_REMOVED lines=15> */
.L_x_346:
[----:B------:R-:W-:Y:S05]  /*3da0*/  BSYNC.RECONVERGENT B6 ;  /* 0x0000000000067941 */ /* 0x000fea0003800200 */
.L_x_345:
        /* <DEDUP_REMOVED lines=16> */
.L_x_348:
[----:B------:R-:W-:Y:S05]  /*3eb0*/  BSYNC.RECONVERGENT B6 ;  /* 0x0000000000067941 */ /* 0x000fea0003800200 */
.L_x_347:
        /* <DEDUP_REMOVED lines=18> */
.L_x_341:
[----:B------:R-:W-:Y:S05]  /*3fe0*/  BSYNC.RECONVERGENT B5 ;  /* 0x0000000000057941 */ /* 0x000fea0003800200 */
.L_x_340:
[----:B------:R0:W-:Y:S02]  /*3ff0*/  STS [R2+0x640], R3 ;  /* 0x0006400302007388 */ /* 0x0001e40000000800 */
.L_x_339:
[----:B------:R-:W-:Y:S05]  /*4000*/  BSYNC.RECONVERGENT B4 ;  /* 0x0000000000047941 */ /* 0x000fea0003800200 */
.L_x_338:
[----:B------:R-:W-:-:S05]  /*4010*/  VIADD R7, R7, UR10 ;  /* 0x0000000a07077c36 */ /* 0x000fca0008000000 */
[----:B------:R-:W-:-:S13]  /*4020*/  ISETP.GE.U32.AND P0, PT, R7, 0x14, PT ;  /* 0x000000140700780c */ /* 0x000fda0003f06070 */
[----:B------:R-:W-:Y:S05]  /*4030*/  @!P0 BRA `(.L_x_349) ;  /* 0xfffffff400648947 */ /* 0x000fea000383ffff */
.L_x_320:
[----:B------:R-:W-:Y:S05]  /*4040*/  BSYNC.RECONVERGENT B2 ;  /* 0x0000000000027941 */ /* 0x000fea0003800200 */
.L_x_319:
[----:B------:R-:W-:-:S05]  /*4050*/  VIADD R8, R8, UR11 ;  /* 0x0000000b08087c36 */ /* 0x000fca0008000000 */
[----:B------:R-:W-:-:S13]  /*4060*/  ISETP.GE.U32.AND P0, PT, R8, 0x14, PT ;  /* 0x000000140800780c */ /* 0x000fda0003f06070 */
[----:B------:R-:W-:Y:S05]  /*4070*/  @!P0 BRA `(.L_x_350) ;  /* 0xffffffe400c08947 */ /* 0x000fea000383ffff */
.L_x_318:
[----:B------:R-:W-:Y:S05]  /*4080*/  BSYNC.RECONVERGENT B3 ;  /* 0x0000000000037941 */ /* 0x000fea0003800200 */
.L_x_317:
[----:B------:R-:W-:Y:S01]  /*4090*/  BAR.SYNC.DEFER_BLOCKING 0x0 ;  /* 0x0000000000007b1d */ /* 0x000fe20000010000 */
[----:B------:R-:W-:-:S05]  /*40a0*/  ISETP.GT.U32.AND P0, PT, R19, 0x13, PT ;  /* 0x000000131300780c */ /* 0x000fca0003f04070 */
[----:B------:R-:W-:Y:S08]  /*40b0*/  BSSY.RECONVERGENT B3, `(.L_x_351) ;  /* 0x00001a8000037945 */ /* 0x000ff00003800200 */
[----:B------:R-:W-:Y:S05]  /*40c0*/  @P0 BRA `(.L_x_352) ;  /* 0x0000001800980947 */ /* 0x000fea0003800000 */
[----:B------:R-:W4:Y:S01]  /*40d0*/  LDC R27, c[0x0][0x380] ;  /* 0x0000e000ff1b7b82 */ /* 0x000f220000000800 */
[----:B------:R-:W-:Y:S02]  /*40e0*/  IMAD.MOV.U32 R8, RZ, RZ, R19 ;  /* 0x000000ffff087224 */ /* 0x000fe400078e0013 */
[----:B----4-:R-:W-:-:S04]  /*40f0*/  FADD R27, R27, 0.0024999999441206455231 ;  /* 0x3b23d70a1b1b7421 */ /* 0x010fc80000000000 */
        /* <DEDUP_REMOVED lines=19> */
.L_x_384:
[----:B------:R-:W-:Y:S01]  /*4230*/  ISETP.GT.U32.AND P0, PT, R18, 0x13, PT ;  /* 0x000000131200780c */ /* 0x000fe20003f04070 */
[----:B------:R-:W-:-:S12]  /*4240*/  BSSY.RECONVERGENT B2, `(.L_x_353) ;  /* 0x000018b000027945 */ /* 0x000fd80003800200 */
[----:B0-----:R-:W-:Y:S05]  /*4250*/  @P0 BRA `(.L_x_354) ;  /* 0x0000001800240947 */ /* 0x001fea0003800000 */
[----:B------:R-:W-:Y:S02]  /*4260*/  HFMA2 R0, -RZ, RZ, 0.95458984375, -112.625 ;  /* 0x3ba3d70aff007431 */ /* 0x000fe400000001ff */
        /* <DEDUP_REMOVED lines=16> */
[----:B-123--:R-:W-:Y:S05]  /*4370*/  CALL.REL.NOINC `($__internal_2_$__cuda_sm3x_div_rn_noftz_f32_slowpath) ;  /* 0x0000007000f87944 */ /* 0x00efea0003c00000 */
[----:B------:R-:W-:-:S07]  /*4380*/  IMAD.MOV.U32 R2, RZ, RZ, R0 ;  /* 0x000000ffff027224 */ /* 0x000fce00078e0000 */
.L_x_356:
[----:B------:R-:W-:Y:S05]  /*4390*/  BSYNC.RECONVERGENT B4 ;  /* 0x0000000000047941 */ /* 0x000fea0003800200 */
.L_x_355:
[C---:B------:R-:W-:Y:S01]  /*43a0*/  FADD R3, -R2.reuse, 1 ;  /* 0x3f80000002037421 */ /* 0x040fe20000000100 */
[----:B------:R-:W-:Y:S01]  /*43b0*/  IMAD.MOV.U32 R0, RZ, RZ, 0x41200000 ;  /* 0x41200000ff007424 */ /* 0x000fe200078e00ff */
[C---:B------:R-:W-:Y:S01]  /*43c0*/  FSETP.GTU.AND P6, PT, R2.reuse, 0.46500098705291748047, PT ;  /* 0x3eee149c0200780b */ /* 0x040fe20003fcc000 */
[----:B------:R-:W-:Y:S01]  /*43d0*/  IMAD.MOV.U32 R7, RZ, RZ, 0x3dcccccd ;  /* 0x3dcccccdff077424 */ /* 0x000fe200078e00ff */
[C---:B------:R-:W-:Y:S01]  /*43e0*/  FSETP.GTU.AND P5, PT, R2.reuse, 0.56500101089477539062, PT ;  /* 0x3f10a3e80200780b */ /* 0x040fe20003fac000 */
[----:B------:R-:W-:Y:S01]  /*43f0*/  BSSY.RECONVERGENT B4, `(.L_x_357) ;  /* 0x000000f000047945 */ /* 0x000fe20003800200 */
[----:B------:R-:W-:Y:S01]  /*4400*/  FMNMX3 R4, R2, 0.10000000149011611938, R3, PT ;  /* 0x3dcccccd02047876 */ /* 0x000fe20003800003 */
[----:B------:R-:W-:Y:S01]  /*4410*/  FFMA R7, R0, -R7, 1 ;  /* 0x3f80000000077423 */ /* 0x000fe20000000807 */
[C---:B------:R-:W-:Y:S02]  /*4420*/  FSETP.GE.AND P6, PT, R2.reuse, 0.43499898910522460938, !P6 ;  /* 0x3edeb8300200780b */ /* 0x040fe400077c6000 */
[----:B------:R-:W0:Y:S01]  /*4430*/  FCHK P0, R4, 0.10000000149011611938 ;  /* 0x3dcccccd04007902 */ /* 0x000e220000000000 */
[----:B------:R-:W-:Y:S01]  /*4440*/  FFMA R0, R7, R0, 10 ;  /* 0x4120000007007423 */ /* 0x000fe20000000000 */
[----:B------:R-:W-:-:S03]  /*4450*/  FSETP.GE.AND P5, PT, R2, 0.53499901294708251953, !P5 ;  /* 0x3f08f5b20200780b */ /* 0x000fc60006fa6000 */
[----:B------:R-:W-:-:S04]  /*4460*/  FFMA R3, R0, R4, RZ ;  /* 0x0000000400037223 */ /* 0x000fc800000000ff */
[----:B------:R-:W-:-:S04]  /*4470*/  FFMA R2, R3, -0.10000000149011611938, R4 ;  /* 0xbdcccccd03027823 */ /* 0x000fc80000000004 */
[----:B------:R-:W-:Y:S01]  /*4480*/  FFMA R0, R0, R2, R3 ;  /* 0x0000000200007223 */ /* 0x000fe20000000003 */
[----:B0-----:R-:W-:Y:S06]  /*4490*/  @!P0 BRA `(.L_x_358) ;  /* 0x0000000000108947 */ /* 0x001fec0003800000 */
[----:B------:R-:W-:Y:S01]  /*44a0*/  MOV R3, R4 ;  /* 0x0000000400037202 */ /* 0x000fe20000000f00 */
[----:B------:R-:W-:Y:S01]  /*44b0*/  IMAD.MOV.U32 R0, RZ, RZ, 0x3dcccccd ;  /* 0x3dcccccdff007424 */ /* 0x000fe200078e00ff */
[----:B------:R-:W-:-:S07]  /*44c0*/  MOV R20, 0x44e0 ;  /* 0x000044e000147802 */ /* 0x000fce0000000f00 */
[----:B-123--:R-:W-:Y:S05]  /*44d0*/  CALL.REL.NOINC `($__internal_2_$__cuda_sm3x_div_rn_noftz_f32_slowpath) ;  /* 0x0000007000a07944 */ /* 0x00efea0003c00000 */
.L_x_358:
[----:B------:R-:W-:Y:S05]  /*44e0*/  BSYNC.RECONVERGENT B4 ;  /* 0x0000000000047941 */ /* 0x000fea0003800200 */
.L_x_357:
[----:B------:R-:W-:Y:S01]  /*44f0*/  ISETP.NE.AND P0, PT, R11, RZ, PT ;  /* 0x000000ff0b00720c */ /* 0x000fe20003f05270 */
[----:B------:R-:W-:-:S12]  /*4500*/  FADD R4, -R0, 1 ;  /* 0x3f80000000047421 */ /* 0x000fd80000000100 */
[----:B------:R-:W-:Y:S05]  /*4510*/  @!P0 BRA `(.L_x_359) ;  /* 0x0000000800d08947 */ /* 0x000fea0003800000 */
[----:B------:R-:W-:Y:S01]  /*4520*/  PLOP3.LUT P5, PT, P6, P5, PT, 0xf8, 0x8f ;  /* 0x00000000008f781c */ /* 0x000fe200037abf70 */
[----:B------:R-:W-:-:S12]  /*4530*/  IMAD.MOV.U32 R7, RZ, RZ, R18 ;  /* 0x000000ffff077224 */ /* 0x000fd800078e0012 */
.L_x_371:
        /* <DEDUP_REMOVED lines=30> */
.L_x_366:
        /* <DEDUP_REMOVED lines=71> */
.L_x_365:
        /* <DEDUP_REMOVED lines=19> */
.L_x_364:
        /* <DEDUP_REMOVED lines=15> */
.L_x_368:
[----:B------:R-:W-:Y:S05]  /*4db0*/  BSYNC.RECONVERGENT B6 ;  /* 0x0000000000067941 */ /* 0x000fea0003800200 */
.L_x_367:
        /* <DEDUP_REMOVED lines=16> */
.L_x_370:
[----:B------:R-:W-:Y:S05]  /*4ec0*/  BSYNC.RECONVERGENT B6 ;  /* 0x0000000000067941 */ /* 0x000fea0003800200 */
.L_x_369:
        /* <DEDUP_REMOVED lines=18> */
.L_x_363:
[----:B------:R-:W-:Y:S05]  /*4ff0*/  BSYNC.RECONVERGENT B5 ;  /* 0x0000000000057941 */ /* 0x000fea0003800200 */
.L_x_362:
[----:B------:R0:W-:Y:S02]  /*5000*/  STS [R2], R3 ;  /* 0x0000000302007388 */ /* 0x0001e40000000800 */
.L_x_361:
[----:B------:R-:W-:Y:S05]  /*5010*/  BSYNC.RECONVERGENT B4 ;  /* 0x0000000000047941 */ /* 0x000fea0003800200 */
.L_x_360:
[----:B------:R-:W-:-:S05]  /*5020*/  VIADD R7, R7, UR10 ;  /* 0x0000000a07077c36 */ /* 0x000fca0008000000 */
[----:B------:R-:W-:-:S13]  /*5030*/  ISETP.GE.U32.AND P0, PT, R7, 0x14, PT ;  /* 0x000000140700780c */ /* 0x000fda0003f06070 */
[----:B------:R-:W-:Y:S05]  /*5040*/  @!P0 BRA `(.L_x_371) ;  /* 0xfffffff4003c8947 */ /* 0x000fea000383ffff */
[----:B------:R-:W-:Y:S05]  /*5050*/  BRA `(.L_x_354) ;  /* 0x0000000800a47947 */ /* 0x000fea0003800000 */
.L_x_359:
[----:B------:R-:W-:Y:S01]  /*5060*/  PLOP3.LUT P5, PT, P6, P5, PT, 0xf8, 0x8f ;  /* 0x00000000008f781c */ /* 0x000fe200037abf70 */
[----:B------:R-:W-:-:S12]  /*5070*/  IMAD.MOV.U32 R7, RZ, RZ, R18 ;  /* 0x000000ffff077224 */ /* 0x000fd800078e0012 */
.L_x_383:
        /* <DEDUP_REMOVED lines=30> */
.L_x_378:
        /* <DEDUP_REMOVED lines=61> */
.L_x_377:
        /* <DEDUP_REMOVED lines=19> */
.L_x_376:
        /* <DEDUP_REMOVED lines=15> */
.L_x_380:
[----:B------:R-:W-:Y:S05]  /*5850*/  BSYNC.RECONVERGENT B6 ;  /* 0x0000000000067941 */ /* 0x000fea0003800200 */
.L_x_379:
        /* <DEDUP_REMOVED lines=16> */
.L_x_382:
[----:B------:R-:W-:Y:S05]  /*5960*/  BSYNC.RECONVERGENT B6 ;  /* 0x0000000000067941 */ /* 0x000fea0003800200 */
.L_x_381:
        /* <DEDUP_REMOVED lines=18> */
.L_x_375:
[----:B------:R-:W-:Y:S05]  /*5a90*/  BSYNC.RECONVERGENT B5 ;  /* 0x0000000000057941 */ /* 0x000fea0003800200 */
.L_x_374:
[----:B------:R0:W-:Y:S02]  /*5aa0*/  STS [R2], R3 ;  /* 0x0000000302007388 */ /* 0x0001e40000000800 */
.L_x_373:
[----:B------:R-:W-:Y:S05]  /*5ab0*/  BSYNC.RECONVERGENT B4 ;  /* 0x0000000000047941 */ /* 0x000fea0003800200 */
.L_x_372:
[----:B------:R-:W-:-:S04]  /*5ac0*/  IADD3 R7, PT, PT, R7, UR10, RZ ;  /* 0x0000000a07077c10 */ /* 0x000fc8000fffe0ff */
[----:B------:R-:W-:-:S13]  /*5ad0*/  ISETP.GE.U32.AND P0, PT, R7, 0x14, PT ;  /* 0x000000140700780c */ /* 0x000fda0003f06070 */
[----:B------:R-:W-:Y:S05]  /*5ae0*/  @!P0 BRA `(.L_x_383) ;  /* 0xfffffff400648947 */ /* 0x000fea000383ffff */
.L_x_354:
[----:B------:R-:W-:Y:S05]  /*5af0*/  BSYNC.RECONVERGENT B2 ;  /* 0x0000000000027941 */ /* 0x000fea0003800200 */
.L_x_353:
[----:B------:R-:W-:-:S05]  /*5b00*/  VIADD R8, R8, UR11 ;  /* 0x0000000b08087c36 */ /* 0x000fca0008000000 */
[----:B------:R-:W-:-:S13]  /*5b10*/  ISETP.GE.U32.AND P0, PT, R8, 0x14, PT ;  /* 0x000000140800780c */ /* 0x000fda0003f06070 */
[----:B------:R-:W-:Y:S05]  /*5b20*/  @!P0 BRA `(.L_x_384) ;  /* 0xffffffe400c08947 */ /* 0x000fea000383ffff */
.L_x_352:
[----:B------:R-:W-:Y:S05]  /*5b30*/  BSYNC.RECONVERGENT B3 ;  /* 0x0000000000037941 */ /* 0x000fea0003800200 */
.L_x_351:
[----:B------:R-:W-:Y:S01]  /*5b40*/  BAR.SYNC.DEFER_BLOCKING 0x0 ;  /* 0x0000000000007b1d */ /* 0x000fe20000010000 */
[----:B------:R-:W-:-:S05]  /*5b50*/  ISETP.GT.U32.AND P0, PT, R19, 0x13, PT ;  /* 0x000000131300780c */ /* 0x000fca0003f04070 */
[----:B------:R-:W-:Y:S08]  /*5b60*/  BSSY.RECONVERGENT B3, `(.L_x_385) ;  /* 0x00001a8000037945 */ /* 0x000ff00003800200 */
[----:B------:R-:W-:Y:S05]  /*5b70*/  @P0 BRA `(.L_x_386) ;  /* 0x0000001800980947 */ /* 0x000fea0003800000 */
[----:B------:R-:W4:Y:S01]  /*5b80*/  LDC R27, c[0x0][0x380] ;  /* 0x0000e000ff1b7b82 */ /* 0x000f220000000800 */
[----:B------:R-:W-:Y:S02]  /*5b90*/  IMAD.MOV.U32 R8, RZ, RZ, R19 ;  /* 0x000000ffff087224 */ /* 0x000fe400078e0013 */
[----:B----4-:R-:W-:-:S04]  /*5ba0*/  FADD R27, R27, 0.0037499999161809682846 ;  /* 0x3b75c28f1b1b7421 */ /* 0x010fc80000000000 */
        /* <DEDUP_REMOVED lines=19> */
.L_x_418:
        /* <DEDUP_REMOVED lines=22> */
.L_x_390:
[----:B------:R-:W-:Y:S05]  /*5e40*/  BSYNC.RECONVERGENT B4 ;  /* 0x0000000000047941 */ /* 0x000fea0003800200 */
.L_x_389:
        /* <DEDUP_REMOVED lines=20> */
.L_x_392:
[----:B------:R-:W-:Y:S05]  /*5f90*/  BSYNC.RECONVERGENT B4 ;  /* 0x0000000000047941 */ /* 0x000fea0003800200 */
.L_x_391:
[----:B------:R-:W-:Y:S01]  /*5fa0*/  ISETP.NE.AND P0, PT, R11, RZ, PT ;  /* 0x000000ff0b00720c */ /* 0x000fe20003f05270 */
[----:B------:R-:W-:-:S12]  /*5fb0*/  FADD R4, -R0, 1 ;  /* 0x3f80000000047421 */ /* 0x000fd80000000100 */
[----:B------:R-:W-:Y:S05]  /*5fc0*/  @!P0 BRA `(.L_x_393) ;  /* 0x0000000800d08947 */ /* 0x000fea0003800000 */
[----:B------:R-:W-:Y:S02]  /*5fd0*/  PLOP3.LUT P5, PT, P6, P5, PT, 0xf8, 0x8f ;  /* 0x00000000008f781c */ /* 0x000fe400037abf70 */
[----:B------:R-:W-:-:S11]  /*5fe0*/  MOV R7, R18 ;  /* 0x0000001200077202 */ /* 0x000fd60000000f00 */
.L_x_405:
        /* <DEDUP_REMOVED lines=30> */
.L_x_400:
        /* <DEDUP_REMOVED lines=71> */
.L_x_399:
        /* <DEDUP_REMOVED lines=19> */
.L_x_398:
        /* <DEDUP_REMOVED lines=11> */
[----:B------:R-:W-:Y:S02]  /*6820*/  HFMA2 R0, -RZ, RZ, 3.640625, 0 ;  /* 0x43480000ff007431 */ /* 0x000fe400000001ff */
[----:B------:R-:W-:Y:S01]  /*6830*/  IMAD.MOV.U32 R3, RZ, RZ, R22 ;  /* 0x000000ffff037224 */ /* 0x000fe200078e0016 */
[----:B------:R-:W-:-:S07]  /*6840*/  MOV R20, 0x6860 ;  /* 0x0000686000147802 */ /* 0x000fce0000000f00 */
[----:B-123--:R-:W-:Y:S05]  /*6850*/  CALL.REL.NOINC `($__internal_2_$__cuda_sm3x_div_rn_noftz_f32_slowpath) ;  /* 0x0000004c00c07944 */ /* 0x00efea0003c00000 */
.L_x_402:
[----:B------:R-:W-:Y:S05]  /*6860*/  BSYNC.RECONVERGENT B6 ;  /* 0x0000000000067941 */ /* 0x000fea0003800200 */
.L_x_401:
        /* <DEDUP_REMOVED lines=16> */
.L_x_404:
[----:B------:R-:W-:Y:S05]  /*6970*/  BSYNC.RECONVERGENT B6 ;  /* 0x0000000000067941 */ /* 0x000fea0003800200 */
.L_x_403:
        /* <DEDUP_REMOVED lines=18> */
.L_x_397:
[----:B------:R-:W-:Y:S05]  /*6aa0*/  BSYNC.RECONVERGENT B5 ;  /* 0x0000000000057941 */ /* 0x000fea0003800200 */
.L_x_396:
[----:B------:R0:W-:Y:S02]  /*6ab0*/  STS [R2+0x640], R3 ;  /* 0x0006400302007388 */ /* 0x0001e40000000800 */
.L_x_395:
[----:B------:R-:W-:Y:S05]  /*6ac0*/  BSYNC.RECONVERGENT B4 ;  /* 0x0000000000047941 */ /* 0x000fea0003800200 */
.L_x_394:
[----:B------:R-:W-:-:S05]  /*6ad0*/  VIADD R7, R7, UR10 ;  /* 0x0000000a07077c36 */ /* 0x000fca0008000000 */
[----:B------:R-:W-:-:S13]  /*6ae0*/  ISETP.GE.U32.AND P0, PT, R7, 0x14, PT ;  /* 0x000000140700780c */ /* 0x000fda0003f06070 */
[----:B------:R-:W-:Y:S05]  /*6af0*/  @!P0 BRA `(.L_x_405) ;  /* 0xfffffff4003c8947 */ /* 0x000fea000383ffff */
[----:B------:R-:W-:Y:S05]  /*6b00*/  BRA `(.L_x_388) ;  /* 0x0000000800a47947 */ /* 0x000fea0003800000 */
.L_x_393:
[----:B------:R-:W-:Y:S02]  /*6b10*/  PLOP3.LUT P5, PT, P6, P5, PT, 0xf8, 0x8f ;  /* 0x00000000008f781c */ /* 0x000fe400037abf70 */
[----:B------:R-:W-:-:S11]  /*6b20*/  MOV R7, R18 ;  /* 0x0000001200077202 */ /* 0x000fd60000000f00 */
.L_x_417:
        /* <DEDUP_REMOVED lines=30> */
.L_x_412:
        /* <DEDUP_REMOVED lines=61> */
.L_x_411:
        /* <DEDUP_REMOVED lines=19> */
.L_x_410:
        /* <DEDUP_REMOVED lines=15> */
.L_x_414:
[----:B------:R-:W-:Y:S05]  /*7300*/  BSYNC.RECONVERGENT B6 ;  /* 0x0000000000067941 */ /* 0x000fea0003800200 */
.L_x_413:
        /* <DEDUP_REMOVED lines=16> */
.L_x_416:
[----:B------:R-:W-:Y:S05]  /*7410*/  BSYNC.RECONVERGENT B6 ;  /* 0x0000000000067941 */ /* 0x000fea0003800200 */
.L_x_415:
        /* <DEDUP_REMOVED lines=18> */
.L_x_409:
[----:B------:R-:W-:Y:S05]  /*7540*/  BSYNC.RECONVERGENT B5 ;  /* 0x0000000000057941 */ /* 0x000fea0003800200 */
.L_x_408:
[----:B------:R0:W-:Y:S02]  /*7550*/  STS [R2+0x640], R3 ;  /* 0x0006400302007388 */ /* 0x0001e40000000800 */
.L_x_407:
[----:B------:R-:W-:Y:S05]  /*7560*/  BSYNC.RECONVERGENT B4 ;  /* 0x0000000000047941 */ /* 0x000fea0003800200 */
.L_x_406:
[----:B------:R-:W-:-:S04]  /*7570*/  IADD3 R7, PT, PT, R7, UR10, RZ ;  /* 0x0000000a07077c10 */ /* 0x000fc8000fffe0ff */
[----:B------:R-:W-:-:S13]  /*7580*/  ISETP.GE.U32.AND P0, PT, R7, 0x14, PT ;  /* 0x000000140700780c */ /* 0x000fda0003f06070 */
[----:B------:R-:W-:Y:S05]  /*7590*/  @!P0 BRA `(.L_x_417) ;  /* 0xfffffff400648947 */ /* 0x000fea000383ffff */
.L_x_388:
[----:B------:R-:W-:Y:S05]  /*75a0*/  BSYNC.RECONVERGENT B2 ;  /* 0x0000000000027941 */ /* 0x000fea0003800200 */
.L_x_387:
[----:B------:R-:W-:-:S05]  /*75b0*/  VIADD R8, R8, UR11 ;  /* 0x0000000b08087c36 */ /* 0x000fca0008000000 */
[----:B------:R-:W-:-:S13]  /*75c0*/  ISETP.GE.U32.AND P0, PT, R8, 0x14, PT ;  /* 0x000000140800780c */ /* 0x000fda0003f06070 */
[----:B------:R-:W-:Y:S05]  /*75d0*/  @!P0 BRA `(.L_x_418) ;  /* 0xffffffe400c08947 */ /* 0x000fea000383ffff */
.L_x_386:
[----:B------:R-:W-:Y:S05]  /*75e0*/  BSYNC.RECONVERGENT B3 ;  /* 0x0000000000037941 */ /* 0x000fea0003800200 */
.L_x_385:
[----:B------:R-:W-:Y:S01]  /*75f0*/  BAR.SYNC.DEFER_BLOCKING 0x0 ;  /* 0x0000000000007b1d */ /* 0x000fe20000010000 */
[----:B------:R-:W-:-:S05]  /*7600*/  ISETP.GT.U32.AND P0, PT, R19, 0x13, PT ;  /* 0x000000131300780c */ /* 0x000fca0003f04070 */
[----:B------:R-:W-:Y:S08]  /*7610*/  BSSY.RECONVERGENT B3, `(.L_x_419) ;  /* 0x00001a8000037945 */ /* 0x000ff00003800200 */
[----:B------:R-:W-:Y:S05]  /*7620*/  @P0 BRA `(.L_x_420) ;  /* 0x0000001800980947 */ /* 0x000fea0003800000 */
[----:B------:R-:W4:Y:S01]  /*7630*/  LDC R27, c[0x0][0x380] ;  /* 0x0000e000ff1b7b82 */ /* 0x000f220000000800 */
[----:B------:R-:W-:Y:S01]  /*7640*/  MOV R8, R19 ;  /* 0x0000001300087202 */ /* 0x000fe20000000f00 */
[----:B----4-:R-:W-:-:S04]  /*7650*/  FADD R27, R27, 0.0049999998882412910461 ;  /* 0x3ba3d70a1b1b7421 */ /* 0x010fc80000000000 */
        /* <DEDUP_REMOVED lines=19> */
.L_x_452:
        /* <DEDUP_REMOVED lines=20> */
[----:B-123--:R-:W-:Y:S05]  /*78d0*/  CALL.REL.NOINC `($__internal_2_$__cuda_sm3x_div_rn_noftz_f32_slowpath) ;  /* 0x0000003c00a07944 */ /* 0x00efea0003c00000 */
[----:B------:R-:W-:-:S07]  /*78e0*/  IMAD.MOV.U32 R2, RZ, RZ, R0 ;  /* 0x000000ffff027224 */ /* 0x000fce00078e0000 */
.L_x_424:
[----:B------:R-:W-:Y:S05]  /*78f0*/  BSYNC.RECONVERGENT B4 ;  /* 0x0000000000047941 */ /* 0x000fea0003800200 */
.L_x_423:
        /* <DEDUP_REMOVED lines=16> */
[----:B------:R-:W-:Y:S02]  /*7a00*/  HFMA2 R0, -RZ, RZ, 1.44921875, -19.203125 ;  /* 0x3dcccccdff007431 */ /* 0x000fe400000001ff */
[----:B------:R-:W-:Y:S01]  /*7a10*/  IMAD.MOV.U32 R3, RZ, RZ, R4 ;  /* 0x000000ffff037224 */ /* 0x000fe200078e0004 */
[----:B------:R-:W-:-:S07]  /*7a20*/  MOV R20, 0x7a40 ;  /* 0x00007a4000147802 */ /* 0x000fce0000000f00 */
[----:B-123--:R-:W-:Y:S05]  /*7a30*/  CALL.REL.NOINC `($__internal_2_$__cuda_sm3x_div_rn_noftz_f32_slowpath) ;  /* 0x0000003c00487944 */ /* 0x00efea0003c00000 */
.L_x_426:
[----:B------:R-:W-:Y:S05]  /*7a40*/  BSYNC.RECONVERGENT B4 ;  /* 0x0000000000047941 */ /* 0x000fea0003800200 */
.L_x_425:
[----:B------:R-:W-:Y:S01]  /*7a50*/  ISETP.NE.AND P0, PT, R11, RZ, PT ;  /* 0x000000ff0b00720c */ /* 0x000fe20003f05270 */
[----:B------:R-:W-:-:S12]  /*7a60*/  FADD R4, -R0, 1 ;  /* 0x3f80000000047421 */ /* 0x000fd80000000100 */
[----:B------:R-:W-:Y:S05]  /*7a70*/  @!P0 BRA `(.L_x_427) ;  /* 0x0000000800d08947 */ /* 0x000fea0003800000 */
[----:B------:R-:W-:Y:S01]  /*7a80*/  PLOP3.LUT P5, PT, P6, P5, PT, 0xf8, 0x8f ;  /* 0x00000000008f781c */ /* 0x000fe200037abf70 */
[----:B------:R-:W-:-:S12]  /*7a90*/  IMAD.MOV.U32 R7, RZ, RZ, R18 ;  /* 0x000000ffff077224 */ /* 0x000fd800078e0012 */
.L_x_439:
        /* <DEDUP_REMOVED lines=30> */
.L_x_434:
        /* <DEDUP_REMOVED lines=71> */
.L_x_433:
        /* <DEDUP_REMOVED lines=19> */
.L_x_432:
        /* <DEDUP_REMOVED lines=15> */
.L_x_436:
[----:B------:R-:W-:Y:S05]  /*8310*/  BSYNC.RECONVERGENT B6 ;  /* 0x0000000000067941 */ /* 0x000fea0003800200 */
.L_x_435:
        /* <DEDUP_REMOVED lines=16> */
.L_x_438:
[----:B------:R-:W-:Y:S05]  /*8420*/  BSYNC.RECONVERGENT B6 ;  /* 0x0000000000067941 */ /* 0x000fea0003800200 */
.L_x_437:
        /* <DEDUP_REMOVED lines=18> */
.L_x_431:
[----:B------:R-:W-:Y:S05]  /*8550*/  BSYNC.RECONVERGENT B5 ;  /* 0x0000000000057941 */ /* 0x000fea0003800200 */
.L_x_430:
[----:B------:R0:W-:Y:S02]  /*8560*/  STS [R2], R3 ;  /* 0x0000000302007388 */ /* 0x0001e40000000800 */
.L_x_429:
[----:B------:R-:W-:Y:S05]  /*8570*/  BSYNC.RECONVERGENT B4 ;  /* 0x0000000000047941 */ /* 0x000fea0003800200 */
.L_x_428:
[----:B------:R-:W-:-:S05]  /*8580*/  VIADD R7, R7, UR10 ;  /* 0x0000000a07077c36 */ /* 0x000fca0008000000 */
[----:B------:R-:W-:-:S13]  /*8590*/  ISETP.GE.U32.AND P0, PT, R7, 0x14, PT ;  /* 0x000000140700780c */ /* 0x000fda0003f06070 */
[----:B------:R-:W-:Y:S05]  /*85a0*/  @!P0 BRA `(.L_x_439) ;  /* 0xfffffff4003c8947 */ /* 0x000fea000383ffff */
[----:B------:R-:W-:Y:S05]  /*85b0*/  BRA `(.L_x_422) ;  /* 0x0000000800a47947 */ /* 0x000fea0003800000 */
.L_x_427:
[----:B------:R-:W-:Y:S02]  /*85c0*/  PLOP3.LUT P5, PT, P6, P5, PT, 0xf8, 0x8f ;  /* 0x00000000008f781c */ /* 0x000fe400037abf70 */
[----:B------:R-:W-:-:S11]  /*85d0*/  MOV R7, R18 ;  /* 0x0000001200077202 */ /* 0x000fd60000000f00 */
.L_x_451:
        /* <DEDUP_REMOVED lines=30> */
.L_x_446:
        /* <DEDUP_REMOVED lines=61> */
.L_x_445:
        /* <DEDUP_REMOVED lines=19> */
.L_x_444:
        /* <DEDUP_REMOVED lines=15> */
.L_x_448:
[----:B------:R-:W-:Y:S05]  /*8db0*/  BSYNC.RECONVERGENT B6 ;  /* 0x0000000000067941 */ /* 0x000fea0003800200 */
.L_x_447:
        /* <DEDUP_REMOVED lines=16> */
.L_x_450:
[----:B------:R-:W-:Y:S05]  /*8ec0*/  BSYNC.RECONVERGENT B6 ;  /* 0x0000000000067941 */ /* 0x000fea0003800200 */
.L_x_449:
        /* <DEDUP_REMOVED lines=18> */
.L_x_443:
[----:B------:R-:W-:Y:S05]  /*8ff0*/  BSYNC.RECONVERGENT B5 ;  /* 0x0000000000057941 */ /* 0x000fea0003800200 */
.L_x_442:
[----:B------:R0:W-:Y:S02]  /*9000*/  STS [R2], R3 ;  /* 0x0000000302007388 */ /* 0x0001e40000000800 */
.L_x_441:
[----:B------:R-:W-:Y:S05]  /*9010*/  BSYNC.RECONVERGENT B4 ;  /* 0x0000000000047941 */ /* 0x000fea0003800200 */
.L_x_440:
[----:B------:R-:W-:-:S04]  /*9020*/  IADD3 R7, PT, PT, R7, UR10, RZ ;  /* 0x0000000a07077c10 */ /* 0x000fc8000fffe0ff */
[----:B------:R-:W-:-:S13]  /*9030*/  ISETP.GE.U32.AND P0, PT, R7, 0x14, PT ;  /* 0x000000140700780c */ /* 0x000fda0003f06070 */
[----:B------:R-:W-:Y:S05]  /*9040*/  @!P0 BRA `(.L_x_451) ;  /* 0xfffffff400648947 */ /* 0x000fea000383ffff */
.L_x_422:
[----:B------:R-:W-:Y:S05]  /*9050*/  BSYNC.RECONVERGENT B2 ;  /* 0x0000000000027941 */ /* 0x000fea0003800200 */
.L_x_421:
[----:B------:R-:W-:-:S05]  /*9060*/  VIADD R8, R8, UR11 ;  /* 0x0000000b08087c36 */ /* 0x000fca0008000000 */
[----:B------:R-:W-:-:S13]  /*9070*/  ISETP.GE.U32.AND P0, PT, R8, 0x14, PT ;  /* 0x000000140800780c */ /* 0x000fda0003f06070 */
[----:B------:R-:W-:Y:S05]  /*9080*/  @!P0 BRA `(.L_x_452) ;  /* 0xffffffe400c08947 */ /* 0x000fea000383ffff */
.L_x_420:
[----:B------:R-:W-:Y:S05]  /*9090*/  BSYNC.RECONVERGENT B3 ;  /* 0x0000000000037941 */ /* 0x000fea0003800200 */
.L_x_419:
[----:B------:R-:W-:Y:S01]  /*90a0*/  BAR.SYNC.DEFER_BLOCKING 0x0 ;  /* 0x0000000000007b1d */ /* 0x000fe20000010000 */
[----:B------:R-:W-:-:S05]  /*90b0*/  ISETP.GT.U32.AND P0, PT, R19, 0x13, PT ;  /* 0x000000131300780c */ /* 0x000fca0003f04070 */
[----:B------:R-:W-:Y:S08]  /*90c0*/  BSSY.RECONVERGENT B3, `(.L_x_453) ;  /* 0x00001a8000037945 */ /* 0x000ff00003800200 */
[----:B------:R-:W-:Y:S05]  /*90d0*/  @P0 BRA `(.L_x_454) ;  /* 0x0000001800980947 */ /* 0x000fea0003800000 */
[----:B------:R-:W4:Y:S01]  /*90e0*/  LDC R11, c[0x0][0x380] ;  /* 0x0000e000ff0b7b82 */ /* 0x000f220000000800 */
[----:B------:R-:W-:Y:S01]  /*90f0*/  MOV R9, R19 ;  /* 0x0000001300097202 */ /* 0x000fe20000000f00 */
[----:B----4-:R-:W-:-:S04]  /*9100*/  FADD R11, R11, 0.0062499996274709701538 ;  /* 0x3bcccccc0b0b7421 */ /* 0x010fc80000000000 */
        /* <DEDUP_REMOVED lines=19> */
.L_x_486:
        /* <DEDUP_REMOVED lines=22> */
.L_x_458:
[----:B------:R-:W-:Y:S05]  /*93a0*/  BSYNC.RECONVERGENT B4 ;  /* 0x0000000000047941 */ /* 0x000fea0003800200 */
.L_x_457:
[C---:B------:R-:W-:Y:S01]  /*93b0*/  FADD R3, -R2.reuse, 1 ;  /* 0x3f80000002037421 */ /* 0x040fe20000000100 */
[----:B------:R-:W-:Y:S01]  /*93c0*/  MOV R0, 0x41200000 ;  /* 0x4120000000007802 */ /* 0x000fe20000000f00 */
[----:B-123--:R-:W-:Y:S01]  /*93d0*/  IMAD.MOV.U32 R21, RZ, RZ, 0x3dcccccd ;  /* 0x3dcccccdff157424 */ /* 0x00efe200078e00ff */
        /* <DEDUP_REMOVED lines=16> */
[----:B------:R-:W-:Y:S05]  /*94e0*/  CALL.REL.NOINC `($__internal_2_$__cuda_sm3x_div_rn_noftz_f32_slowpath) ;  /* 0x00000020009c7944 */ /* 0x000fea0003c00000 */
.L_x_460:
[----:B------:R-:W-:Y:S05]  /*94f0*/  BSYNC.RECONVERGENT B4 ;  /* 0x0000000000047941 */ /* 0x000fea0003800200 */
.L_x_459:
[----:B------:R-:W-:Y:S01]  /*9500*/  ISETP.NE.AND P0, PT, R8, RZ, PT ;  /* 0x000000ff0800720c */ /* 0x000fe20003f05270 */
[----:B------:R-:W-:-:S12]  /*9510*/  FADD R2, -R0, 1 ;  /* 0x3f80000000027421 */ /* 0x000fd80000000100 */
[----:B------:R-:W-:Y:S05]  /*9520*/  @!P0 BRA `(.L_x_461) ;  /* 0x0000000800d08947 */ /* 0x000fea0003800000 */
[----:B------:R-:W-:Y:S01]  /*9530*/  PLOP3.LUT P5, PT, P6, P5, PT, 0xf8, 0x8f ;  /* 0x00000000008f781c */ /* 0x000fe200037abf70 */
[----:B------:R-:W-:-:S12]  /*9540*/  IMAD.MOV.U32 R26, RZ, RZ, R18 ;  /* 0x000000ffff1a7224 */ /* 0x000fd800078e0012 */
.L_x_473:
        /* <DEDUP_REMOVED lines=30> */
.L_x_468:
        /* <DEDUP_REMOVED lines=71> */
.L_x_467:
        /* <DEDUP_REMOVED lines=19> */
.L_x_466:
        /* <DEDUP_REMOVED lines=14> */
[----:B------:R-:W-:Y:S05]  /*9db0*/  CALL.REL.NOINC `($__internal_2_$__cuda_sm3x_div_rn_noftz_f32_slowpath) ;  /* 0x0000001800687944 */ /* 0x000fea0003c00000 */
.L_x_470:
[----:B------:R-:W-:Y:S05]  /*9dc0*/  BSYNC.RECONVERGENT B6 ;  /* 0x0000000000067941 */ /* 0x000fea0003800200 */
.L_x_469:
        /* <DEDUP_REMOVED lines=16> */
.L_x_472:
[----:B------:R-:W-:Y:S05]  /*9ed0*/  BSYNC.RECONVERGENT B6 ;  /* 0x0000000000067941 */ /* 0x000fea0003800200 */
.L_x_471:
        /* <DEDUP_REMOVED lines=18> */
.L_x_465:
[----:B------:R-:W-:Y:S05]  /*a000*/  BSYNC.RECONVERGENT B5 ;  /* 0x0000000000057941 */ /* 0x000fea0003800200 */
.L_x_464:
[----:B------:R0:W-:Y:S02]  /*a010*/  STS [R27+0x640], R0 ;  /* 0x000640001b007388 */ /* 0x0001e40000000800 */
.L_x_463:
[----:B------:R-:W-:Y:S05]  /*a020*/  BSYNC.RECONVERGENT B4 ;  /* 0x0000000000047941 */ /* 0x000fea0003800200 */
.L_x_462:
[----:B------:R-:W-:-:S05]  /*a030*/  VIADD R26, R26, UR10 ;  /* 0x0000000a1a1a7c36 */ /* 0x000fca0008000000 */
[----:B------:R-:W-:-:S13]  /*a040*/  ISETP.GE.U32.AND P0, PT, R26, 0x14, PT ;  /* 0x000000141a00780c */ /* 0x000fda0003f06070 */
[----:B------:R-:W-:Y:S05]  /*a050*/  @!P0 BRA `(.L_x_473) ;  /* 0xfffffff4003c8947 */ /* 0x000fea000383ffff */
[----:B------:R-:W-:Y:S05]  /*a060*/  BRA `(.L_x_456) ;  /* 0x0000000800a47947 */ /* 0x000fea0003800000 */
.L_x_461:
[----:B------:R-:W-:Y:S02]  /*a070*/  PLOP3.LUT P5, PT, P6, P5, PT, 0xf8, 0x8f ;  /* 0x00000000008f781c */ /* 0x000fe400037abf70 */
[----:B------:R-:W-:-:S11]  /*a080*/  MOV R26, R18 ;  /* 0x00000012001a7202 */ /* 0x000fd60000000f00 */
.L_x_485:
        /* <DEDUP_REMOVED lines=30> */
.L_x_480:
        /* <DEDUP_REMOVED lines=61> */
.L_x_479:
        /* <DEDUP_REMOVED lines=19> */
.L_x_478:
        /* <DEDUP_REMOVED lines=14> */
[----:B------:R-:W-:Y:S05]  /*a850*/  CALL.REL.NOINC `($__internal_2_$__cuda_sm3x_div_rn_noftz_f32_slowpath) ;  /* 0x0000000c00c07944 */ /* 0x000fea0003c00000 */
.L_x_482:
[----:B------:R-:W-:Y:S05]  /*a860*/  BSYNC.RECONVERGENT B6 ;  /* 0x0000000000067941 */ /* 0x000fea0003800200 */
.L_x_481:
        /* <DEDUP_REMOVED lines=16> */
.L_x_484:
[----:B------:R-:W-:Y:S05]  /*a970*/  BSYNC.RECONVERGENT B6 ;  /* 0x0000000000067941 */ /* 0x000fea0003800200 */
.L_x_483:
        /* <DEDUP_REMOVED lines=18> */
.L_x_477:
[----:B------:R-:W-:Y:S05]  /*aaa0*/  BSYNC.RECONVERGENT B5 ;  /* 0x0000000000057941 */ /* 0x000fea0003800200 */
.L_x_476:
[----:B------:R0:W-:Y:S02]  /*aab0*/  STS [R27+0x640], R0 ;  /* 0x000640001b007388 */ /* 0x0001e40000000800 */
.L_x_475:
[----:B------:R-:W-:Y:S05]  /*aac0*/  BSYNC.RECONVERGENT B4 ;  /* 0x0000000000047941 */ /* 0x000fea0003800200 */
.L_x_474:
[----:B------:R-:W-:-:S04]  /*aad0*/  IADD3 R26, PT, PT, R26, UR10, RZ ;  /* 0x0000000a1a1a7c10 */ /* 0x000fc8000fffe0ff */
[----:B------:R-:W-:-:S13]  /*aae0*/  ISETP.GE.U32.AND P0, PT, R26, 0x14, PT ;  /* 0x000000141a00780c */ /* 0x000fda0003f06070 */
[----:B------:R-:W-:Y:S05]  /*aaf0*/  @!P0 BRA `(.L_x_485) ;  /* 0xfffffff400648947 */ /* 0x000fea000383ffff */
.L_x_456:
[----:B------:R-:W-:Y:S05]  /*ab00*/  BSYNC.RECONVERGENT B2 ;  /* 0x0000000000027941 */ /* 0x000fea0003800200 */
.L_x_455:
[----:B------:R-:W-:-:S05]  /*ab10*/  VIADD R9, R9, UR11 ;  /* 0x0000000b09097c36 */ /* 0x000fca0008000000 */
[----:B------:R-:W-:-:S13]  /*ab20*/  ISETP.GE.U32.AND P0, PT, R9, 0x14, PT ;  /* 0x000000140900780c */ /* 0x000fda0003f06070 */
[----:B------:R-:W-:Y:S05]  /*ab30*/  @!P0 BRA `(.L_x_486) ;  /* 0xffffffe400c08947 */ /* 0x000fea000383ffff */
.L_x_454:
[----:B------:R-:W-:Y:S05]  /*ab40*/  BSYNC.RECONVERGENT B3 ;  /* 0x0000000000037941 */ /* 0x000fea0003800200 */
.L_x_453:
        /* <DEDUP_REMOVED lines=36> */
.L_x_504:
        /* <DEDUP_REMOVED lines=26> */
.L_x_492:
[----:B------:R-:W-:Y:S05]  /*af30*/  BSYNC.RECONVERGENT B2 ;  /* 0x0000000000027941 */ /* 0x000fea0003800200 */
.L_x_491:
        /* <DEDUP_REMOVED lines=19> */
.L_x_494:
[----:B------:R-:W-:Y:S05]  /*b070*/  BSYNC.RECONVERGENT B2 ;  /* 0x0000000000027941 */ /* 0x000fea0003800200 */
.L_x_493:
        /* <DEDUP_REMOVED lines=19> */
.L_x_490:
[----:B------:R-:W-:Y:S05]  /*b1b0*/  BSYNC.RECONVERGENT B1 ;  /* 0x0000000000017941 */ /* 0x000fea0003800200 */
.L_x_489:
[----:B01-3--:R-:W0:Y:S01]  /*b1c0*/  LDC.64 R12, c[0x0][0x388] ;  /* 0x0000e200ff0c7b82 */ /* 0x00be220000000a00 */
[----:B------:R-:W-:-:S13]  /*b1d0*/  ISETP.GE.U32.AND P0, PT, R7, 0x3, PT ;  /* 0x000000030700780c */ /* 0x000fda0003f06070 */
[----:B------:R-:W-:Y:S05]  /*b1e0*/  @!P0 BRA `(.L_x_488) ;  /* 0x0000000400488947 */ /* 0x000fea0003800000 */
.L_x_503:
        /* <DEDUP_REMOVED lines=27> */
.L_x_496:
[----:B------:R-:W-:Y:S05]  /*b3a0*/  BSYNC.RECONVERGENT B1 ;  /* 0x0000000000017941 */ /* 0x000fea0003800200 */
.L_x_495:
        /* <DEDUP_REMOVED lines=16> */
.L_x_498:
[----:B------:R-:W-:Y:S05]  /*b4b0*/  BSYNC.RECONVERGENT B1 ;  /* 0x0000000000017941 */ /* 0x000fea0003800200 */
.L_x_497:
        /* <DEDUP_REMOVED lines=16> */
.L_x_500:
[----:B------:R-:W-:Y:S05]  /*b5c0*/  BSYNC.RECONVERGENT B1 ;  /* 0x0000000000017941 */ /* 0x000fea0003800200 */
.L_x_499:
        /* <DEDUP_REMOVED lines=16> */
.L_x_502:
[----:B------:R-:W-:Y:S05]  /*b6d0*/  BSYNC.RECONVERGENT B1 ;  /* 0x0000000000017941 */ /* 0x000fea0003800200 */
.L_x_501:
[----:B------:R-:W-:-:S05]  /*b6e0*/  VIADD R20, R22, UR10 ;  /* 0x0000000a16147c36 */ /* 0x000fca0008000000 */
[----:B------:R-:W-:-:S13]  /*b6f0*/  ISETP.GE.U32.AND P0, PT, R20, 0x14, PT ;  /* 0x000000141400780c */ /* 0x000fda0003f06070 */
[----:B------:R-:W-:Y:S05]  /*b700*/  @!P0 BRA `(.L_x_503) ;  /* 0xfffffff800b88947 */ /* 0x000fea000383ffff */
.L_x_488:
[----:B------:R-:W-:Y:S05]  /*b710*/  BSYNC.RECONVERGENT B0 ;  /* 0x0000000000007941 */ /* 0x000fea0003800200 */
.L_x_487:
[----:B------:R-:W-:-:S05]  /*b720*/  VIADD R19, R19, UR11 ;  /* 0x0000000b13137c36 */ /* 0x000fca0008000000 */
[----:B------:R-:W-:-:S13]  /*b730*/  ISETP.GE.U32.AND P0, PT, R19, 0x14, PT ;  /* 0x000000141300780c */ /* 0x000fda0003f06070 */
[----:B------:R-:W-:Y:S05]  /*b740*/  @!P0 BRA `(.L_x_504) ;  /* 0xfffffff400908947 */ /* 0x000fea000383ffff */
[----:B------:R-:W-:Y:S05]  /*b750*/  EXIT ;  /* 0x000000000000794d */ /* 0x000fea0003800000 */
        .weak           $__internal_2_$__cuda_sm3x_div_rn_noftz_f32_slowpath
        .type           $__internal_2_$__cuda_sm3x_div_rn_noftz_f32_slowpath,@function
        .size           $__internal_2_$__cuda_sm3x_div_rn_noftz_f32_slowpath,(.L_x_548 - $__internal_2_$__cuda_sm3x_div_rn_noftz_f32_slowpath)
$__internal_2_$__cuda_sm3x_div_rn_noftz_f32_slowpath:
        /* <DEDUP_REMOVED lines=34> */
.L_x_506:
        /* <DEDUP_REMOVED lines=51> */
.L_x_513:
[----:B------:R-:W-:-:S04]  /*bcb0*/  LOP3.LUT R21, R21, 0x80000000, RZ, 0xc0, !PT ;  /* 0x8000000015157812 */ /* 0x000fc800078ec0ff */
[----:B------:R-:W-:Y:S01]  /*bcc0*/  LOP3.LUT R21, R21, 0x7f800000, RZ, 0xfc, !PT ;  /* 0x7f80000015157812 */ /* 0x000fe200078efcff */
[----:B------:R-:W-:Y:S06]  /*bcd0*/  BRA `(.L_x_514) ;  /* 0x0000000000047947 */ /* 0x000fec0003800000 */
.L_x_512:
[----:B------:R-:W-:-:S07]  /*bce0*/  IMAD R21, R24, 0x800000, R21 ;  /* 0x0080000018157824 */ /* 0x000fce00078e0215 */
.L_x_514:
[----:B------:R-:W-:Y:S05]  /*bcf0*/  BSYNC.RECONVERGENT B1 ;  /* 0x0000000000017941 */ /* 0x000fea0003800200 */
.L_x_511:
[----:B------:R-:W-:Y:S01]  /*bd00*/  MOV R0, R21 ;  /* 0x0000001500007202 */ /* 0x000fe20000000f00 */
[----:B------:R-:W-:Y:S06]  /*bd10*/  BRA `(.L_x_515) ;  /* 0x0000000000207947 */ /* 0x000fec0003800000 */
.L_x_510:
[----:B------:R-:W-:-:S04]  /*bd20*/  LOP3.LUT R0, R0, 0x80000000, R3, 0x48, !PT ;  /* 0x8000000000007812 */ /* 0x000fc800078e4803 */
[----:B------:R-:W-:Y:S01]  /*bd30*/  LOP3.LUT R0, R0, 0x7f800000, RZ, 0xfc, !PT ;  /* 0x7f80000000007812 */ /* 0x000fe200078efcff */
[----:B------:R-:W-:Y:S06]  /*bd40*/  BRA `(.L_x_515) ;  /* 0x0000000000147947 */ /* 0x000fec0003800000 */
.L_x_509:
[----:B------:R-:W-:Y:S01]  /*bd50*/  LOP3.LUT R0, R0, 0x80000000, R3, 0x48, !PT ;  /* 0x8000000000007812 */ /* 0x000fe200078e4803 */
[----:B------:R-:W-:Y:S06]  /*bd60*/  BRA `(.L_x_515) ;  /* 0x00000000000c7947 */ /* 0x000fec0003800000 */
.L_x_508:
[----:B------:R-:W0:Y:S01]  /*bd70*/  MUFU.RSQ R0, -QNAN ;  /* 0xffc0000000007908 */ /* 0x000e220000001400 */
[----:B------:R-:W-:Y:S05]  /*bd80*/  BRA `(.L_x_515) ;  /* 0x0000000000047947 */ /* 0x000fea0003800000 */
.L_x_507:
[----:B------:R-:W-:-:S07]  /*bd90*/  FADD.FTZ R0, R3, R0 ;  /* 0x0000000003007221 */ /* 0x000fce0000010000 */
.L_x_515:
[----:B------:R-:W-:Y:S05]  /*bda0*/  BSYNC.RECONVERGENT B0 ;  /* 0x0000000000007941 */ /* 0x000fea0003800200 */
.L_x_505:
[----:B------:R-:W-:-:S04]  /*bdb0*/  IMAD.MOV.U32 R21, RZ, RZ, 0x0 ;  /* 0x00000000ff157424 */ /* 0x000fc800078e00ff */
[----:B0-----:R-:W-:Y:S05]  /*bdc0*/  RET.REL.NODEC R20 `(_Z24wave_gpu_shmem_multistepI20DoubleSlitSmallScaleEvfPfPKf) ;  /* 0xffffff40148c7950 */ /* 0x001fea0003c3ffff */
.L_x_516:
        /* <DEDUP_REMOVED lines=11> */
.L_x_548:


//--------------------- .text._Z19wave_gpu_naive_stepI20DoubleSlitSmallScaleEvfPfPKf --------------------------
	.section	.text._Z19wave_gpu_naive_stepI20DoubleSlitSmallScaleEvfPfPKf,"ax",@progbits
	.align	128
        .global         _Z19wave_gpu_naive_stepI20DoubleSlitSmallScaleEvfPfPKf
        .type           _Z19wave_gpu_naive_stepI20DoubleSlitSmallScaleEvfPfPKf,@function
        .size           _Z19wave_gpu_naive_stepI20DoubleSlitSmallScaleEvfPfPKf,(.L_x_549 - _Z19wave_gpu_naive_stepI20DoubleSlitSmallScaleEvfPfPKf)
        .other          _Z19wave_gpu_naive_stepI20DoubleSlitSmallScaleEvfPfPKf,@"STO_CUDA_ENTRY STV_DEFAULT"
_Z19wave_gpu_naive_stepI20DoubleSlitSmallScaleEvfPfPKf:
.text._Z19wave_gpu_naive_stepI20DoubleSlitSmallScaleEvfPfPKf:
        /* <DEDUP_REMOVED lines=32> */
[----:B------:R-:W-:Y:S01]  /*0200*/  IMAD.MOV.U32 R3, RZ, RZ, 0x43480000 ;  /* 0x43480000ff037424 */ /* 0x000fe200078e00ff */
[----:B------:R-:W-:-:S07]  /*0210*/  MOV R8, 0x230 ;  /* 0x0000023000087802 */ /* 0x000fce0000000f00 */
[----:B------:R-:W-:Y:S05]  /*0220*/  CALL.REL.NOINC `($__internal_3_$__cuda_sm3x_div_rn_noftz_f32_slowpath) ;  /* 0x0000000c00647944 */ /* 0x000fea0003c00000 */
[----:B------:R-:W-:-:S07]  /*0230*/  MOV R4, R0 ;  /* 0x0000000000047202 */ /* 0x000fce0000000f00 */
.L_x_520:
[----:B------:R-:W-:Y:S05]  /*0240*/  BSYNC.RECONVERGENT B1 ;  /* 0x0000000000017941 */ /* 0x000fea0003800200 */
.L_x_519:
[----:B------:R-:W-:Y:S01]  /*0250*/  ISETP.NE.AND P0, PT, R7, 0x85, PT ;  /* 0x000000850700780c */ /* 0x000fe20003f05270 */
[----:B------:R-:W-:-:S12]  /*0260*/  BSSY.RELIABLE B1, `(.L_x_521) ;  /* 0x0000008000017945 */ /* 0x000fd80003800100 */
[----:B------:R-:W-:Y:S05]  /*0270*/  @P0 BRA `(.L_x_522) ;  /* 0x0000000000180947 */ /* 0x000fea0003800000 */
[C---:B------:R-:W-:Y:S02]  /*0280*/  FSETP.GTU.AND P1, PT, R4.reuse, 0.46500098705291748047, PT ;  /* 0x3eee149c0400780b */ /* 0x040fe40003f2c000 */
[C---:B------:R-:W-:Y:S02]  /*0290*/  FSETP.GTU.AND P0, PT, R4.reuse, 0.56500101089477539062, PT ;  /* 0x3f10a3e80400780b */ /* 0x040fe40003f0c000 */
[C---:B------:R-:W-:Y:S02]  /*02a0*/  FSETP.GE.AND P1, PT, R4.reuse, 0.43499898910522460938, !P1 ;  /* 0x3edeb8300400780b */ /* 0x040fe40004f26000 */
[----:B------:R-:W-:-:S13]  /*02b0*/  FSETP.LTU.OR P0, PT, R4, 0.53499901294708251953, P0 ;  /* 0x3f08f5b20400780b */ /* 0x000fda0000709400 */
[----:B------:R-:W-:Y:S05]  /*02c0*/  @P0 BREAK.RELIABLE !P1, B1 ;  /* 0x0000000000010942 */ /* 0x000fea0004800100 */
[----:B------:R-:W-:Y:S05]  /*02d0*/  @P0 BRA !P1, `(.L_x_518) ;  /* 0x0000000c00200947 */ /* 0x000fea0004800000 */
.L_x_522:
[----:B------:R-:W-:Y:S05]  /*02e0*/  BSYNC.RELIABLE B1 ;  /* 0x0000000000017941 */ /* 0x000fea0003800100 */
.L_x_521:
        /* <DEDUP_REMOVED lines=26> */
.L_x_526:
        /* <DEDUP_REMOVED lines=23> */
.L_x_525:
        /* <DEDUP_REMOVED lines=40> */
.L_x_527:
        /* <DEDUP_REMOVED lines=18> */
.L_x_524:
        /* <DEDUP_REMOVED lines=19> */
.L_x_523:
        /* <DEDUP_REMOVED lines=14> */
[----:B------:R-:W-:Y:S05]  /*0bb0*/  CALL.REL.NOINC `($__internal_3_$__cuda_sm3x_div_rn_noftz_f32_slowpath) ;  /* 0x0000000400007944 */ /* 0x000fea0003c00000 */
.L_x_529:
[----:B------:R-:W-:Y:S05]  /*0bc0*/  BSYNC.RECONVERGENT B1 ;  /* 0x0000000000017941 */ /* 0x000fea0003800200 */
.L_x_528:
        /* <DEDUP_REMOVED lines=14> */
[----:B------:R-:W-:Y:S05]  /*0cb0*/  CALL.REL.NOINC `($__internal_3_$__cuda_sm3x_div_rn_noftz_f32_slowpath) ;  /* 0x0000000000c07944 */ /* 0x000fea0003c00000 */
[----:B------:R-:W-:-:S07]  /*0cc0*/  IMAD.MOV.U32 R3, RZ, RZ, R0 ;  /* 0x000000ffff037224 */ /* 0x000fce00078e0000 */
.L_x_531:
[----:B------:R-:W-:Y:S05]  /*0cd0*/  BSYNC.RECONVERGENT B1 ;  /* 0x0000000000017941 */ /* 0x000fea0003800200 */
.L_x_530:
        /* <DEDUP_REMOVED lines=16> */
[----:B------:R-:W-:Y:S05]  /*0de0*/  CALL.REL.NOINC `($__internal_3_$__cuda_sm3x_div_rn_noftz_f32_slowpath) ;  /* 0x0000000000747944 */ /* 0x000fea0003c00000 */
.L_x_533:
[----:B------:R-:W-:Y:S05]  /*0df0*/  BSYNC.RECONVERGENT B1 ;  /* 0x0000000000017941 */ /* 0x000fea0003800200 */
.L_x_532:
        /* <DEDUP_REMOVED lines=22> */
.L_x_518:
[----:B------:R-:W-:Y:S05]  /*0f60*/  BSYNC.RECONVERGENT B0 ;  /* 0x0000000000007941 */ /* 0x000fea0003800200 */
.L_x_517:
[----:B------:R-:W-:Y:S05]  /*0f70*/  WARPSYNC.ALL ;  /* 0x0000000000007948 */ /* 0x000fea0003800000 */
[----:B------:R-:W0:Y:S02]  /*0f80*/  LDC.64 R6, c[0x0][0x388] ;  /* 0x0000e200ff067b82 */ /* 0x000e240000000a00 */
[----:B0-----:R-:W-:-:S05]  /*0f90*/  IMAD.WIDE R6, R2, 0x4, R6 ;  /* 0x0000000402067825 */ /* 0x001fca00078e0206 */
[----:B------:R-:W-:Y:S01]  /*0fa0*/  STG.E desc[UR4][R6.64], R5 ;  /* 0x0000000506007986 */ /* 0x000fe2000c101904 */
[----:B------:R-:W-:Y:S05]  /*0fb0*/  EXIT ;  /* 0x000000000000794d */ /* 0x000fea0003800000 */
        .weak           $__internal_3_$__cuda_sm3x_div_rn_noftz_f32_slowpath
        .type           $__internal_3_$__cuda_sm3x_div_rn_noftz_f32_slowpath,@function
        .size           $__internal_3_$__cuda_sm3x_div_rn_noftz_f32_slowpath,(.L_x_549 - $__internal_3_$__cuda_sm3x_div_rn_noftz_f32_slowpath)
$__internal_3_$__cuda_sm3x_div_rn_noftz_f32_slowpath:
        /* <DEDUP_REMOVED lines=34> */
.L_x_535:
        /* <DEDUP_REMOVED lines=51> */
.L_x_542:
[----:B------:R-:W-:-:S04]  /*1510*/  LOP3.LUT R0, R0, 0x80000000, RZ, 0xc0, !PT ;  /* 0x8000000000007812 */ /* 0x000fc800078ec0ff */
[----:B------:R-:W-:Y:S01]  /*1520*/  LOP3.LUT R0, R0, 0x7f800000, RZ, 0xfc, !PT ;  /* 0x7f80000000007812 */ /* 0x000fe200078efcff */
[----:B------:R-:W-:Y:S06]  /*1530*/  BRA `(.L_x_543) ;  /* 0x0000000000047947 */ /* 0x000fec0003800000 */
.L_x_541:
[----:B------:R-:W-:-:S07]  /*1540*/  IMAD R0, R10, 0x800000, R0 ;  /* 0x008000000a007824 */ /* 0x000fce00078e0200 */
.L_x_543:
[----:B------:R-:W-:Y:S05]  /*1550*/  BSYNC.RECONVERGENT B3 ;  /* 0x0000000000037941 */ /* 0x000fea0003800200 */
.L_x_540:
[----:B------:R-:W-:Y:S05]  /*1560*/  BRA `(.L_x_544) ;  /* 0x0000000000207947 */ /* 0x000fea0003800000 */
.L_x_539:
[----:B------:R-:W-:-:S04]  /*1570*/  LOP3.LUT R0, R3, 0x80000000, R0, 0x48, !PT ;  /* 0x8000000003007812 */ /* 0x000fc800078e4800 */
[----:B------:R-:W-:Y:S01]  /*1580*/  LOP3.LUT R0, R0, 0x7f800000, RZ, 0xfc, !PT ;  /* 0x7f80000000007812 */ /* 0x000fe200078efcff */
[----:B------:R-:W-:Y:S06]  /*1590*/  BRA `(.L_x_544) ;  /* 0x0000000000147947 */ /* 0x000fec0003800000 */
.L_x_538:
[----:B------:R-:W-:Y:S01]  /*15a0*/  LOP3.LUT R0, R3, 0x80000000, R0, 0x48, !PT ;  /* 0x8000000003007812 */ /* 0x000fe200078e4800 */
[----:B------:R-:W-:Y:S06]  /*15b0*/  BRA `(.L_x_544) ;  /* 0x00000000000c7947 */ /* 0x000fec0003800000 */
.L_x_537:
[----:B------:R-:W0:Y:S01]  /*15c0*/  MUFU.RSQ R0, -QNAN ;  /* 0xffc0000000007908 */ /* 0x000e220000001400 */
[----:B------:R-:W-:Y:S05]  /*15d0*/  BRA `(.L_x_544) ;  /* 0x0000000000047947 */ /* 0x000fea0003800000 */
.L_x_536:
[----:B------:R-:W-:-:S07]  /*15e0*/  FADD.FTZ R0, R0, R3 ;  /* 0x0000000300007221 */ /* 0x000fce0000010000 */
.L_x_544:
[----:B------:R-:W-:Y:S05]  /*15f0*/  BSYNC.RECONVERGENT B2 ;  /* 0x0000000000027941 */ /* 0x000fea0003800200 */
.L_x_534:
[----:B------:R-:W-:-:S04]  /*1600*/  IMAD.MOV.U32 R9, RZ, RZ, 0x0 ;  /* 0x00000000ff097424 */ /* 0x000fc800078e00ff */
[----:B0-----:R-:W-:Y:S05]  /*1610*/  RET.REL.NODEC R8 `(_Z19wave_gpu_naive_stepI20DoubleSlitSmallScaleEvfPfPKf) ;  /* 0xffffffe808787950 */ /* 0x001fea0003c3ffff */
.L_x_545:
        /* <DEDUP_REMOVED lines=14> */
.L_x_549:


//--------------------- .nv.global.init           --------------------------
	.section	.nv.global.init,"aw",@progbits
	.align	4
.nv.global.init:
	.type		__cudart_i2opi_f,@object
	.size		__cudart_i2opi_f,(.L_0 - __cudart_i2opi_f)
__cudart_i2opi_f:
        /*0000*/ 	.byte	0x41, 0x90, 0x43, 0x3c, 0x99, 0x95, 0x62, 0xdb, 0xc0, 0xdd, 0x34, 0xf5, 0xd1, 0x57, 0x27, 0xfc
        /*0010*/ 	.byte	0x29, 0x15, 0x44, 0x4e, 0x6e, 0x83, 0xf9, 0xa2
.L_0:


//--------------------- .nv.shared._Z24wave_gpu_shmem_multistepI10DoubleSlitEvfPfPKf --------------------------
	.section	.nv.shared._Z24wave_gpu_shmem_multistepI10DoubleSlitEvfPfPKf,"aw",@nobits
	.sectionflags	@""
	.align	16
	.zero		1024


//--------------------- .nv.shared.reserved.0     --------------------------
	.section	.nv.shared.reserved.0,"aw",@nobits
	.weak		__nv_reservedSMEM_offset_0_alias
	.size		__nv_reservedSMEM_offset_0_alias, 0, 64
	.other		__nv_reservedSMEM_offset_0_alias,@"STO_CUDA_RESERVED_SHARED STV_DEFAULT"
__nv_reservedSMEM_offset_0_alias:
	.zero		0
	.zero		64


//--------------------- .nv.shared._Z19wave_gpu_naive_stepI10DoubleSlitEvfPfPKf --------------------------
	.section	.nv.shared._Z19wave_gpu_naive_stepI10DoubleSlitEvfPfPKf,"aw",@nobits
	.sectionflags	@""
	.align	16
	.zero		1024


//--------------------- .nv.shared._Z24wave_gpu_shmem_multistepI20DoubleSlitSmallScaleEvfPfPKf --------------------------
	.section	.nv.shared._Z24wave_gpu_shmem_multistepI20DoubleSlitSmallScaleEvfPfPKf,"aw",@nobits
	.sectionflags	@""
	.align	16
	.zero		1024


//--------------------- .nv.shared._Z19wave_gpu_naive_stepI20DoubleSlitSmallScaleEvfPfPKf --------------------------
	.section	.nv.shared._Z19wave_gpu_naive_stepI20DoubleSlitSmallScaleEvfPfPKf,"aw",@nobits
	.sectionflags	@""
	.align	16
	.zero		1024


//--------------------- .nv.constant0._Z24wave_gpu_shmem_multistepI10DoubleSlitEvfPfPKf --------------------------
	.section	.nv.constant0._Z24wave_gpu_shmem_multistepI10DoubleSlitEvfPfPKf,"a",@progbits
	.sectionflags	@""
	.align	4
.nv.constant0._Z24wave_gpu_shmem_multistepI10DoubleSlitEvfPfPKf:
	.zero		920


//--------------------- .nv.constant0._Z19wave_gpu_naive_stepI10DoubleSlitEvfPfPKf --------------------------
	.section	.nv.constant0._Z19wave_gpu_naive_stepI10DoubleSlitEvfPfPKf,"a",@progbits
	.sectionflags	@""
	.align	4
.nv.constant0._Z19wave_gpu_naive_stepI10DoubleSlitEvfPfPKf:
	.zero		920


//--------------------- .nv.constant0._Z24wave_gpu_shmem_multistepI20DoubleSlitSmallScaleEvfPfPKf --------------------------
	.section	.nv.constant0._Z24wave_gpu_shmem_multistepI20DoubleSlitSmallScaleEvfPfPKf,"a",@progbits
	.sectionflags	@""
	.align	4
.nv.constant0._Z24wave_gpu_shmem_multistepI20DoubleSlitSmallScaleEvfPfPKf:
	.zero		920


//--------------------- .nv.constant0._Z19wave_gpu_naive_stepI20DoubleSlitSmallScaleEvfPfPKf --------------------------
	.section	.nv.constant0._Z19wave_gpu_naive_stepI20DoubleSlitSmallScaleEvfPfPKf,"a",@progbits
	.sectionflags	@""
	.align	4
.nv.constant0._Z19wave_gpu_naive_stepI20DoubleSlitSmallScaleEvfPfPKf:
	.zero		920


//--------------------- SYMBOLS --------------------------

	.type		.nv.reservedSmem.offset0,@object
	.size		.nv.reservedSmem.offset0,0x4
	.type		.nv.reservedSmem.cap,@object
	.size		.nv.reservedSmem.cap,0x4
